	.target	sm_80

	.elftype	@"ET_EXEC"


//--------------------- .note.nv.tkinfo           --------------------------
	.section	.note.nv.tkinfo,"",@"SHT_NOTE"
	.sectionflags	@"SHF_NOTE_NV_TKINFO"
	.tkinfo
        /*0018*/ 	.word	0x00000002
        /*0030*/ 	.string	""
        /*0030*/ 	.string	"ptxas"
        /*0030*/ 	.string	"Cuda compilation tools, release 13.0, V13.0.88"
        /*0030*/ 	.string	"Build cuda_13.0.r13.0/compiler.36424714_0"
        /*0030*/ 	.string	"-arch sm_80 -m 64 "



//--------------------- .note.nv.cuinfo           --------------------------
	.section	.note.nv.cuinfo,"",@"SHT_NOTE"
	.sectionflags	@"SHF_NOTE_NV_CUINFO"
        /*0018*/ 	.short	0x0002
        /*001a*/ 	.short	0x0050
        /*001c*/ 	.short	0x0082
	.zero		2


//--------------------- .nv.info                  --------------------------
	.section	.nv.info,"",@"SHT_CUDA_INFO"
	.align	4


	//----- nvinfo : EIATTR_REGCOUNT
	.align		4
        /*0000*/ 	.byte	0x04, 0x2f
        /*0002*/ 	.short	(.L_41 - .L_40)
	.align		4
.L_40:
        /*0004*/ 	.word	index@(_ZN2at6native29vectorized_elementwise_kernelILi8EZZZNS0_15sin_kernel_cudaERNS_18TensorIteratorBaseEENKUlvE0_clEvENKUlvE_clEvEUldE_St5arrayIPcLm2EEEEviT0_T1_)
        /*0008*/ 	.word	0x00000004


	//----- nvinfo : EIATTR_FRAME_SIZE
	.align		4
.L_41:
        /*000c*/ 	.byte	0x04, 0x11
        /*000e*/ 	.short	(.L_43 - .L_42)
	.align		4
.L_42:
        /*0010*/ 	.word	index@(_ZN2at6native29vectorized_elementwise_kernelILi8EZZZNS0_15sin_kernel_cudaERNS_18TensorIteratorBaseEENKUlvE0_clEvENKUlvE_clEvEUldE_St5arrayIPcLm2EEEEviT0_T1_)
        /*0014*/ 	.word	0x00000000


	//----- nvinfo : EIATTR_REGCOUNT
	.align		4
.L_43:
        /*0018*/ 	.byte	0x04, 0x2f
        /*001a*/ 	.short	(.L_45 - .L_44)
	.align		4
.L_44:
        /*001c*/ 	.word	index@(_ZN2at6native29vectorized_elementwise_kernelILi4EZZZNS0_15sin_kernel_cudaERNS_18TensorIteratorBaseEENKUlvE0_clEvENKUlvE_clEvEUldE_St5arrayIPcLm2EEEEviT0_T1_)
        /*0020*/ 	.word	0x0000002e


	//----- nvinfo : EIATTR_FRAME_SIZE
	.align		4
.L_45:
        /*0024*/ 	.byte	0x04, 0x11
        /*0026*/ 	.short	(.L_47 - .L_46)
	.align		4
.L_46:
        /*0028*/ 	.word	index@($_ZN2at6native29vectorized_elementwise_kernelILi4EZZZNS0_15sin_kernel_cudaERNS_18TensorIteratorBaseEENKUlvE0_clEvENKUlvE_clEvEUldE_St5arrayIPcLm2EEEEviT0_T1_$__internal_trig_reduction_slowpathd)
        /*002c*/ 	.word	0x00000000


	//----- nvinfo : EIATTR_FRAME_SIZE
	.align		4
.L_47:
        /*0030*/ 	.byte	0x04, 0x11
        /*0032*/ 	.short	(.L_49 - .L_48)
	.align		4
.L_48:
        /*0034*/ 	.word	index@(_ZN2at6native29vectorized_elementwise_kernelILi4EZZZNS0_15sin_kernel_cudaERNS_18TensorIteratorBaseEENKUlvE0_clEvENKUlvE_clEvEUldE_St5arrayIPcLm2EEEEviT0_T1_)
        /*0038*/ 	.word	0x00000028


	//----- nvinfo : EIATTR_REGCOUNT
	.align		4
.L_49:
        /*003c*/ 	.byte	0x04, 0x2f
        /*003e*/ 	.short	(.L_51 - .L_50)
	.align		4
.L_50:
        /*0040*/ 	.word	index@(_ZN2at6native29vectorized_elementwise_kernelILi2EZZZNS0_15sin_kernel_cudaERNS_18TensorIteratorBaseEENKUlvE0_clEvENKUlvE_clEvEUldE_St5arrayIPcLm2EEEEviT0_T1_)
        /*0044*/ 	.word	0x0000002e


	//----- nvinfo : EIATTR_FRAME_SIZE
	.align		4
.L_51:
        /*0048*/ 	.byte	0x04, 0x11
        /*004a*/ 	.short	(.L_53 - .L_52)
	.align		4
.L_52:
        /*004c*/ 	.word	index@($_ZN2at6native29vectorized_elementwise_kernelILi2EZZZNS0_15sin_kernel_cudaERNS_18TensorIteratorBaseEENKUlvE0_clEvENKUlvE_clEvEUldE_St5arrayIPcLm2EEEEviT0_T1_$__internal_trig_reduction_slowpathd)
        /*0050*/ 	.word	0x00000000


	//----- nvinfo : EIATTR_FRAME_SIZE
	.align		4
.L_53:
        /*0054*/ 	.byte	0x04, 0x11
        /*0056*/ 	.short	(.L_55 - .L_54)
	.align		4
.L_54:
        /*0058*/ 	.word	index@(_ZN2at6native29vectorized_elementwise_kernelILi2EZZZNS0_15sin_kernel_cudaERNS_18TensorIteratorBaseEENKUlvE0_clEvENKUlvE_clEvEUldE_St5arrayIPcLm2EEEEviT0_T1_)
        /*005c*/ 	.word	0x00000028


	//----- nvinfo : EIATTR_REGCOUNT
	.align		4
.L_55:
        /*0060*/ 	.byte	0x04, 0x2f
        /*0062*/ 	.short	(.L_57 - .L_56)
	.align		4
.L_56:
        /*0064*/ 	.word	index@(_ZN2at6native27unrolled_elementwise_kernelIZZZNS0_15sin_kernel_cudaERNS_18TensorIteratorBaseEENKUlvE0_clEvENKUlvE_clEvEUldE_St5arrayIPcLm2EELi4E23TrivialOffsetCalculatorILi1EjESB_NS0_6memory15LoadWithoutCastENSC_16StoreWithoutCastEEEviT_T0_T2_T3_T4_T5_)
        /*0068*/ 	.word	0x00000024


	//----- nvinfo : EIATTR_FRAME_SIZE
	.align		4
.L_57:
        /*006c*/ 	.byte	0x04, 0x11
        /*006e*/ 	.short	(.L_59 - .L_58)
	.align		4
.L_58:
        /*0070*/ 	.word	index@($_ZN2at6native27unrolled_elementwise_kernelIZZZNS0_15sin_kernel_cudaERNS_18TensorIteratorBaseEENKUlvE0_clEvENKUlvE_clEvEUldE_St5arrayIPcLm2EELi4E23TrivialOffsetCalculatorILi1EjESB_NS0_6memory15LoadWithoutCastENSC_16StoreWithoutCastEEEviT_T0_T2_T3_T4_T5_$__internal_trig_reduction_slowpathd)
        /*0074*/ 	.word	0x00000000


	//----- nvinfo : EIATTR_FRAME_SIZE
	.align		4
.L_59:
        /*0078*/ 	.byte	0x04, 0x11
        /*007a*/ 	.short	(.L_61 - .L_60)
	.align		4
.L_60:
        /*007c*/ 	.word	index@(_ZN2at6native27unrolled_elementwise_kernelIZZZNS0_15sin_kernel_cudaERNS_18TensorIteratorBaseEENKUlvE0_clEvENKUlvE_clEvEUldE_St5arrayIPcLm2EELi4E23TrivialOffsetCalculatorILi1EjESB_NS0_6memory15LoadWithoutCastENSC_16StoreWithoutCastEEEviT_T0_T2_T3_T4_T5_)
        /*0080*/ 	.word	0x00000028


	//----- nvinfo : EIATTR_REGCOUNT
	.align		4
.L_61:
        /*0084*/ 	.byte	0x04, 0x2f
        /*0086*/ 	.short	(.L_63 - .L_62)
	.align		4
.L_62:
        /*0088*/ 	.word	index@(_ZN2at6native18elementwise_kernelILi128ELi2EZNS0_22gpu_kernel_impl_nocastIZZZNS0_15sin_kernel_cudaERNS_18TensorIteratorBaseEENKUlvE0_clEvENKUlvE_clEvEUldE_EEvS4_RKT_EUliE_EEviT1_)
        /*008c*/ 	.word	0x0000001e


	//----- nvinfo : EIATTR_FRAME_SIZE
	.align		4
.L_63:
        /*0090*/ 	.byte	0x04, 0x11
        /*0092*/ 	.short	(.L_65 - .L_64)
	.align		4
.L_64:
        /*0094*/ 	.word	index@($_ZN2at6native18elementwise_kernelILi128ELi2EZNS0_22gpu_kernel_impl_nocastIZZZNS0_15sin_kernel_cudaERNS_18TensorIteratorBaseEENKUlvE0_clEvENKUlvE_clEvEUldE_EEvS4_RKT_EUliE_EEviT1_$__internal_trig_reduction_slowpathd)
        /*0098*/ 	.word	0x00000000


	//----- nvinfo : EIATTR_FRAME_SIZE
	.align		4
.L_65:
        /*009c*/ 	.byte	0x04, 0x11
        /*009e*/ 	.short	(.L_67 - .L_66)
	.align		4
.L_66:
        /*00a0*/ 	.word	index@(_ZN2at6native18elementwise_kernelILi128ELi2EZNS0_22gpu_kernel_impl_nocastIZZZNS0_15sin_kernel_cudaERNS_18TensorIteratorBaseEENKUlvE0_clEvENKUlvE_clEvEUldE_EEvS4_RKT_EUliE_EEviT1_)
        /*00a4*/ 	.word	0x00000028


	//----- nvinfo : EIATTR_REGCOUNT
	.align		4
.L_67:
        /*00a8*/ 	.byte	0x04, 0x2f
        /*00aa*/ 	.short	(.L_69 - .L_68)
	.align		4
.L_68:
        /*00ac*/ 	.word	index@(_ZN2at6native27unrolled_elementwise_kernelIZZZNS0_15sin_kernel_cudaERNS_18TensorIteratorBaseEENKUlvE0_clEvENKUlvE_clEvEUldE_St5arrayIPcLm2EELi4E23TrivialOffsetCalculatorILi1EjESB_NS0_6memory12LoadWithCastILi1EEENSC_13StoreWithCastILi1EEEEEviT_T0_T2_T3_T4_T5_)
        /*00b0*/ 	.word	0x00000024


	//----- nvinfo : EIATTR_FRAME_SIZE
	.align		4
.L_69:
        /*00b4*/ 	.byte	0x04, 0x11
        /*00b6*/ 	.short	(.L_71 - .L_70)
	.align		4
.L_70:
        /*00b8*/ 	.word	index@($_ZN2at6native27unrolled_elementwise_kernelIZZZNS0_15sin_kernel_cudaERNS_18TensorIteratorBaseEENKUlvE0_clEvENKUlvE_clEvEUldE_St5arrayIPcLm2EELi4E23TrivialOffsetCalculatorILi1EjESB_NS0_6memory12LoadWithCastILi1EEENSC_13StoreWithCastILi1EEEEEviT_T0_T2_T3_T4_T5_$__internal_trig_reduction_slowpathd)
        /*00bc*/ 	.word	0x00000000


	//----- nvinfo : EIATTR_FRAME_SIZE
	.align		4
.L_71:
        /*00c0*/ 	.byte	0x04, 0x11
        /*00c2*/ 	.short	(.L_73 - .L_72)
	.align		4
.L_72:
        /*00c4*/ 	.word	index@(_ZN2at6native27unrolled_elementwise_kernelIZZZNS0_15sin_kernel_cudaERNS_18TensorIteratorBaseEENKUlvE0_clEvENKUlvE_clEvEUldE_St5arrayIPcLm2EELi4E23TrivialOffsetCalculatorILi1EjESB_NS0_6memory12LoadWithCastILi1EEENSC_13StoreWithCastILi1EEEEEviT_T0_T2_T3_T4_T5_)
        /*00c8*/ 	.word	0x00000028


	//----- nvinfo : EIATTR_REGCOUNT
	.align		4
.L_73:
        /*00cc*/ 	.byte	0x04, 0x2f
        /*00ce*/ 	.short	(.L_75 - .L_74)
	.align		4
.L_74:
        /*00d0*/ 	.word	index@(_ZN2at6native18elementwise_kernelILi128ELi4EZNS0_15gpu_kernel_implIZZZNS0_15sin_kernel_cudaERNS_18TensorIteratorBaseEENKUlvE0_clEvENKUlvE_clEvEUldE_EEvS4_RKT_EUliE_EEviT1_)
        /*00d4*/ 	.word	0x0000001e


	//----- nvinfo : EIATTR_FRAME_SIZE
	.align		4
.L_75:
        /*00d8*/ 	.byte	0x04, 0x11
        /*00da*/ 	.short	(.L_77 - .L_76)
	.align		4
.L_76:
        /*00dc*/ 	.word	index@($_ZN2at6native18elementwise_kernelILi128ELi4EZNS0_15gpu_kernel_implIZZZNS0_15sin_kernel_cudaERNS_18TensorIteratorBaseEENKUlvE0_clEvENKUlvE_clEvEUldE_EEvS4_RKT_EUliE_EEviT1_$__internal_trig_reduction_slowpathd)
        /*00e0*/ 	.word	0x00000000


	//----- nvinfo : EIATTR_FRAME_SIZE
	.align		4
.L_77:
        /*00e4*/ 	.byte	0x04, 0x11
        /*00e6*/ 	.short	(.L_79 - .L_78)
	.align		4
.L_78:
        /*00e8*/ 	.word	index@(_ZN2at6native18elementwise_kernelILi128ELi4EZNS0_15gpu_kernel_implIZZZNS0_15sin_kernel_cudaERNS_18TensorIteratorBaseEENKUlvE0_clEvENKUlvE_clEvEUldE_EEvS4_RKT_EUliE_EEviT1_)
        /*00ec*/ 	.word	0x00000028


	//----- nvinfo : EIATTR_REGCOUNT
	.align		4
.L_79:
        /*00f0*/ 	.byte	0x04, 0x2f
        /*00f2*/ 	.short	(.L_81 - .L_80)
	.align		4
.L_80:
        /*00f4*/ 	.word	index@(_ZN2at6native29vectorized_elementwise_kernelILi8EZZZNS0_15sin_kernel_cudaERNS_18TensorIteratorBaseEENKUlvE0_clEvENKUlvE0_clEvEUlfE_St5arrayIPcLm2EEEEviT0_T1_)
        /*00f8*/ 	.word	0x00000004


	//----- nvinfo : EIATTR_FRAME_SIZE
	.align		4
.L_81:
        /*00fc*/ 	.byte	0x04, 0x11
        /*00fe*/ 	.short	(.L_83 - .L_82)
	.align		4
.L_82:
        /*0100*/ 	.word	index@(_ZN2at6native29vectorized_elementwise_kernelILi8EZZZNS0_15sin_kernel_cudaERNS_18TensorIteratorBaseEENKUlvE0_clEvENKUlvE0_clEvEUlfE_St5arrayIPcLm2EEEEviT0_T1_)
        /*0104*/ 	.word	0x00000000


	//----- nvinfo : EIATTR_REGCOUNT
	.align		4
.L_83:
        /*0108*/ 	.byte	0x04, 0x2f
        /*010a*/ 	.short	(.L_85 - .L_84)
	.align		4
.L_84:
        /*010c*/ 	.word	index@(_ZN2at6native29vectorized_elementwise_kernelILi4EZZZNS0_15sin_kernel_cudaERNS_18TensorIteratorBaseEENKUlvE0_clEvENKUlvE0_clEvEUlfE_St5arrayIPcLm2EEEEviT0_T1_)
        /*0110*/ 	.word	0x00000019


	//----- nvinfo : EIATTR_FRAME_SIZE
	.align		4
.L_85:
        /*0114*/ 	.byte	0x04, 0x11
        /*0116*/ 	.short	(.L_87 - .L_86)
	.align		4
.L_86:
        /*0118*/ 	.word	index@(_ZN2at6native29vectorized_elementwise_kernelILi4EZZZNS0_15sin_kernel_cudaERNS_18TensorIteratorBaseEENKUlvE0_clEvENKUlvE0_clEvEUlfE_St5arrayIPcLm2EEEEviT0_T1_)
        /*011c*/ 	.word	0x00000000


	//----- nvinfo : EIATTR_REGCOUNT
	.align		4
.L_87:
        /*0120*/ 	.byte	0x04, 0x2f
        /*0122*/ 	.short	(.L_89 - .L_88)
	.align		4
.L_88:
        /*0124*/ 	.word	index@(_ZN2at6native29vectorized_elementwise_kernelILi2EZZZNS0_15sin_kernel_cudaERNS_18TensorIteratorBaseEENKUlvE0_clEvENKUlvE0_clEvEUlfE_St5arrayIPcLm2EEEEviT0_T1_)
        /*0128*/ 	.word	0x00000019


	//----- nvinfo : EIATTR_FRAME_SIZE
	.align		4
.L_89:
        /*012c*/ 	.byte	0x04, 0x11
        /*012e*/ 	.short	(.L_91 - .L_90)
	.align		4
.L_90:
        /*0130*/ 	.word	index@(_ZN2at6native29vectorized_elementwise_kernelILi2EZZZNS0_15sin_kernel_cudaERNS_18TensorIteratorBaseEENKUlvE0_clEvENKUlvE0_clEvEUlfE_St5arrayIPcLm2EEEEviT0_T1_)
        /*0134*/ 	.word	0x00000000


	//----- nvinfo : EIATTR_REGCOUNT
	.align		4
.L_91:
        /*0138*/ 	.byte	0x04, 0x2f
        /*013a*/ 	.short	(.L_93 - .L_92)
	.align		4
.L_92:
        /*013c*/ 	.word	index@(_ZN2at6native27unrolled_elementwise_kernelIZZZNS0_15sin_kernel_cudaERNS_18TensorIteratorBaseEENKUlvE0_clEvENKUlvE0_clEvEUlfE_St5arrayIPcLm2EELi4E23TrivialOffsetCalculatorILi1EjESB_NS0_6memory15LoadWithoutCastENSC_16StoreWithoutCastEEEviT_T0_T2_T3_T4_T5_)
        /*0140*/ 	.word	0x00000012


	//----- nvinfo : EIATTR_FRAME_SIZE
	.align		4
.L_93:
        /*0144*/ 	.byte	0x04, 0x11
        /*0146*/ 	.short	(.L_95 - .L_94)
	.align		4
.L_94:
        /*0148*/ 	.word	index@(_ZN2at6native27unrolled_elementwise_kernelIZZZNS0_15sin_kernel_cudaERNS_18TensorIteratorBaseEENKUlvE0_clEvENKUlvE0_clEvEUlfE_St5arrayIPcLm2EELi4E23TrivialOffsetCalculatorILi1EjESB_NS0_6memory15LoadWithoutCastENSC_16StoreWithoutCastEEEviT_T0_T2_T3_T4_T5_)
        /*014c*/ 	.word	0x00000000


	//----- nvinfo : EIATTR_REGCOUNT
	.align		4
.L_95:
        /*0150*/ 	.byte	0x04, 0x2f
        /*0152*/ 	.short	(.L_97 - .L_96)
	.align		4
.L_96:
        /*0154*/ 	.word	index@(_ZN2at6native18elementwise_kernelILi128ELi2EZNS0_22gpu_kernel_impl_nocastIZZZNS0_15sin_kernel_cudaERNS_18TensorIteratorBaseEENKUlvE0_clEvENKUlvE0_clEvEUlfE_EEvS4_RKT_EUliE_EEviT1_)
        /*0158*/ 	.word	0x0000000c


	//----- nvinfo : EIATTR_FRAME_SIZE
	.align		4
.L_97:
        /*015c*/ 	.byte	0x04, 0x11
        /*015e*/ 	.short	(.L_99 - .L_98)
	.align		4
.L_98:
        /*0160*/ 	.word	index@(_ZN2at6native18elementwise_kernelILi128ELi2EZNS0_22gpu_kernel_impl_nocastIZZZNS0_15sin_kernel_cudaERNS_18TensorIteratorBaseEENKUlvE0_clEvENKUlvE0_clEvEUlfE_EEvS4_RKT_EUliE_EEviT1_)
        /*0164*/ 	.word	0x00000000


	//----- nvinfo : EIATTR_REGCOUNT
	.align		4
.L_99:
        /*0168*/ 	.byte	0x04, 0x2f
        /*016a*/ 	.short	(.L_101 - .L_100)
	.align		4
.L_100:
        /*016c*/ 	.word	index@(_ZN2at6native27unrolled_elementwise_kernelIZZZNS0_15sin_kernel_cudaERNS_18TensorIteratorBaseEENKUlvE0_clEvENKUlvE0_clEvEUlfE_St5arrayIPcLm2EELi4E23TrivialOffsetCalculatorILi1EjESB_NS0_6memory12LoadWithCastILi1EEENSC_13StoreWithCastILi1EEEEEviT_T0_T2_T3_T4_T5_)
        /*0170*/ 	.word	0x0000001c


	//----- nvinfo : EIATTR_FRAME_SIZE
	.align		4
.L_101:
        /*0174*/ 	.byte	0x04, 0x11
        /*0176*/ 	.short	(.L_103 - .L_102)
	.align		4
.L_102:
        /*0178*/ 	.word	index@(_ZN2at6native27unrolled_elementwise_kernelIZZZNS0_15sin_kernel_cudaERNS_18TensorIteratorBaseEENKUlvE0_clEvENKUlvE0_clEvEUlfE_St5arrayIPcLm2EELi4E23TrivialOffsetCalculatorILi1EjESB_NS0_6memory12LoadWithCastILi1EEENSC_13StoreWithCastILi1EEEEEviT_T0_T2_T3_T4_T5_)
        /*017c*/ 	.word	0x00000000


	//----- nvinfo : EIATTR_REGCOUNT
	.align		4
.L_103:
        /*0180*/ 	.byte	0x04, 0x2f
        /*0182*/ 	.short	(.L_105 - .L_104)
	.align		4
.L_104:
        /*0184*/ 	.word	index@(_ZN2at6native18elementwise_kernelILi128ELi4EZNS0_15gpu_kernel_implIZZZNS0_15sin_kernel_cudaERNS_18TensorIteratorBaseEENKUlvE0_clEvENKUlvE0_clEvEUlfE_EEvS4_RKT_EUliE_EEviT1_)
        /*0188*/ 	.word	0x0000001a


	//----- nvinfo : EIATTR_FRAME_SIZE
	.align		4
.L_105:
        /*018c*/ 	.byte	0x04, 0x11
        /*018e*/ 	.short	(.L_107 - .L_106)
	.align		4
.L_106:
        /*0190*/ 	.word	index@(_ZN2at6native18elementwise_kernelILi128ELi4EZNS0_15gpu_kernel_implIZZZNS0_15sin_kernel_cudaERNS_18TensorIteratorBaseEENKUlvE0_clEvENKUlvE0_clEvEUlfE_EEvS4_RKT_EUliE_EEviT1_)
        /*0194*/ 	.word	0x00000000


	//----- nvinfo : EIATTR_REGCOUNT
	.align		4
.L_107:
        /*0198*/ 	.byte	0x04, 0x2f
        /*019a*/ 	.short	(.L_109 - .L_108)
	.align		4
.L_108:
        /*019c*/ 	.word	index@(_ZN2at6native29vectorized_elementwise_kernelILi8EZZZNS0_15sin_kernel_cudaERNS_18TensorIteratorBaseEENKUlvE0_clEvENKUlvE1_clEvEUlN3c104HalfEE_St5arrayIPcLm2EEEEviT0_T1_)
        /*01a0*/ 	.word	0x00000004


	//----- nvinfo : EIATTR_FRAME_SIZE
	.align		4
.L_109:
        /*01a4*/ 	.byte	0x04, 0x11
        /*01a6*/ 	.short	(.L_111 - .L_110)
	.align		4
.L_110:
        /*01a8*/ 	.word	index@(_ZN2at6native29vectorized_elementwise_kernelILi8EZZZNS0_15sin_kernel_cudaERNS_18TensorIteratorBaseEENKUlvE0_clEvENKUlvE1_clEvEUlN3c104HalfEE_St5arrayIPcLm2EEEEviT0_T1_)
        /*01ac*/ 	.word	0x00000000


	//----- nvinfo : EIATTR_REGCOUNT
	.align		4
.L_111:
        /*01b0*/ 	.byte	0x04, 0x2f
        /*01b2*/ 	.short	(.L_113 - .L_112)
	.align		4
.L_112:
        /*01b4*/ 	.word	index@(_ZN2at6native29vectorized_elementwise_kernelILi4EZZZNS0_15sin_kernel_cudaERNS_18TensorIteratorBaseEENKUlvE0_clEvENKUlvE1_clEvEUlN3c104HalfEE_St5arrayIPcLm2EEEEviT0_T1_)
        /*01b8*/ 	.word	0x00000017


	//----- nvinfo : EIATTR_FRAME_SIZE
	.align		4
.L_113:
        /*01bc*/ 	.byte	0x04, 0x11
        /*01be*/ 	.short	(.L_115 - .L_114)
	.align		4
.L_114:
        /*01c0*/ 	.word	index@(_ZN2at6native29vectorized_elementwise_kernelILi4EZZZNS0_15sin_kernel_cudaERNS_18TensorIteratorBaseEENKUlvE0_clEvENKUlvE1_clEvEUlN3c104HalfEE_St5arrayIPcLm2EEEEviT0_T1_)
        /*01c4*/ 	.word	0x00000000


	//----- nvinfo : EIATTR_REGCOUNT
	.align		4
.L_115:
        /*01c8*/ 	.byte	0x04, 0x2f
        /*01ca*/ 	.short	(.L_117 - .L_116)
	.align		4
.L_116:
        /*01cc*/ 	.word	index@(_ZN2at6native29vectorized_elementwise_kernelILi2EZZZNS0_15sin_kernel_cudaERNS_18TensorIteratorBaseEENKUlvE0_clEvENKUlvE1_clEvEUlN3c104HalfEE_St5arrayIPcLm2EEEEviT0_T1_)
        /*01d0*/ 	.word	0x00000017


	//----- nvinfo : EIATTR_FRAME_SIZE
	.align		4
.L_117:
        /*01d4*/ 	.byte	0x04, 0x11
        /*01d6*/ 	.short	(.L_119 - .L_118)
	.align		4
.L_118:
        /*01d8*/ 	.word	index@(_ZN2at6native29vectorized_elementwise_kernelILi2EZZZNS0_15sin_kernel_cudaERNS_18TensorIteratorBaseEENKUlvE0_clEvENKUlvE1_clEvEUlN3c104HalfEE_St5arrayIPcLm2EEEEviT0_T1_)
        /*01dc*/ 	.word	0x00000000


	//----- nvinfo : EIATTR_REGCOUNT
	.align		4
.L_119:
        /*01e0*/ 	.byte	0x04, 0x2f
        /*01e2*/ 	.short	(.L_121 - .L_120)
	.align		4
.L_120:
        /*01e4*/ 	.word	index@(_ZN2at6native27unrolled_elementwise_kernelIZZZNS0_15sin_kernel_cudaERNS_18TensorIteratorBaseEENKUlvE0_clEvENKUlvE1_clEvEUlN3c104HalfEE_St5arrayIPcLm2EELi4E23TrivialOffsetCalculatorILi1EjESD_NS0_6memory15LoadWithoutCastENSE_16StoreWithoutCastEEEviT_T0_T2_T3_T4_T5_)
        /*01e8*/ 	.word	0x00000012


	//----- nvinfo : EIATTR_FRAME_SIZE
	.align		4
.L_121:
        /*01ec*/ 	.byte	0x04, 0x11
        /*01ee*/ 	.short	(.L_123 - .L_122)
	.align		4
.L_122:
        /*01f0*/ 	.word	index@(_ZN2at6native27unrolled_elementwise_kernelIZZZNS0_15sin_kernel_cudaERNS_18TensorIteratorBaseEENKUlvE0_clEvENKUlvE1_clEvEUlN3c104HalfEE_St5arrayIPcLm2EELi4E23TrivialOffsetCalculatorILi1EjESD_NS0_6memory15LoadWithoutCastENSE_16StoreWithoutCastEEEviT_T0_T2_T3_T4_T5_)
        /*01f4*/ 	.word	0x00000000


	//----- nvinfo : EIATTR_REGCOUNT
	.align		4
.L_123:
        /*01f8*/ 	.byte	0x04, 0x2f
        /*01fa*/ 	.short	(.L_125 - .L_124)
	.align		4
.L_124:
        /*01fc*/ 	.word	index@(_ZN2at6native18elementwise_kernelILi128ELi4EZNS0_22gpu_kernel_impl_nocastIZZZNS0_15sin_kernel_cudaERNS_18TensorIteratorBaseEENKUlvE0_clEvENKUlvE1_clEvEUlN3c104HalfEE_EEvS4_RKT_EUliE_EEviT1_)
        /*0200*/ 	.word	0x0000000c


	//----- nvinfo : EIATTR_FRAME_SIZE
	.align		4
.L_125:
        /*0204*/ 	.byte	0x04, 0x11
        /*0206*/ 	.short	(.L_127 - .L_126)
	.align		4
.L_126:
        /*0208*/ 	.word	index@(_ZN2at6native18elementwise_kernelILi128ELi4EZNS0_22gpu_kernel_impl_nocastIZZZNS0_15sin_kernel_cudaERNS_18TensorIteratorBaseEENKUlvE0_clEvENKUlvE1_clEvEUlN3c104HalfEE_EEvS4_RKT_EUliE_EEviT1_)
        /*020c*/ 	.word	0x00000000


	//----- nvinfo : EIATTR_REGCOUNT
	.align		4
.L_127:
        /*0210*/ 	.byte	0x04, 0x2f
        /*0212*/ 	.short	(.L_129 - .L_128)
	.align		4
.L_128:
        /*0214*/ 	.word	index@(_ZN2at6native27unrolled_elementwise_kernelIZZZNS0_15sin_kernel_cudaERNS_18TensorIteratorBaseEENKUlvE0_clEvENKUlvE1_clEvEUlN3c104HalfEE_St5arrayIPcLm2EELi4E23TrivialOffsetCalculatorILi1EjESD_NS0_6memory12LoadWithCastILi1EEENSE_13StoreWithCastILi1EEEEEviT_T0_T2_T3_T4_T5_)
        /*0218*/ 	.word	0x0000001c


	//----- nvinfo : EIATTR_FRAME_SIZE
	.align		4
.L_129:
        /*021c*/ 	.byte	0x04, 0x11
        /*021e*/ 	.short	(.L_131 - .L_130)
	.align		4
.L_130:
        /*0220*/ 	.word	index@(_ZN2at6native27unrolled_elementwise_kernelIZZZNS0_15sin_kernel_cudaERNS_18TensorIteratorBaseEENKUlvE0_clEvENKUlvE1_clEvEUlN3c104HalfEE_St5arrayIPcLm2EELi4E23TrivialOffsetCalculatorILi1EjESD_NS0_6memory12LoadWithCastILi1EEENSE_13StoreWithCastILi1EEEEEviT_T0_T2_T3_T4_T5_)
        /*0224*/ 	.word	0x00000000


	//----- nvinfo : EIATTR_REGCOUNT
	.align		4
.L_131:
        /*0228*/ 	.byte	0x04, 0x2f
        /*022a*/ 	.short	(.L_133 - .L_132)
	.align		4
.L_132:
        /*022c*/ 	.word	index@(_ZN2at6native18elementwise_kernelILi128ELi4EZNS0_15gpu_kernel_implIZZZNS0_15sin_kernel_cudaERNS_18TensorIteratorBaseEENKUlvE0_clEvENKUlvE1_clEvEUlN3c104HalfEE_EEvS4_RKT_EUliE_EEviT1_)
        /*0230*/ 	.word	0x0000001a


	//----- nvinfo : EIATTR_FRAME_SIZE
	.align		4
.L_133:
        /*0234*/ 	.byte	0x04, 0x11
        /*0236*/ 	.short	(.L_135 - .L_134)
	.align		4
.L_134:
        /*0238*/ 	.word	index@(_ZN2at6native18elementwise_kernelILi128ELi4EZNS0_15gpu_kernel_implIZZZNS0_15sin_kernel_cudaERNS_18TensorIteratorBaseEENKUlvE0_clEvENKUlvE1_clEvEUlN3c104HalfEE_EEvS4_RKT_EUliE_EEviT1_)
        /*023c*/ 	.word	0x00000000


	//----- nvinfo : EIATTR_REGCOUNT
	.align		4
.L_135:
        /*0240*/ 	.byte	0x04, 0x2f
        /*0242*/ 	.short	(.L_137 - .L_136)
	.align		4
.L_136:
        /*0244*/ 	.word	index@(_ZN2at6native29vectorized_elementwise_kernelILi8EZZZNS0_15sin_kernel_cudaERNS_18TensorIteratorBaseEENKUlvE0_clEvENKUlvE2_clEvEUlN3c108BFloat16EE_St5arrayIPcLm2EEEEviT0_T1_)
        /*0248*/ 	.word	0x00000004


	//----- nvinfo : EIATTR_FRAME_SIZE
	.align		4
.L_137:
        /*024c*/ 	.byte	0x04, 0x11
        /*024e*/ 	.short	(.L_139 - .L_138)
	.align		4
.L_138:
        /*0250*/ 	.word	index@(_ZN2at6native29vectorized_elementwise_kernelILi8EZZZNS0_15sin_kernel_cudaERNS_18TensorIteratorBaseEENKUlvE0_clEvENKUlvE2_clEvEUlN3c108BFloat16EE_St5arrayIPcLm2EEEEviT0_T1_)
        /*0254*/ 	.word	0x00000000


	//----- nvinfo : EIATTR_REGCOUNT
	.align		4
.L_139:
        /*0258*/ 	.byte	0x04, 0x2f
        /*025a*/ 	.short	(.L_141 - .L_140)
	.align		4
.L_140:
        /*025c*/ 	.word	index@(_ZN2at6native29vectorized_elementwise_kernelILi4EZZZNS0_15sin_kernel_cudaERNS_18TensorIteratorBaseEENKUlvE0_clEvENKUlvE2_clEvEUlN3c108BFloat16EE_St5arrayIPcLm2EEEEviT0_T1_)
        /*0260*/ 	.word	0x00000017


	//----- nvinfo : EIATTR_FRAME_SIZE
	.align		4
.L_141:
        /*0264*/ 	.byte	0x04, 0x11
        /*0266*/ 	.short	(.L_143 - .L_142)
	.align		4
.L_142:
        /*0268*/ 	.word	index@(_ZN2at6native29vectorized_elementwise_kernelILi4EZZZNS0_15sin_kernel_cudaERNS_18TensorIteratorBaseEENKUlvE0_clEvENKUlvE2_clEvEUlN3c108BFloat16EE_St5arrayIPcLm2EEEEviT0_T1_)
        /*026c*/ 	.word	0x00000000


	//----- nvinfo : EIATTR_REGCOUNT
	.align		4
.L_143:
        /*0270*/ 	.byte	0x04, 0x2f
        /*0272*/ 	.short	(.L_145 - .L_144)
	.align		4
.L_144:
        /*0274*/ 	.word	index@(_ZN2at6native29vectorized_elementwise_kernelILi2EZZZNS0_15sin_kernel_cudaERNS_18TensorIteratorBaseEENKUlvE0_clEvENKUlvE2_clEvEUlN3c108BFloat16EE_St5arrayIPcLm2EEEEviT0_T1_)
        /*0278*/ 	.word	0x00000017


	//----- nvinfo : EIATTR_FRAME_SIZE
	.align		4
.L_145:
        /*027c*/ 	.byte	0x04, 0x11
        /*027e*/ 	.short	(.L_147 - .L_146)
	.align		4
.L_146:
        /*0280*/ 	.word	index@(_ZN2at6native29vectorized_elementwise_kernelILi2EZZZNS0_15sin_kernel_cudaERNS_18TensorIteratorBaseEENKUlvE0_clEvENKUlvE2_clEvEUlN3c108BFloat16EE_St5arrayIPcLm2EEEEviT0_T1_)
        /*0284*/ 	.word	0x00000000


	//----- nvinfo : EIATTR_REGCOUNT
	.align		4
.L_147:
        /*0288*/ 	.byte	0x04, 0x2f
        /*028a*/ 	.short	(.L_149 - .L_148)
	.align		4
.L_148:
        /*028c*/ 	.word	index@(_ZN2at6native27unrolled_elementwise_kernelIZZZNS0_15sin_kernel_cudaERNS_18TensorIteratorBaseEENKUlvE0_clEvENKUlvE2_clEvEUlN3c108BFloat16EE_St5arrayIPcLm2EELi4E23TrivialOffsetCalculatorILi1EjESD_NS0_6memory15LoadWithoutCastENSE_16StoreWithoutCastEEEviT_T0_T2_T3_T4_T5_)
        /*0290*/ 	.word	0x00000012


	//----- nvinfo : EIATTR_FRAME_SIZE
	.align		4
.L_149:
        /*0294*/ 	.byte	0x04, 0x11
        /*0296*/ 	.short	(.L_151 - .L_150)
	.align		4
.L_150:
        /*0298*/ 	.word	index@(_ZN2at6native27unrolled_elementwise_kernelIZZZNS0_15sin_kernel_cudaERNS_18TensorIteratorBaseEENKUlvE0_clEvENKUlvE2_clEvEUlN3c108BFloat16EE_St5arrayIPcLm2EELi4E23TrivialOffsetCalculatorILi1EjESD_NS0_6memory15LoadWithoutCastENSE_16StoreWithoutCastEEEviT_T0_T2_T3_T4_T5_)
        /*029c*/ 	.word	0x00000000


	//----- nvinfo : EIATTR_REGCOUNT
	.align		4
.L_151:
        /*02a0*/ 	.byte	0x04, 0x2f
        /*02a2*/ 	.short	(.L_153 - .L_152)
	.align		4
.L_152:
        /*02a4*/ 	.word	index@(_ZN2at6native18elementwise_kernelILi128ELi4EZNS0_22gpu_kernel_impl_nocastIZZZNS0_15sin_kernel_cudaERNS_18TensorIteratorBaseEENKUlvE0_clEvENKUlvE2_clEvEUlN3c108BFloat16EE_EEvS4_RKT_EUliE_EEviT1_)
        /*02a8*/ 	.word	0x0000000c


	//----- nvinfo : EIATTR_FRAME_SIZE
	.align		4
.L_153:
        /*02ac*/ 	.byte	0x04, 0x11
        /*02ae*/ 	.short	(.L_155 - .L_154)
	.align		4
.L_154:
        /*02b0*/ 	.word	index@(_ZN2at6native18elementwise_kernelILi128ELi4EZNS0_22gpu_kernel_impl_nocastIZZZNS0_15sin_kernel_cudaERNS_18TensorIteratorBaseEENKUlvE0_clEvENKUlvE2_clEvEUlN3c108BFloat16EE_EEvS4_RKT_EUliE_EEviT1_)
        /*02b4*/ 	.word	0x00000000


	//----- nvinfo : EIATTR_REGCOUNT
	.align		4
.L_155:
        /*02b8*/ 	.byte	0x04, 0x2f
        /*02ba*/ 	.short	(.L_157 - .L_156)
	.align		4
.L_156:
        /*02bc*/ 	.word	index@(_ZN2at6native27unrolled_elementwise_kernelIZZZNS0_15sin_kernel_cudaERNS_18TensorIteratorBaseEENKUlvE0_clEvENKUlvE2_clEvEUlN3c108BFloat16EE_St5arrayIPcLm2EELi4E23TrivialOffsetCalculatorILi1EjESD_NS0_6memory12LoadWithCastILi1EEENSE_13StoreWithCastILi1EEEEEviT_T0_T2_T3_T4_T5_)
        /*02c0*/ 	.word	0x0000001c


	//----- nvinfo : EIATTR_FRAME_SIZE
	.align		4
.L_157:
        /*02c4*/ 	.byte	0x04, 0x11
        /*02c6*/ 	.short	(.L_159 - .L_158)
	.align		4
.L_158:
        /*02c8*/ 	.word	index@(_ZN2at6native27unrolled_elementwise_kernelIZZZNS0_15sin_kernel_cudaERNS_18TensorIteratorBaseEENKUlvE0_clEvENKUlvE2_clEvEUlN3c108BFloat16EE_St5arrayIPcLm2EELi4E23TrivialOffsetCalculatorILi1EjESD_NS0_6memory12LoadWithCastILi1EEENSE_13StoreWithCastILi1EEEEEviT_T0_T2_T3_T4_T5_)
        /*02cc*/ 	.word	0x00000000


	//----- nvinfo : EIATTR_REGCOUNT
	.align		4
.L_159:
        /*02d0*/ 	.byte	0x04, 0x2f
        /*02d2*/ 	.short	(.L_161 - .L_160)
	.align		4
.L_160:
        /*02d4*/ 	.word	index@(_ZN2at6native18elementwise_kernelILi128ELi4EZNS0_15gpu_kernel_implIZZZNS0_15sin_kernel_cudaERNS_18TensorIteratorBaseEENKUlvE0_clEvENKUlvE2_clEvEUlN3c108BFloat16EE_EEvS4_RKT_EUliE_EEviT1_)
        /*02d8*/ 	.word	0x0000001a


	//----- nvinfo : EIATTR_FRAME_SIZE
	.align		4
.L_161:
        /*02dc*/ 	.byte	0x04, 0x11
        /*02de*/ 	.short	(.L_163 - .L_162)
	.align		4
.L_162:
        /*02e0*/ 	.word	index@(_ZN2at6native18elementwise_kernelILi128ELi4EZNS0_15gpu_kernel_implIZZZNS0_15sin_kernel_cudaERNS_18TensorIteratorBaseEENKUlvE0_clEvENKUlvE2_clEvEUlN3c108BFloat16EE_EEvS4_RKT_EUliE_EEviT1_)
        /*02e4*/ 	.word	0x00000000


	//----- nvinfo : EIATTR_MIN_STACK_SIZE
	.align		4
.L_163:
        /*02e8*/ 	.byte	0x04, 0x12
        /*02ea*/ 	.short	(.L_165 - .L_164)
	.align		4
.L_164:
        /*02ec*/ 	.word	index@(_ZN2at6native18elementwise_kernelILi128ELi4EZNS0_15gpu_kernel_implIZZZNS0_15sin_kernel_cudaERNS_18TensorIteratorBaseEENKUlvE0_clEvENKUlvE2_clEvEUlN3c108BFloat16EE_EEvS4_RKT_EUliE_EEviT1_)
        /*02f0*/ 	.word	0x00000000


	//----- nvinfo : EIATTR_MIN_STACK_SIZE
	.align		4
.L_165:
        /*02f4*/ 	.byte	0x04, 0x12
        /*02f6*/ 	.short	(.L_167 - .L_166)
	.align		4
.L_166:
        /*02f8*/ 	.word	index@(_ZN2at6native27unrolled_elementwise_kernelIZZZNS0_15sin_kernel_cudaERNS_18TensorIteratorBaseEENKUlvE0_clEvENKUlvE2_clEvEUlN3c108BFloat16EE_St5arrayIPcLm2EELi4E23TrivialOffsetCalculatorILi1EjESD_NS0_6memory12LoadWithCastILi1EEENSE_13StoreWithCastILi1EEEEEviT_T0_T2_T3_T4_T5_)
        /*02fc*/ 	.word	0x00000000


	//----- nvinfo : EIATTR_MIN_STACK_SIZE
	.align		4
.L_167:
        /*0300*/ 	.byte	0x04, 0x12
        /*0302*/ 	.short	(.L_169 - .L_168)
	.align		4
.L_168:
        /*0304*/ 	.word	index@(_ZN2at6native18elementwise_kernelILi128ELi4EZNS0_22gpu_kernel_impl_nocastIZZZNS0_15sin_kernel_cudaERNS_18TensorIteratorBaseEENKUlvE0_clEvENKUlvE2_clEvEUlN3c108BFloat16EE_EEvS4_RKT_EUliE_EEviT1_)
        /*0308*/ 	.word	0x00000000


	//----- nvinfo : EIATTR_MIN_STACK_SIZE
	.align		4
.L_169:
        /*030c*/ 	.byte	0x04, 0x12
        /*030e*/ 	.short	(.L_171 - .L_170)
	.align		4
.L_170:
        /*0310*/ 	.word	index@(_ZN2at6native27unrolled_elementwise_kernelIZZZNS0_15sin_kernel_cudaERNS_18TensorIteratorBaseEENKUlvE0_clEvENKUlvE2_clEvEUlN3c108BFloat16EE_St5arrayIPcLm2EELi4E23TrivialOffsetCalculatorILi1EjESD_NS0_6memory15LoadWithoutCastENSE_16StoreWithoutCastEEEviT_T0_T2_T3_T4_T5_)
        /*0314*/ 	.word	0x00000000


	//----- nvinfo : EIATTR_MIN_STACK_SIZE
	.align		4
.L_171:
        /*0318*/ 	.byte	0x04, 0x12
        /*031a*/ 	.short	(.L_173 - .L_172)
	.align		4
.L_172:
        /*031c*/ 	.word	index@(_ZN2at6native29vectorized_elementwise_kernelILi2EZZZNS0_15sin_kernel_cudaERNS_18TensorIteratorBaseEENKUlvE0_clEvENKUlvE2_clEvEUlN3c108BFloat16EE_St5arrayIPcLm2EEEEviT0_T1_)
        /*0320*/ 	.word	0x00000000


	//----- nvinfo : EIATTR_MIN_STACK_SIZE
	.align		4
.L_173:
        /*0324*/ 	.byte	0x04, 0x12
        /*0326*/ 	.short	(.L_175 - .L_174)
	.align		4
.L_174:
        /*0328*/ 	.word	index@(_ZN2at6native29vectorized_elementwise_kernelILi4EZZZNS0_15sin_kernel_cudaERNS_18TensorIteratorBaseEENKUlvE0_clEvENKUlvE2_clEvEUlN3c108BFloat16EE_St5arrayIPcLm2EEEEviT0_T1_)
        /*032c*/ 	.word	0x00000000


	//----- nvinfo : EIATTR_MIN_STACK_SIZE
	.align		4
.L_175:
        /*0330*/ 	.byte	0x04, 0x12
        /*0332*/ 	.short	(.L_177 - .L_176)
	.align		4
.L_176:
        /*0334*/ 	.word	index@(_ZN2at6native29vectorized_elementwise_kernelILi8EZZZNS0_15sin_kernel_cudaERNS_18TensorIteratorBaseEENKUlvE0_clEvENKUlvE2_clEvEUlN3c108BFloat16EE_St5arrayIPcLm2EEEEviT0_T1_)
        /*0338*/ 	.word	0x00000000


	//----- nvinfo : EIATTR_MIN_STACK_SIZE
	.align		4
.L_177:
        /*033c*/ 	.byte	0x04, 0x12
        /*033e*/ 	.short	(.L_179 - .L_178)
	.align		4
.L_178:
        /*0340*/ 	.word	index@(_ZN2at6native18elementwise_kernelILi128ELi4EZNS0_15gpu_kernel_implIZZZNS0_15sin_kernel_cudaERNS_18TensorIteratorBaseEENKUlvE0_clEvENKUlvE1_clEvEUlN3c104HalfEE_EEvS4_RKT_EUliE_EEviT1_)
        /*0344*/ 	.word	0x00000000


	//----- nvinfo : EIATTR_MIN_STACK_SIZE
	.align		4
.L_179:
        /*0348*/ 	.byte	0x04, 0x12
        /*034a*/ 	.short	(.L_181 - .L_180)
	.align		4
.L_180:
        /*034c*/ 	.word	index@(_ZN2at6native27unrolled_elementwise_kernelIZZZNS0_15sin_kernel_cudaERNS_18TensorIteratorBaseEENKUlvE0_clEvENKUlvE1_clEvEUlN3c104HalfEE_St5arrayIPcLm2EELi4E23TrivialOffsetCalculatorILi1EjESD_NS0_6memory12LoadWithCastILi1EEENSE_13StoreWithCastILi1EEEEEviT_T0_T2_T3_T4_T5_)
        /*0350*/ 	.word	0x00000000


	//----- nvinfo : EIATTR_MIN_STACK_SIZE
	.align		4
.L_181:
        /*0354*/ 	.byte	0x04, 0x12
        /*0356*/ 	.short	(.L_183 - .L_182)
	.align		4
.L_182:
        /*0358*/ 	.word	index@(_ZN2at6native18elementwise_kernelILi128ELi4EZNS0_22gpu_kernel_impl_nocastIZZZNS0_15sin_kernel_cudaERNS_18TensorIteratorBaseEENKUlvE0_clEvENKUlvE1_clEvEUlN3c104HalfEE_EEvS4_RKT_EUliE_EEviT1_)
        /*035c*/ 	.word	0x00000000


	//----- nvinfo : EIATTR_MIN_STACK_SIZE
	.align		4
.L_183:
        /*0360*/ 	.byte	0x04, 0x12
        /*0362*/ 	.short	(.L_185 - .L_184)
	.align		4
.L_184:
        /*0364*/ 	.word	index@(_ZN2at6native27unrolled_elementwise_kernelIZZZNS0_15sin_kernel_cudaERNS_18TensorIteratorBaseEENKUlvE0_clEvENKUlvE1_clEvEUlN3c104HalfEE_St5arrayIPcLm2EELi4E23TrivialOffsetCalculatorILi1EjESD_NS0_6memory15LoadWithoutCastENSE_16StoreWithoutCastEEEviT_T0_T2_T3_T4_T5_)
        /*0368*/ 	.word	0x00000000


	//----- nvinfo : EIATTR_MIN_STACK_SIZE
	.align		4
.L_185:
        /*036c*/ 	.byte	0x04, 0x12
        /*036e*/ 	.short	(.L_187 - .L_186)
	.align		4
.L_186:
        /*0370*/ 	.word	index@(_ZN2at6native29vectorized_elementwise_kernelILi2EZZZNS0_15sin_kernel_cudaERNS_18TensorIteratorBaseEENKUlvE0_clEvENKUlvE1_clEvEUlN3c104HalfEE_St5arrayIPcLm2EEEEviT0_T1_)
        /*0374*/ 	.word	0x00000000


	//----- nvinfo : EIATTR_MIN_STACK_SIZE
	.align		4
.L_187:
        /*0378*/ 	.byte	0x04, 0x12
        /*037a*/ 	.short	(.L_189 - .L_188)
	.align		4
.L_188:
        /*037c*/ 	.word	index@(_ZN2at6native29vectorized_elementwise_kernelILi4EZZZNS0_15sin_kernel_cudaERNS_18TensorIteratorBaseEENKUlvE0_clEvENKUlvE1_clEvEUlN3c104HalfEE_St5arrayIPcLm2EEEEviT0_T1_)
        /*0380*/ 	.word	0x00000000


	//----- nvinfo : EIATTR_MIN_STACK_SIZE
	.align		4
.L_189:
        /*0384*/ 	.byte	0x04, 0x12
        /*0386*/ 	.short	(.L_191 - .L_190)
	.align		4
.L_190:
        /*0388*/ 	.word	index@(_ZN2at6native29vectorized_elementwise_kernelILi8EZZZNS0_15sin_kernel_cudaERNS_18TensorIteratorBaseEENKUlvE0_clEvENKUlvE1_clEvEUlN3c104HalfEE_St5arrayIPcLm2EEEEviT0_T1_)
        /*038c*/ 	.word	0x00000000


	//----- nvinfo : EIATTR_MIN_STACK_SIZE
	.align		4
.L_191:
        /*0390*/ 	.byte	0x04, 0x12
        /*0392*/ 	.short	(.L_193 - .L_192)
	.align		4
.L_192:
        /*0394*/ 	.word	index@(_ZN2at6native18elementwise_kernelILi128ELi4EZNS0_15gpu_kernel_implIZZZNS0_15sin_kernel_cudaERNS_18TensorIteratorBaseEENKUlvE0_clEvENKUlvE0_clEvEUlfE_EEvS4_RKT_EUliE_EEviT1_)
        /*0398*/ 	.word	0x00000000


	//----- nvinfo : EIATTR_MIN_STACK_SIZE
	.align		4
.L_193:
        /*039c*/ 	.byte	0x04, 0x12
        /*039e*/ 	.short	(.L_195 - .L_194)
	.align		4
.L_194:
        /*03a0*/ 	.word	index@(_ZN2at6native27unrolled_elementwise_kernelIZZZNS0_15sin_kernel_cudaERNS_18TensorIteratorBaseEENKUlvE0_clEvENKUlvE0_clEvEUlfE_St5arrayIPcLm2EELi4E23TrivialOffsetCalculatorILi1EjESB_NS0_6memory12LoadWithCastILi1EEENSC_13StoreWithCastILi1EEEEEviT_T0_T2_T3_T4_T5_)
        /*03a4*/ 	.word	0x00000000


	//----- nvinfo : EIATTR_MIN_STACK_SIZE
	.align		4
.L_195:
        /*03a8*/ 	.byte	0x04, 0x12
        /*03aa*/ 	.short	(.L_197 - .L_196)
	.align		4
.L_196:
        /*03ac*/ 	.word	index@(_ZN2at6native18elementwise_kernelILi128ELi2EZNS0_22gpu_kernel_impl_nocastIZZZNS0_15sin_kernel_cudaERNS_18TensorIteratorBaseEENKUlvE0_clEvENKUlvE0_clEvEUlfE_EEvS4_RKT_EUliE_EEviT1_)
        /*03b0*/ 	.word	0x00000000


	//----- nvinfo : EIATTR_MIN_STACK_SIZE
	.align		4
.L_197:
        /*03b4*/ 	.byte	0x04, 0x12
        /*03b6*/ 	.short	(.L_199 - .L_198)
	.align		4
.L_198:
        /*03b8*/ 	.word	index@(_ZN2at6native27unrolled_elementwise_kernelIZZZNS0_15sin_kernel_cudaERNS_18TensorIteratorBaseEENKUlvE0_clEvENKUlvE0_clEvEUlfE_St5arrayIPcLm2EELi4E23TrivialOffsetCalculatorILi1EjESB_NS0_6memory15LoadWithoutCastENSC_16StoreWithoutCastEEEviT_T0_T2_T3_T4_T5_)
        /*03bc*/ 	.word	0x00000000


	//----- nvinfo : EIATTR_MIN_STACK_SIZE
	.align		4
.L_199:
        /*03c0*/ 	.byte	0x04, 0x12
        /*03c2*/ 	.short	(.L_201 - .L_200)
	.align		4
.L_200:
        /*03c4*/ 	.word	index@(_ZN2at6native29vectorized_elementwise_kernelILi2EZZZNS0_15sin_kernel_cudaERNS_18TensorIteratorBaseEENKUlvE0_clEvENKUlvE0_clEvEUlfE_St5arrayIPcLm2EEEEviT0_T1_)
        /*03c8*/ 	.word	0x00000000


	//----- nvinfo : EIATTR_MIN_STACK_SIZE
	.align		4
.L_201:
        /*03cc*/ 	.byte	0x04, 0x12
        /*03ce*/ 	.short	(.L_203 - .L_202)
	.align		4
.L_202:
        /*03d0*/ 	.word	index@(_ZN2at6native29vectorized_elementwise_kernelILi4EZZZNS0_15sin_kernel_cudaERNS_18TensorIteratorBaseEENKUlvE0_clEvENKUlvE0_clEvEUlfE_St5arrayIPcLm2EEEEviT0_T1_)
        /*03d4*/ 	.word	0x00000000


	//----- nvinfo : EIATTR_MIN_STACK_SIZE
	.align		4
.L_203:
        /*03d8*/ 	.byte	0x04, 0x12
        /*03da*/ 	.short	(.L_205 - .L_204)
	.align		4
.L_204:
        /*03dc*/ 	.word	index@(_ZN2at6native29vectorized_elementwise_kernelILi8EZZZNS0_15sin_kernel_cudaERNS_18TensorIteratorBaseEENKUlvE0_clEvENKUlvE0_clEvEUlfE_St5arrayIPcLm2EEEEviT0_T1_)
        /*03e0*/ 	.word	0x00000000


	//----- nvinfo : EIATTR_MIN_STACK_SIZE
	.align		4
.L_205:
        /*03e4*/ 	.byte	0x04, 0x12
        /*03e6*/ 	.short	(.L_207 - .L_206)
	.align		4
.L_206:
        /*03e8*/ 	.word	index@(_ZN2at6native18elementwise_kernelILi128ELi4EZNS0_15gpu_kernel_implIZZZNS0_15sin_kernel_cudaERNS_18TensorIteratorBaseEENKUlvE0_clEvENKUlvE_clEvEUldE_EEvS4_RKT_EUliE_EEviT1_)
        /*03ec*/ 	.word	0x00000028


	//----- nvinfo : EIATTR_MIN_STACK_SIZE
	.align		4
.L_207:
        /*03f0*/ 	.byte	0x04, 0x12
        /*03f2*/ 	.short	(.L_209 - .L_208)
	.align		4
.L_208:
        /*03f4*/ 	.word	index@(_ZN2at6native27unrolled_elementwise_kernelIZZZNS0_15sin_kernel_cudaERNS_18TensorIteratorBaseEENKUlvE0_clEvENKUlvE_clEvEUldE_St5arrayIPcLm2EELi4E23TrivialOffsetCalculatorILi1EjESB_NS0_6memory12LoadWithCastILi1EEENSC_13StoreWithCastILi1EEEEEviT_T0_T2_T3_T4_T5_)
        /*03f8*/ 	.word	0x00000028


	//----- nvinfo : EIATTR_MIN_STACK_SIZE
	.align		4
.L_209:
        /*03fc*/ 	.byte	0x04, 0x12
        /*03fe*/ 	.short	(.L_211 - .L_210)
	.align		4
.L_210:
        /*0400*/ 	.word	index@(_ZN2at6native18elementwise_kernelILi128ELi2EZNS0_22gpu_kernel_impl_nocastIZZZNS0_15sin_kernel_cudaERNS_18TensorIteratorBaseEENKUlvE0_clEvENKUlvE_clEvEUldE_EEvS4_RKT_EUliE_EEviT1_)
        /*0404*/ 	.word	0x00000028


	//----- nvinfo : EIATTR_MIN_STACK_SIZE
	.align		4
.L_211:
        /*0408*/ 	.byte	0x04, 0x12
        /*040a*/ 	.short	(.L_213 - .L_212)
	.align		4
.L_212:
        /*040c*/ 	.word	index@(_ZN2at6native27unrolled_elementwise_kernelIZZZNS0_15sin_kernel_cudaERNS_18TensorIteratorBaseEENKUlvE0_clEvENKUlvE_clEvEUldE_St5arrayIPcLm2EELi4E23TrivialOffsetCalculatorILi1EjESB_NS0_6memory15LoadWithoutCastENSC_16StoreWithoutCastEEEviT_T0_T2_T3_T4_T5_)
        /*0410*/ 	.word	0x00000028


	//----- nvinfo : EIATTR_MIN_STACK_SIZE
	.align		4
.L_213:
        /*0414*/ 	.byte	0x04, 0x12
        /*0416*/ 	.short	(.L_215 - .L_214)
	.align		4
.L_214:
        /*0418*/ 	.word	index@(_ZN2at6native29vectorized_elementwise_kernelILi2EZZZNS0_15sin_kernel_cudaERNS_18TensorIteratorBaseEENKUlvE0_clEvENKUlvE_clEvEUldE_St5arrayIPcLm2EEEEviT0_T1_)
        /*041c*/ 	.word	0x00000028


	//----- nvinfo : EIATTR_MIN_STACK_SIZE
	.align		4
.L_215:
        /*0420*/ 	.byte	0x04, 0x12
        /*0422*/ 	.short	(.L_217 - .L_216)
	.align		4
.L_216:
        /*0424*/ 	.word	index@(_ZN2at6native29vectorized_elementwise_kernelILi4EZZZNS0_15sin_kernel_cudaERNS_18TensorIteratorBaseEENKUlvE0_clEvENKUlvE_clEvEUldE_St5arrayIPcLm2EEEEviT0_T1_)
        /*0428*/ 	.word	0x00000028


	//----- nvinfo : EIATTR_MIN_STACK_SIZE
	.align		4
.L_217:
        /*042c*/ 	.byte	0x04, 0x12
        /*042e*/ 	.short	(.L_219 - .L_218)
	.align		4
.L_218:
        /*0430*/ 	.word	index@(_ZN2at6native29vectorized_elementwise_kernelILi8EZZZNS0_15sin_kernel_cudaERNS_18TensorIteratorBaseEENKUlvE0_clEvENKUlvE_clEvEUldE_St5arrayIPcLm2EEEEviT0_T1_)
        /*0434*/ 	.word	0x00000000
.L_219:


//--------------------- .nv.info._ZN2at6native18elementwise_kernelILi128ELi4EZNS0_15gpu_kernel_implIZZZNS0_15sin_kernel_cudaERNS_18TensorIteratorBaseEENKUlvE0_clEvENKUlvE2_clEvEUlN3c108BFloat16EE_EEvS4_RKT_EUliE_EEviT1_ --------------------------
	.section	.nv.info._ZN2at6native18elementwise_kernelILi128ELi4EZNS0_15gpu_kernel_implIZZZNS0_15sin_kernel_cudaERNS_18TensorIteratorBaseEENKUlvE0_clEvENKUlvE2_clEvEUlN3c108BFloat16EE_EEvS4_RKT_EUliE_EEviT1_,"",@"SHT_CUDA_INFO"
	.sectionflags	@""
	.align	4


	//----- nvinfo : EIATTR_CUDA_API_VERSION
	.align		4
        /*0000*/ 	.byte	0x04, 0x37
        /*0002*/ 	.short	(.L_221 - .L_220)
.L_220:
        /*0004*/ 	.word	0x00000082


	//----- nvinfo : EIATTR_SW2861232_WAR
	.align		4
.L_221:
        /*0008*/ 	.byte	0x01, 0x35
	.zero		2


	//----- nvinfo : EIATTR_PARAM_CBANK
	.align		4
        /*000c*/ 	.byte	0x04, 0x0a
        /*000e*/ 	.short	(.L_223 - .L_222)
	.align		4
.L_222:
        /*0010*/ 	.word	index@(.nv.constant0._ZN2at6native18elementwise_kernelILi128ELi4EZNS0_15gpu_kernel_implIZZZNS0_15sin_kernel_cudaERNS_18TensorIteratorBaseEENKUlvE0_clEvENKUlvE2_clEvEUlN3c108BFloat16EE_EEvS4_RKT_EUliE_EEviT1_)
        /*0014*/ 	.short	0x0160
        /*0016*/ 	.short	0x0220


	//----- nvinfo : EIATTR_CBANK_PARAM_SIZE
	.align		4
.L_223:
        /*0018*/ 	.byte	0x03, 0x19
        /*001a*/ 	.short	0x0220


	//----- nvinfo : EIATTR_KPARAM_INFO
	.align		4
        /*001c*/ 	.byte	0x04, 0x17
        /*001e*/ 	.short	(.L_225 - .L_224)
.L_224:
        /*0020*/ 	.word	0x00000000
        /*0024*/ 	.short	0x0001
        /*0026*/ 	.short	0x0008
        /*0028*/ 	.byte	0x00, 0xf0, 0x61, 0x08


	//----- nvinfo : EIATTR_KPARAM_INFO
	.align		4
.L_225:
        /*002c*/ 	.byte	0x04, 0x17
        /*002e*/ 	.short	(.L_227 - .L_226)
.L_226:
        /*0030*/ 	.word	0x00000000
        /*0034*/ 	.short	0x0000
        /*0036*/ 	.short	0x0000
        /*0038*/ 	.byte	0x00, 0xf0, 0x11, 0x00


	//----- nvinfo : EIATTR_MAXREG_COUNT
	.align		4
.L_227:
        /*003c*/ 	.byte	0x03, 0x1b
        /*003e*/ 	.short	0x0080


	//----- nvinfo : EIATTR_EXTERNS
	.align		4
        /*0040*/ 	.byte	0x04, 0x0f
        /*0042*/ 	.short	(.L_229 - .L_228)


	//   ....[0]....
	.align		4
.L_228:
        /*0044*/ 	.word	index@(__assertfail)


	//----- nvinfo : EIATTR_MERCURY_ISA_VERSION
	.align		4
.L_229:
        /*0048*/ 	.byte	0x03, 0x5f
        /*004a*/ 	.short	0x0000


	//----- nvinfo : EIATTR_SYSCALL_OFFSETS
	.align		4
        /*004c*/ 	.byte	0x04, 0x46
        /*004e*/ 	.short	(.L_231 - .L_230)


	//   ....[0]....
.L_230:
        /*0050*/ 	.word	0x00001dd0


	//   ....[1]....
        /*0054*/ 	.word	0x00002da0


	//   ....[2]....
        /*0058*/ 	.word	0x00004be0


	//   ....[3]....
        /*005c*/ 	.word	0x00005bb0


	//   ....[4]....
        /*0060*/ 	.word	0x000079c0


	//   ....[5]....
        /*0064*/ 	.word	0x00008990


	//   ....[6]....
        /*0068*/ 	.word	0x0000a7b0


	//   ....[7]....
        /*006c*/ 	.word	0x0000b780


	//----- nvinfo : EIATTR_EXIT_INSTR_OFFSETS
	.align		4
.L_231:
        /*0070*/ 	.byte	0x04, 0x1c
        /*0072*/ 	.short	(.L_233 - .L_232)


	//   ....[0]....
.L_232:
        /*0074*/ 	.word	0x00008a50


	//   ....[1]....
        /*0078*/ 	.word	0x0000a980


	//   ....[2]....
        /*007c*/ 	.word	0x0000a9c0


	//   ....[3]....
        /*0080*/ 	.word	0x0000aa60


	//   ....[4]....
        /*0084*/ 	.word	0x0000aaa0


	//   ....[5]....
        /*0088*/ 	.word	0x0000aae0


	//   ....[6]....
        /*008c*/ 	.word	0x0000ab70


	//   ....[7]....
        /*0090*/ 	.word	0x0000abb0


	//   ....[8]....
        /*0094*/ 	.word	0x0000ac50


	//   ....[9]....
        /*0098*/ 	.word	0x0000aca0


	//   ....[10]....
        /*009c*/ 	.word	0x0000acf0


	//   ....[11]....
        /*00a0*/ 	.word	0x0000adc0


	//   ....[12]....
        /*00a4*/ 	.word	0x0000ae20


	//   ....[13]....
        /*00a8*/ 	.word	0x0000afb0


	//   ....[14]....
        /*00ac*/ 	.word	0x0000b110


	//   ....[15]....
        /*00b0*/ 	.word	0x0000b130


	//   ....[16]....
        /*00b4*/ 	.word	0x0000b1f0


	//   ....[17]....
        /*00b8*/ 	.word	0x0000b370


	//   ....[18]....
        /*00bc*/ 	.word	0x0000b4f0


	//   ....[19]....
        /*00c0*/ 	.word	0x0000b650


	//   ....[20]....
        /*00c4*/ 	.word	0x0000b790


	//   ....[21]....
        /*00c8*/ 	.word	0x0000b7d0


	//   ....[22]....
        /*00cc*/ 	.word	0x0000b810


	//----- nvinfo : EIATTR_MAX_THREADS
	.align		4
.L_233:
        /*00d0*/ 	.byte	0x04, 0x05
        /*00d2*/ 	.short	(.L_235 - .L_234)
.L_234:
        /*00d4*/ 	.word	0x00000080
        /*00d8*/ 	.word	0x00000001
        /*00dc*/ 	.word	0x00000001


	//----- nvinfo : EIATTR_CRS_STACK_SIZE
	.align		4
.L_235:
        /*00e0*/ 	.byte	0x04, 0x1e
        /*00e2*/ 	.short	(.L_237 - .L_236)
.L_236:
        /*00e4*/ 	.word	0x00000000
.L_237:


//--------------------- .nv.info._ZN2at6native27unrolled_elementwise_kernelIZZZNS0_15sin_kernel_cudaERNS_18TensorIteratorBaseEENKUlvE0_clEvENKUlvE2_clEvEUlN3c108BFloat16EE_St5arrayIPcLm2EELi4E23TrivialOffsetCalculatorILi1EjESD_NS0_6memory12LoadWithCastILi1EEENSE_13StoreWithCastILi1EEEEEviT_T0_T2_T3_T4_T5_ --------------------------
	.section	.nv.info._ZN2at6native27unrolled_elementwise_kernelIZZZNS0_15sin_kernel_cudaERNS_18TensorIteratorBaseEENKUlvE0_clEvENKUlvE2_clEvEUlN3c108BFloat16EE_St5arrayIPcLm2EELi4E23TrivialOffsetCalculatorILi1EjESD_NS0_6memory12LoadWithCastILi1EEENSE_13StoreWithCastILi1EEEEEviT_T0_T2_T3_T4_T5_,"",@"SHT_CUDA_INFO"
	.sectionflags	@""
	.align	4


	//----- nvinfo : EIATTR_CUDA_API_VERSION
	.align		4
        /*0000*/ 	.byte	0x04, 0x37
        /*0002*/ 	.short	(.L_239 - .L_238)
.L_238:
        /*0004*/ 	.word	0x00000082


	//----- nvinfo : EIATTR_SW2861232_WAR
	.align		4
.L_239:
        /*0008*/ 	.byte	0x01, 0x35
	.zero		2


	//----- nvinfo : EIATTR_PARAM_CBANK
	.align		4
        /*000c*/ 	.byte	0x04, 0x0a
        /*000e*/ 	.short	(.L_241 - .L_240)
	.align		4
.L_240:
        /*0010*/ 	.word	index@(.nv.constant0._ZN2at6native27unrolled_elementwise_kernelIZZZNS0_15sin_kernel_cudaERNS_18TensorIteratorBaseEENKUlvE0_clEvENKUlvE2_clEvEUlN3c108BFloat16EE_St5arrayIPcLm2EELi4E23TrivialOffsetCalculatorILi1EjESD_NS0_6memory12LoadWithCastILi1EEENSE_13StoreWithCastILi1EEEEEviT_T0_T2_T3_T4_T5_)
        /*0014*/ 	.short	0x0160
        /*0016*/ 	.short	0x002c


	//----- nvinfo : EIATTR_CBANK_PARAM_SIZE
	.align		4
.L_241:
        /*0018*/ 	.byte	0x03, 0x19
        /*001a*/ 	.short	0x002c


	//----- nvinfo : EIATTR_KPARAM_INFO
	.align		4
        /*001c*/ 	.byte	0x04, 0x17
        /*001e*/ 	.short	(.L_243 - .L_242)
.L_242:
        /*0020*/ 	.word	0x00000000
        /*0024*/ 	.short	0x0006
        /*0026*/ 	.short	0x0024
        /*0028*/ 	.byte	0x00, 0xf0, 0x21, 0x00


	//----- nvinfo : EIATTR_KPARAM_INFO
	.align		4
.L_243:
        /*002c*/ 	.byte	0x04, 0x17
        /*002e*/ 	.short	(.L_245 - .L_244)
.L_244:
        /*0030*/ 	.word	0x00000000
        /*0034*/ 	.short	0x0005
        /*0036*/ 	.short	0x001c
        /*0038*/ 	.byte	0x00, 0xf0, 0x21, 0x00


	//----- nvinfo : EIATTR_KPARAM_INFO
	.align		4
.L_245:
        /*003c*/ 	.byte	0x04, 0x17
        /*003e*/ 	.short	(.L_247 - .L_246)
.L_246:
        /*0040*/ 	.word	0x00000000
        /*0044*/ 	.short	0x0004
        /*0046*/ 	.short	0x0019
        /*0048*/ 	.byte	0x00, 0xf0, 0x05, 0x00


	//----- nvinfo : EIATTR_KPARAM_INFO
	.align		4
.L_247:
        /*004c*/ 	.byte	0x04, 0x17
        /*004e*/ 	.short	(.L_249 - .L_248)
.L_248:
        /*0050*/ 	.word	0x00000000
        /*0054*/ 	.short	0x0003
        /*0056*/ 	.short	0x0018
        /*0058*/ 	.byte	0x00, 0xf0, 0x05, 0x00


	//----- nvinfo : EIATTR_KPARAM_INFO
	.align		4
.L_249:
        /*005c*/ 	.byte	0x04, 0x17
        /*005e*/ 	.short	(.L_251 - .L_250)
.L_250:
        /*0060*/ 	.word	0x00000000
        /*0064*/ 	.short	0x0002
        /*0066*/ 	.short	0x0008
        /*0068*/ 	.byte	0x00, 0xf0, 0x41, 0x00


	//----- nvinfo : EIATTR_KPARAM_INFO
	.align		4
.L_251:
        /*006c*/ 	.byte	0x04, 0x17
        /*006e*/ 	.short	(.L_253 - .L_252)
.L_252:
        /*0070*/ 	.word	0x00000000
        /*0074*/ 	.short	0x0001
        /*0076*/ 	.short	0x0004
        /*0078*/ 	.byte	0x00, 0xf0, 0x05, 0x00


	//----- nvinfo : EIATTR_KPARAM_INFO
	.align		4
.L_253:
        /*007c*/ 	.byte	0x04, 0x17
        /*007e*/ 	.short	(.L_255 - .L_254)
.L_254:
        /*0080*/ 	.word	0x00000000
        /*0084*/ 	.short	0x0000
        /*0086*/ 	.short	0x0000
        /*0088*/ 	.byte	0x00, 0xf0, 0x11, 0x00


	//----- nvinfo : EIATTR_MAXREG_COUNT
	.align		4
.L_255:
        /*008c*/ 	.byte	0x03, 0x1b
        /*008e*/ 	.short	0x00ff


	//----- nvinfo : EIATTR_EXTERNS
	.align		4
        /*0090*/ 	.byte	0x04, 0x0f
        /*0092*/ 	.short	(.L_257 - .L_256)


	//   ....[0]....
	.align		4
.L_256:
        /*0094*/ 	.word	index@(__assertfail)


	//----- nvinfo : EIATTR_MERCURY_ISA_VERSION
	.align		4
.L_257:
        /*0098*/ 	.byte	0x03, 0x5f
        /*009a*/ 	.short	0x0000


	//----- nvinfo : EIATTR_SYSCALL_OFFSETS
	.align		4
        /*009c*/ 	.byte	0x04, 0x46
        /*009e*/ 	.short	(.L_259 - .L_258)


	//   ....[0]....
.L_258:
        /*00a0*/ 	.word	0x000010a0


	//   ....[1]....
        /*00a4*/ 	.word	0x000021a0


	//   ....[2]....
        /*00a8*/ 	.word	0x000032b0


	//   ....[3]....
        /*00ac*/ 	.word	0x00004390


	//   ....[4]....
        /*00b0*/ 	.word	0x00005670


	//   ....[5]....
        /*00b4*/ 	.word	0x000066a0


	//   ....[6]....
        /*00b8*/ 	.word	0x00007690


	//   ....[7]....
        /*00bc*/ 	.word	0x00008680


	//----- nvinfo : EIATTR_EXIT_INSTR_OFFSETS
	.align		4
.L_259:
        /*00c0*/ 	.byte	0x04, 0x1c
        /*00c2*/ 	.short	(.L_261 - .L_260)


	//   ....[0]....
.L_260:
        /*00c4*/ 	.word	0x00007750


	//   ....[1]....
        /*00c8*/ 	.word	0x00007880


	//   ....[2]....
        /*00cc*/ 	.word	0x000078c0


	//   ....[3]....
        /*00d0*/ 	.word	0x00007960


	//   ....[4]....
        /*00d4*/ 	.word	0x000079a0


	//   ....[5]....
        /*00d8*/ 	.word	0x000079e0


	//   ....[6]....
        /*00dc*/ 	.word	0x00007a70


	//   ....[7]....
        /*00e0*/ 	.word	0x00007ab0


	//   ....[8]....
        /*00e4*/ 	.word	0x00007b50


	//   ....[9]....
        /*00e8*/ 	.word	0x00007ba0


	//   ....[10]....
        /*00ec*/ 	.word	0x00007bf0


	//   ....[11]....
        /*00f0*/ 	.word	0x00007cc0


	//   ....[12]....
        /*00f4*/ 	.word	0x00007d20


	//   ....[13]....
        /*00f8*/ 	.word	0x00007eb0


	//   ....[14]....
        /*00fc*/ 	.word	0x00008010


	//   ....[15]....
        /*0100*/ 	.word	0x00008030


	//   ....[16]....
        /*0104*/ 	.word	0x000080f0


	//   ....[17]....
        /*0108*/ 	.word	0x00008270


	//   ....[18]....
        /*010c*/ 	.word	0x000083f0


	//   ....[19]....
        /*0110*/ 	.word	0x00008550


	//   ....[20]....
        /*0114*/ 	.word	0x00008690


	//   ....[21]....
        /*0118*/ 	.word	0x000086d0


	//   ....[22]....
        /*011c*/ 	.word	0x00008710


	//----- nvinfo : EIATTR_MAX_THREADS
	.align		4
.L_261:
        /*0120*/ 	.byte	0x04, 0x05
        /*0122*/ 	.short	(.L_263 - .L_262)
.L_262:
        /*0124*/ 	.word	0x00000080
        /*0128*/ 	.word	0x00000001
        /*012c*/ 	.word	0x00000001


	//----- nvinfo : EIATTR_CRS_STACK_SIZE
	.align		4
.L_263:
        /*0130*/ 	.byte	0x04, 0x1e
        /*0132*/ 	.short	(.L_265 - .L_264)
.L_264:
        /*0134*/ 	.word	0x00000000
.L_265:


//--------------------- .nv.info._ZN2at6native18elementwise_kernelILi128ELi4EZNS0_22gpu_kernel_impl_nocastIZZZNS0_15sin_kernel_cudaERNS_18TensorIteratorBaseEENKUlvE0_clEvENKUlvE2_clEvEUlN3c108BFloat16EE_EEvS4_RKT_EUliE_EEviT1_ --------------------------
	.section	.nv.info._ZN2at6native18elementwise_kernelILi128ELi4EZNS0_22gpu_kernel_impl_nocastIZZZNS0_15sin_kernel_cudaERNS_18TensorIteratorBaseEENKUlvE0_clEvENKUlvE2_clEvEUlN3c108BFloat16EE_EEvS4_RKT_EUliE_EEviT1_,"",@"SHT_CUDA_INFO"
	.sectionflags	@""
	.align	4


	//----- nvinfo : EIATTR_CUDA_API_VERSION
	.align		4
        /*0000*/ 	.byte	0x04, 0x37
        /*0002*/ 	.short	(.L_267 - .L_266)
.L_266:
        /*0004*/ 	.word	0x00000082


	//----- nvinfo : EIATTR_SW2861232_WAR
	.align		4
.L_267:
        /*0008*/ 	.byte	0x01, 0x35
	.zero		2


	//----- nvinfo : EIATTR_PARAM_CBANK
	.align		4
        /*000c*/ 	.byte	0x04, 0x0a
        /*000e*/ 	.short	(.L_269 - .L_268)
	.align		4
.L_268:
        /*0010*/ 	.word	index@(.nv.constant0._ZN2at6native18elementwise_kernelILi128ELi4EZNS0_22gpu_kernel_impl_nocastIZZZNS0_15sin_kernel_cudaERNS_18TensorIteratorBaseEENKUlvE0_clEvENKUlvE2_clEvEUlN3c108BFloat16EE_EEvS4_RKT_EUliE_EEviT1_)
        /*0014*/ 	.short	0x0160
        /*0016*/ 	.short	0x0220


	//----- nvinfo : EIATTR_CBANK_PARAM_SIZE
	.align		4
.L_269:
        /*0018*/ 	.byte	0x03, 0x19
        /*001a*/ 	.short	0x0220


	//----- nvinfo : EIATTR_KPARAM_INFO
	.align		4
        /*001c*/ 	.byte	0x04, 0x17
        /*001e*/ 	.short	(.L_271 - .L_270)
.L_270:
        /*0020*/ 	.word	0x00000000
        /*0024*/ 	.short	0x0001
        /*0026*/ 	.short	0x0008
        /*0028*/ 	.byte	0x00, 0xf0, 0x61, 0x08


	//----- nvinfo : EIATTR_KPARAM_INFO
	.align		4
.L_271:
        /*002c*/ 	.byte	0x04, 0x17
        /*002e*/ 	.short	(.L_273 - .L_272)
.L_272:
        /*0030*/ 	.word	0x00000000
        /*0034*/ 	.short	0x0000
        /*0036*/ 	.short	0x0000
        /*0038*/ 	.byte	0x00, 0xf0, 0x11, 0x00


	//----- nvinfo : EIATTR_MAXREG_COUNT
	.align		4
.L_273:
        /*003c*/ 	.byte	0x03, 0x1b
        /*003e*/ 	.short	0x0080


	//----- nvinfo : EIATTR_MERCURY_ISA_VERSION
	.align		4
        /*0040*/ 	.byte	0x03, 0x5f
        /*0042*/ 	.short	0x0000


	//----- nvinfo : EIATTR_EXIT_INSTR_OFFSETS
	.align		4
        /*0044*/ 	.byte	0x04, 0x1c
        /*0046*/ 	.short	(.L_275 - .L_274)


	//   ....[0]....
.L_274:
        /*0048*/ 	.word	0x00002da0


	//   ....[1]....
        /*004c*/ 	.word	0x00003c80


	//----- nvinfo : EIATTR_MAX_THREADS
	.align		4
.L_275:
        /*0050*/ 	.byte	0x04, 0x05
        /*0052*/ 	.short	(.L_277 - .L_276)
.L_276:
        /*0054*/ 	.word	0x00000080
        /*0058*/ 	.word	0x00000001
        /*005c*/ 	.word	0x00000001


	//----- nvinfo : EIATTR_CRS_STACK_SIZE
	.align		4
.L_277:
        /*0060*/ 	.byte	0x04, 0x1e
        /*0062*/ 	.short	(.L_279 - .L_278)
.L_278:
        /*0064*/ 	.word	0x00000000
.L_279:


//--------------------- .nv.info._ZN2at6native27unrolled_elementwise_kernelIZZZNS0_15sin_kernel_cudaERNS_18TensorIteratorBaseEENKUlvE0_clEvENKUlvE2_clEvEUlN3c108BFloat16EE_St5arrayIPcLm2EELi4E23TrivialOffsetCalculatorILi1EjESD_NS0_6memory15LoadWithoutCastENSE_16StoreWithoutCastEEEviT_T0_T2_T3_T4_T5_ --------------------------
	.section	.nv.info._ZN2at6native27unrolled_elementwise_kernelIZZZNS0_15sin_kernel_cudaERNS_18TensorIteratorBaseEENKUlvE0_clEvENKUlvE2_clEvEUlN3c108BFloat16EE_St5arrayIPcLm2EELi4E23TrivialOffsetCalculatorILi1EjESD_NS0_6memory15LoadWithoutCastENSE_16StoreWithoutCastEEEviT_T0_T2_T3_T4_T5_,"",@"SHT_CUDA_INFO"
	.sectionflags	@""
	.align	4


	//----- nvinfo : EIATTR_CUDA_API_VERSION
	.align		4
        /*0000*/ 	.byte	0x04, 0x37
        /*0002*/ 	.short	(.L_281 - .L_280)
.L_280:
        /*0004*/ 	.word	0x00000082


	//----- nvinfo : EIATTR_SW2861232_WAR
	.align		4
.L_281:
        /*0008*/ 	.byte	0x01, 0x35
	.zero		2


	//----- nvinfo : EIATTR_PARAM_CBANK
	.align		4
        /*000c*/ 	.byte	0x04, 0x0a
        /*000e*/ 	.short	(.L_283 - .L_282)
	.align		4
.L_282:
        /*0010*/ 	.word	index@(.nv.constant0._ZN2at6native27unrolled_elementwise_kernelIZZZNS0_15sin_kernel_cudaERNS_18TensorIteratorBaseEENKUlvE0_clEvENKUlvE2_clEvEUlN3c108BFloat16EE_St5arrayIPcLm2EELi4E23TrivialOffsetCalculatorILi1EjESD_NS0_6memory15LoadWithoutCastENSE_16StoreWithoutCastEEEviT_T0_T2_T3_T4_T5_)
        /*0014*/ 	.short	0x0160
        /*0016*/ 	.short	0x001c


	//----- nvinfo : EIATTR_CBANK_PARAM_SIZE
	.align		4
.L_283:
        /*0018*/ 	.byte	0x03, 0x19
        /*001a*/ 	.short	0x001c


	//----- nvinfo : EIATTR_KPARAM_INFO
	.align		4
        /*001c*/ 	.byte	0x04, 0x17
        /*001e*/ 	.short	(.L_285 - .L_284)
.L_284:
        /*0020*/ 	.word	0x00000000
        /*0024*/ 	.short	0x0006
        /*0026*/ 	.short	0x001b
        /*0028*/ 	.byte	0x00, 0xf0, 0x05, 0x00


	//----- nvinfo : EIATTR_KPARAM_INFO
	.align		4
.L_285:
        /*002c*/ 	.byte	0x04, 0x17
        /*002e*/ 	.short	(.L_287 - .L_286)
.L_286:
        /*0030*/ 	.word	0x00000000
        /*0034*/ 	.short	0x0005
        /*0036*/ 	.short	0x001a
        /*0038*/ 	.byte	0x00, 0xf0, 0x05, 0x00


	//----- nvinfo : EIATTR_KPARAM_INFO
	.align		4
.L_287:
        /*003c*/ 	.byte	0x04, 0x17
        /*003e*/ 	.short	(.L_289 - .L_288)
.L_288:
        /*0040*/ 	.word	0x00000000
        /*0044*/ 	.short	0x0004
        /*0046*/ 	.short	0x0019
        /*0048*/ 	.byte	0x00, 0xf0, 0x05, 0x00


	//----- nvinfo : EIATTR_KPARAM_INFO
	.align		4
.L_289:
        /*004c*/ 	.byte	0x04, 0x17
        /*004e*/ 	.short	(.L_291 - .L_290)
.L_290:
        /*0050*/ 	.word	0x00000000
        /*0054*/ 	.short	0x0003
        /*0056*/ 	.short	0x0018
        /*0058*/ 	.byte	0x00, 0xf0, 0x05, 0x00


	//----- nvinfo : EIATTR_KPARAM_INFO
	.align		4
.L_291:
        /*005c*/ 	.byte	0x04, 0x17
        /*005e*/ 	.short	(.L_293 - .L_292)
.L_292:
        /*0060*/ 	.word	0x00000000
        /*0064*/ 	.short	0x0002
        /*0066*/ 	.short	0x0008
        /*0068*/ 	.byte	0x00, 0xf0, 0x41, 0x00


	//----- nvinfo : EIATTR_KPARAM_INFO
	.align		4
.L_293:
        /*006c*/ 	.byte	0x04, 0x17
        /*006e*/ 	.short	(.L_295 - .L_294)
.L_294:
        /*0070*/ 	.word	0x00000000
        /*0074*/ 	.short	0x0001
        /*0076*/ 	.short	0x0004
        /*0078*/ 	.byte	0x00, 0xf0, 0x05, 0x00


	//----- nvinfo : EIATTR_KPARAM_INFO
	.align		4
.L_295:
        /*007c*/ 	.byte	0x04, 0x17
        /*007e*/ 	.short	(.L_297 - .L_296)
.L_296:
        /*0080*/ 	.word	0x00000000
        /*0084*/ 	.short	0x0000
        /*0086*/ 	.short	0x0000
        /*0088*/ 	.byte	0x00, 0xf0, 0x11, 0x00


	//----- nvinfo : EIATTR_MAXREG_COUNT
	.align		4
.L_297:
        /*008c*/ 	.byte	0x03, 0x1b
        /*008e*/ 	.short	0x00ff


	//----- nvinfo : EIATTR_MERCURY_ISA_VERSION
	.align		4
        /*0090*/ 	.byte	0x03, 0x5f
        /*0092*/ 	.short	0x0000


	//----- nvinfo : EIATTR_EXIT_INSTR_OFFSETS
	.align		4
        /*0094*/ 	.byte	0x04, 0x1c
        /*0096*/ 	.short	(.L_299 - .L_298)


	//   ....[0]....
.L_298:
        /*0098*/ 	.word	0x000004d0


	//   ....[1]....
        /*009c*/ 	.word	0x00000520


	//----- nvinfo : EIATTR_MAX_THREADS
	.align		4
.L_299:
        /*00a0*/ 	.byte	0x04, 0x05
        /*00a2*/ 	.short	(.L_301 - .L_300)
.L_300:
        /*00a4*/ 	.word	0x00000080
        /*00a8*/ 	.word	0x00000001
        /*00ac*/ 	.word	0x00000001


	//----- nvinfo : EIATTR_CRS_STACK_SIZE
	.align		4
.L_301:
        /*00b0*/ 	.byte	0x04, 0x1e
        /*00b2*/ 	.short	(.L_303 - .L_302)
.L_302:
        /*00b4*/ 	.word	0x00000000
.L_303:


//--------------------- .nv.info._ZN2at6native29vectorized_elementwise_kernelILi2EZZZNS0_15sin_kernel_cudaERNS_18TensorIteratorBaseEENKUlvE0_clEvENKUlvE2_clEvEUlN3c108BFloat16EE_St5arrayIPcLm2EEEEviT0_T1_ --------------------------
	.section	.nv.info._ZN2at6native29vectorized_elementwise_kernelILi2EZZZNS0_15sin_kernel_cudaERNS_18TensorIteratorBaseEENKUlvE0_clEvENKUlvE2_clEvEUlN3c108BFloat16EE_St5arrayIPcLm2EEEEviT0_T1_,"",@"SHT_CUDA_INFO"
	.sectionflags	@""
	.align	4


	//----- nvinfo : EIATTR_CUDA_API_VERSION
	.align		4
        /*0000*/ 	.byte	0x04, 0x37
        /*0002*/ 	.short	(.L_305 - .L_304)
.L_304:
        /*0004*/ 	.word	0x00000082


	//----- nvinfo : EIATTR_SW2861232_WAR
	.align		4
.L_305:
        /*0008*/ 	.byte	0x01, 0x35
	.zero		2


	//----- nvinfo : EIATTR_PARAM_CBANK
	.align		4
        /*000c*/ 	.byte	0x04, 0x0a
        /*000e*/ 	.short	(.L_307 - .L_306)
	.align		4
.L_306:
        /*0010*/ 	.word	index@(.nv.constant0._ZN2at6native29vectorized_elementwise_kernelILi2EZZZNS0_15sin_kernel_cudaERNS_18TensorIteratorBaseEENKUlvE0_clEvENKUlvE2_clEvEUlN3c108BFloat16EE_St5arrayIPcLm2EEEEviT0_T1_)
        /*0014*/ 	.short	0x0160
        /*0016*/ 	.short	0x0018


	//----- nvinfo : EIATTR_CBANK_PARAM_SIZE
	.align		4
.L_307:
        /*0018*/ 	.byte	0x03, 0x19
        /*001a*/ 	.short	0x0018


	//----- nvinfo : EIATTR_KPARAM_INFO
	.align		4
        /*001c*/ 	.byte	0x04, 0x17
        /*001e*/ 	.short	(.L_309 - .L_308)
.L_308:
        /*0020*/ 	.word	0x00000000
        /*0024*/ 	.short	0x0002
        /*0026*/ 	.short	0x0008
        /*0028*/ 	.byte	0x00, 0xf0, 0x41, 0x00


	//----- nvinfo : EIATTR_KPARAM_INFO
	.align		4
.L_309:
        /*002c*/ 	.byte	0x04, 0x17
        /*002e*/ 	.short	(.L_311 - .L_310)
.L_310:
        /*0030*/ 	.word	0x00000000
        /*0034*/ 	.short	0x0001
        /*0036*/ 	.short	0x0004
        /*0038*/ 	.byte	0x00, 0xf0, 0x05, 0x00


	//----- nvinfo : EIATTR_KPARAM_INFO
	.align		4
.L_311:
        /*003c*/ 	.byte	0x04, 0x17
        /*003e*/ 	.short	(.L_313 - .L_312)
.L_312:
        /*0040*/ 	.word	0x00000000
        /*0044*/ 	.short	0x0000
        /*0046*/ 	.short	0x0000
        /*0048*/ 	.byte	0x00, 0xf0, 0x11, 0x00


	//----- nvinfo : EIATTR_MAXREG_COUNT
	.align		4
.L_313:
        /*004c*/ 	.byte	0x03, 0x1b
        /*004e*/ 	.short	0x00ff


	//----- nvinfo : EIATTR_MERCURY_ISA_VERSION
	.align		4
        /*0050*/ 	.byte	0x03, 0x5f
        /*0052*/ 	.short	0x0000


	//----- nvinfo : EIATTR_EXIT_INSTR_OFFSETS
	.align		4
        /*0054*/ 	.byte	0x04, 0x1c
        /*0056*/ 	.short	(.L_315 - .L_314)


	//   ....[0]....
.L_314:
        /*0058*/ 	.word	0x00000310


	//   ....[1]....
        /*005c*/ 	.word	0x00000d10


	//   ....[2]....
        /*0060*/ 	.word	0x00000d60


	//----- nvinfo : EIATTR_MAX_THREADS
	.align		4
.L_315:
        /*0064*/ 	.byte	0x04, 0x05
        /*0066*/ 	.short	(.L_317 - .L_316)
.L_316:
        /*0068*/ 	.word	0x00000080
        /*006c*/ 	.word	0x00000001
        /*0070*/ 	.word	0x00000001


	//----- nvinfo : EIATTR_CRS_STACK_SIZE
	.align		4
.L_317:
        /*0074*/ 	.byte	0x04, 0x1e
        /*0076*/ 	.short	(.L_319 - .L_318)
.L_318:
        /*0078*/ 	.word	0x00000000
.L_319:


//--------------------- .nv.info._ZN2at6native29vectorized_elementwise_kernelILi4EZZZNS0_15sin_kernel_cudaERNS_18TensorIteratorBaseEENKUlvE0_clEvENKUlvE2_clEvEUlN3c108BFloat16EE_St5arrayIPcLm2EEEEviT0_T1_ --------------------------
	.section	.nv.info._ZN2at6native29vectorized_elementwise_kernelILi4EZZZNS0_15sin_kernel_cudaERNS_18TensorIteratorBaseEENKUlvE0_clEvENKUlvE2_clEvEUlN3c108BFloat16EE_St5arrayIPcLm2EEEEviT0_T1_,"",@"SHT_CUDA_INFO"
	.sectionflags	@""
	.align	4


	//----- nvinfo : EIATTR_CUDA_API_VERSION
	.align		4
        /*0000*/ 	.byte	0x04, 0x37
        /*0002*/ 	.short	(.L_321 - .L_320)
.L_320:
        /*0004*/ 	.word	0x00000082


	//----- nvinfo : EIATTR_SW2861232_WAR
	.align		4
.L_321:
        /*0008*/ 	.byte	0x01, 0x35
	.zero		2


	//----- nvinfo : EIATTR_PARAM_CBANK
	.align		4
        /*000c*/ 	.byte	0x04, 0x0a
        /*000e*/ 	.short	(.L_323 - .L_322)
	.align		4
.L_322:
        /*0010*/ 	.word	index@(.nv.constant0._ZN2at6native29vectorized_elementwise_kernelILi4EZZZNS0_15sin_kernel_cudaERNS_18TensorIteratorBaseEENKUlvE0_clEvENKUlvE2_clEvEUlN3c108BFloat16EE_St5arrayIPcLm2EEEEviT0_T1_)
        /*0014*/ 	.short	0x0160
        /*0016*/ 	.short	0x0018


	//----- nvinfo : EIATTR_CBANK_PARAM_SIZE
	.align		4
.L_323:
        /*0018*/ 	.byte	0x03, 0x19
        /*001a*/ 	.short	0x0018


	//----- nvinfo : EIATTR_KPARAM_INFO
	.align		4
        /*001c*/ 	.byte	0x04, 0x17
        /*001e*/ 	.short	(.L_325 - .L_324)
.L_324:
        /*0020*/ 	.word	0x00000000
        /*0024*/ 	.short	0x0002
        /*0026*/ 	.short	0x0008
        /*0028*/ 	.byte	0x00, 0xf0, 0x41, 0x00


	//----- nvinfo : EIATTR_KPARAM_INFO
	.align		4
.L_325:
        /*002c*/ 	.byte	0x04, 0x17
        /*002e*/ 	.short	(.L_327 - .L_326)
.L_326:
        /*0030*/ 	.word	0x00000000
        /*0034*/ 	.short	0x0001
        /*0036*/ 	.short	0x0004
        /*0038*/ 	.byte	0x00, 0xf0, 0x05, 0x00


	//----- nvinfo : EIATTR_KPARAM_INFO
	.align		4
.L_327:
        /*003c*/ 	.byte	0x04, 0x17
        /*003e*/ 	.short	(.L_329 - .L_328)
.L_328:
        /*0040*/ 	.word	0x00000000
        /*0044*/ 	.short	0x0000
        /*0046*/ 	.short	0x0000
        /*0048*/ 	.byte	0x00, 0xf0, 0x11, 0x00


	//----- nvinfo : EIATTR_MAXREG_COUNT
	.align		4
.L_329:
        /*004c*/ 	.byte	0x03, 0x1b
        /*004e*/ 	.short	0x00ff


	//----- nvinfo : EIATTR_MERCURY_ISA_VERSION
	.align		4
        /*0050*/ 	.byte	0x03, 0x5f
        /*0052*/ 	.short	0x0000


	//----- nvinfo : EIATTR_EXIT_INSTR_OFFSETS
	.align		4
        /*0054*/ 	.byte	0x04, 0x1c
        /*0056*/ 	.short	(.L_331 - .L_330)


	//   ....[0]....
.L_330:
        /*0058*/ 	.word	0x000002d0


	//   ....[1]....
        /*005c*/ 	.word	0x00000cd0


	//   ....[2]....
        /*0060*/ 	.word	0x00000d20


	//----- nvinfo : EIATTR_MAX_THREADS
	.align		4
.L_331:
        /*0064*/ 	.byte	0x04, 0x05
        /*0066*/ 	.short	(.L_333 - .L_332)
.L_332:
        /*0068*/ 	.word	0x00000080
        /*006c*/ 	.word	0x00000001
        /*0070*/ 	.word	0x00000001


	//----- nvinfo : EIATTR_CRS_STACK_SIZE
	.align		4
.L_333:
        /*0074*/ 	.byte	0x04, 0x1e
        /*0076*/ 	.short	(.L_335 - .L_334)
.L_334:
        /*0078*/ 	.word	0x00000000
.L_335:


//--------------------- .nv.info._ZN2at6native29vectorized_elementwise_kernelILi8EZZZNS0_15sin_kernel_cudaERNS_18TensorIteratorBaseEENKUlvE0_clEvENKUlvE2_clEvEUlN3c108BFloat16EE_St5arrayIPcLm2EEEEviT0_T1_ --------------------------
	.section	.nv.info._ZN2at6native29vectorized_elementwise_kernelILi8EZZZNS0_15sin_kernel_cudaERNS_18TensorIteratorBaseEENKUlvE0_clEvENKUlvE2_clEvEUlN3c108BFloat16EE_St5arrayIPcLm2EEEEviT0_T1_,"",@"SHT_CUDA_INFO"
	.sectionflags	@""
	.align	4


	//----- nvinfo : EIATTR_CUDA_API_VERSION
	.align		4
        /*0000*/ 	.byte	0x04, 0x37
        /*0002*/ 	.short	(.L_337 - .L_336)
.L_336:
        /*0004*/ 	.word	0x00000082


	//----- nvinfo : EIATTR_SW2861232_WAR
	.align		4
.L_337:
        /*0008*/ 	.byte	0x01, 0x35
	.zero		2


	//----- nvinfo : EIATTR_PARAM_CBANK
	.align		4
        /*000c*/ 	.byte	0x04, 0x0a
        /*000e*/ 	.short	(.L_339 - .L_338)
	.align		4
.L_338:
        /*0010*/ 	.word	index@(.nv.constant0._ZN2at6native29vectorized_elementwise_kernelILi8EZZZNS0_15sin_kernel_cudaERNS_18TensorIteratorBaseEENKUlvE0_clEvENKUlvE2_clEvEUlN3c108BFloat16EE_St5arrayIPcLm2EEEEviT0_T1_)
        /*0014*/ 	.short	0x0160
        /*0016*/ 	.short	0x0018


	//----- nvinfo : EIATTR_CBANK_PARAM_SIZE
	.align		4
.L_339:
        /*0018*/ 	.byte	0x03, 0x19
        /*001a*/ 	.short	0x0018


	//----- nvinfo : EIATTR_KPARAM_INFO
	.align		4
        /*001c*/ 	.byte	0x04, 0x17
        /*001e*/ 	.short	(.L_341 - .L_340)
.L_340:
        /*0020*/ 	.word	0x00000000
        /*0024*/ 	.short	0x0002
        /*0026*/ 	.short	0x0008
        /*0028*/ 	.byte	0x00, 0xf0, 0x41, 0x00


	//----- nvinfo : EIATTR_KPARAM_INFO
	.align		4
.L_341:
        /*002c*/ 	.byte	0x04, 0x17
        /*002e*/ 	.short	(.L_343 - .L_342)
.L_342:
        /*0030*/ 	.word	0x00000000
        /*0034*/ 	.short	0x0001
        /*0036*/ 	.short	0x0004
        /*0038*/ 	.byte	0x00, 0xf0, 0x05, 0x00


	//----- nvinfo : EIATTR_KPARAM_INFO
	.align		4
.L_343:
        /*003c*/ 	.byte	0x04, 0x17
        /*003e*/ 	.short	(.L_345 - .L_344)
.L_344:
        /*0040*/ 	.word	0x00000000
        /*0044*/ 	.short	0x0000
        /*0046*/ 	.short	0x0000
        /*0048*/ 	.byte	0x00, 0xf0, 0x11, 0x00


	//----- nvinfo : EIATTR_MAXREG_COUNT
	.align		4
.L_345:
        /*004c*/ 	.byte	0x03, 0x1b
        /*004e*/ 	.short	0x00ff


	//----- nvinfo : EIATTR_MERCURY_ISA_VERSION
	.align		4
        /*0050*/ 	.byte	0x03, 0x5f
        /*0052*/ 	.short	0x0000


	//----- nvinfo : EIATTR_EXIT_INSTR_OFFSETS
	.align		4
        /*0054*/ 	.byte	0x04, 0x1c
        /*0056*/ 	.short	(.L_347 - .L_346)


	//   ....[0]....
.L_346:
        /*0058*/ 	.word	0x00000010


	//----- nvinfo : EIATTR_MAX_THREADS
	.align		4
.L_347:
        /*005c*/ 	.byte	0x04, 0x05
        /*005e*/ 	.short	(.L_349 - .L_348)
.L_348:
        /*0060*/ 	.word	0x00000080
        /*0064*/ 	.word	0x00000001
        /*0068*/ 	.word	0x00000001
.L_349:


//--------------------- .nv.info._ZN2at6native18elementwise_kernelILi128ELi4EZNS0_15gpu_kernel_implIZZZNS0_15sin_kernel_cudaERNS_18TensorIteratorBaseEENKUlvE0_clEvENKUlvE1_clEvEUlN3c104HalfEE_EEvS4_RKT_EUliE_EEviT1_ --------------------------
	.section	.nv.info._ZN2at6native18elementwise_kernelILi128ELi4EZNS0_15gpu_kernel_implIZZZNS0_15sin_kernel_cudaERNS_18TensorIteratorBaseEENKUlvE0_clEvENKUlvE1_clEvEUlN3c104HalfEE_EEvS4_RKT_EUliE_EEviT1_,"",@"SHT_CUDA_INFO"
	.sectionflags	@""
	.align	4


	//----- nvinfo : EIATTR_CUDA_API_VERSION
	.align		4
        /*0000*/ 	.byte	0x04, 0x37
        /*0002*/ 	.short	(.L_351 - .L_350)
.L_350:
        /*0004*/ 	.word	0x00000082


	//----- nvinfo : EIATTR_SW2861232_WAR
	.align		4
.L_351:
        /*0008*/ 	.byte	0x01, 0x35
	.zero		2


	//----- nvinfo : EIATTR_PARAM_CBANK
	.align		4
        /*000c*/ 	.byte	0x04, 0x0a
        /*000e*/ 	.short	(.L_353 - .L_352)
	.align		4
.L_352:
        /*0010*/ 	.word	index@(.nv.constant0._ZN2at6native18elementwise_kernelILi128ELi4EZNS0_15gpu_kernel_implIZZZNS0_15sin_kernel_cudaERNS_18TensorIteratorBaseEENKUlvE0_clEvENKUlvE1_clEvEUlN3c104HalfEE_EEvS4_RKT_EUliE_EEviT1_)
        /*0014*/ 	.short	0x0160
        /*0016*/ 	.short	0x0220


	//----- nvinfo : EIATTR_CBANK_PARAM_SIZE
	.align		4
.L_353:
        /*0018*/ 	.byte	0x03, 0x19
        /*001a*/ 	.short	0x0220


	//----- nvinfo : EIATTR_KPARAM_INFO
	.align		4
        /*001c*/ 	.byte	0x04, 0x17
        /*001e*/ 	.short	(.L_355 - .L_354)
.L_354:
        /*0020*/ 	.word	0x00000000
        /*0024*/ 	.short	0x0001
        /*0026*/ 	.short	0x0008
        /*0028*/ 	.byte	0x00, 0xf0, 0x61, 0x08


	//----- nvinfo : EIATTR_KPARAM_INFO
	.align		4
.L_355:
        /*002c*/ 	.byte	0x04, 0x17
        /*002e*/ 	.short	(.L_357 - .L_356)
.L_356:
        /*0030*/ 	.word	0x00000000
        /*0034*/ 	.short	0x0000
        /*0036*/ 	.short	0x0000
        /*0038*/ 	.byte	0x00, 0xf0, 0x11, 0x00


	//----- nvinfo : EIATTR_MAXREG_COUNT
	.align		4
.L_357:
        /*003c*/ 	.byte	0x03, 0x1b
        /*003e*/ 	.short	0x0080


	//----- nvinfo : EIATTR_EXTERNS
	.align		4
        /*0040*/ 	.byte	0x04, 0x0f
        /*0042*/ 	.short	(.L_359 - .L_358)


	//   ....[0]....
	.align		4
.L_358:
        /*0044*/ 	.word	index@(__assertfail)


	//----- nvinfo : EIATTR_MERCURY_ISA_VERSION
	.align		4
.L_359:
        /*0048*/ 	.byte	0x03, 0x5f
        /*004a*/ 	.short	0x0000


	//----- nvinfo : EIATTR_SYSCALL_OFFSETS
	.align		4
        /*004c*/ 	.byte	0x04, 0x46
        /*004e*/ 	.short	(.L_361 - .L_360)


	//   ....[0]....
.L_360:
        /*0050*/ 	.word	0x00001db0


	//   ....[1]....
        /*0054*/ 	.word	0x00002d80


	//   ....[2]....
        /*0058*/ 	.word	0x00004ba0


	//   ....[3]....
        /*005c*/ 	.word	0x00005b70


	//   ....[4]....
        /*0060*/ 	.word	0x00007960


	//   ....[5]....
        /*0064*/ 	.word	0x00008930


	//   ....[6]....
        /*0068*/ 	.word	0x0000a730


	//   ....[7]....
        /*006c*/ 	.word	0x0000b700


	//----- nvinfo : EIATTR_EXIT_INSTR_OFFSETS
	.align		4
.L_361:
        /*0070*/ 	.byte	0x04, 0x1c
        /*0072*/ 	.short	(.L_363 - .L_362)


	//   ....[0]....
.L_362:
        /*0074*/ 	.word	0x000089f0


	//   ....[1]....
        /*0078*/ 	.word	0x0000a900


	//   ....[2]....
        /*007c*/ 	.word	0x0000a940


	//   ....[3]....
        /*0080*/ 	.word	0x0000a9e0


	//   ....[4]....
        /*0084*/ 	.word	0x0000aa20


	//   ....[5]....
        /*0088*/ 	.word	0x0000aa60


	//   ....[6]....
        /*008c*/ 	.word	0x0000aaf0


	//   ....[7]....
        /*0090*/ 	.word	0x0000ab10


	//   ....[8]....
        /*0094*/ 	.word	0x0000abb0


	//   ....[9]....
        /*0098*/ 	.word	0x0000ac00


	//   ....[10]....
        /*009c*/ 	.word	0x0000ac50


	//   ....[11]....
        /*00a0*/ 	.word	0x0000ad20


	//   ....[12]....
        /*00a4*/ 	.word	0x0000ad80


	//   ....[13]....
        /*00a8*/ 	.word	0x0000af10


	//   ....[14]....
        /*00ac*/ 	.word	0x0000b070


	//   ....[15]....
        /*00b0*/ 	.word	0x0000b0b0


	//   ....[16]....
        /*00b4*/ 	.word	0x0000b170


	//   ....[17]....
        /*00b8*/ 	.word	0x0000b2f0


	//   ....[18]....
        /*00bc*/ 	.word	0x0000b470


	//   ....[19]....
        /*00c0*/ 	.word	0x0000b5d0


	//   ....[20]....
        /*00c4*/ 	.word	0x0000b710


	//   ....[21]....
        /*00c8*/ 	.word	0x0000b750


	//   ....[22]....
        /*00cc*/ 	.word	0x0000b790


	//----- nvinfo : EIATTR_MAX_THREADS
	.align		4
.L_363:
        /*00d0*/ 	.byte	0x04, 0x05
        /*00d2*/ 	.short	(.L_365 - .L_364)
.L_364:
        /*00d4*/ 	.word	0x00000080
        /*00d8*/ 	.word	0x00000001
        /*00dc*/ 	.word	0x00000001


	//----- nvinfo : EIATTR_CRS_STACK_SIZE
	.align		4
.L_365:
        /*00e0*/ 	.byte	0x04, 0x1e
        /*00e2*/ 	.short	(.L_367 - .L_366)
.L_366:
        /*00e4*/ 	.word	0x00000000
.L_367:


//--------------------- .nv.info._ZN2at6native27unrolled_elementwise_kernelIZZZNS0_15sin_kernel_cudaERNS_18TensorIteratorBaseEENKUlvE0_clEvENKUlvE1_clEvEUlN3c104HalfEE_St5arrayIPcLm2EELi4E23TrivialOffsetCalculatorILi1EjESD_NS0_6memory12LoadWithCastILi1EEENSE_13StoreWithCastILi1EEEEEviT_T0_T2_T3_T4_T5_ --------------------------
	.section	.nv.info._ZN2at6native27unrolled_elementwise_kernelIZZZNS0_15sin_kernel_cudaERNS_18TensorIteratorBaseEENKUlvE0_clEvENKUlvE1_clEvEUlN3c104HalfEE_St5arrayIPcLm2EELi4E23TrivialOffsetCalculatorILi1EjESD_NS0_6memory12LoadWithCastILi1EEENSE_13StoreWithCastILi1EEEEEviT_T0_T2_T3_T4_T5_,"",@"SHT_CUDA_INFO"
	.sectionflags	@""
	.align	4


	//----- nvinfo : EIATTR_CUDA_API_VERSION
	.align		4
        /*0000*/ 	.byte	0x04, 0x37
        /*0002*/ 	.short	(.L_369 - .L_368)
.L_368:
        /*0004*/ 	.word	0x00000082


	//----- nvinfo : EIATTR_SW2861232_WAR
	.align		4
.L_369:
        /*0008*/ 	.byte	0x01, 0x35
	.zero		2


	//----- nvinfo : EIATTR_PARAM_CBANK
	.align		4
        /*000c*/ 	.byte	0x04, 0x0a
        /*000e*/ 	.short	(.L_371 - .L_370)
	.align		4
.L_370:
        /*0010*/ 	.word	index@(.nv.constant0._ZN2at6native27unrolled_elementwise_kernelIZZZNS0_15sin_kernel_cudaERNS_18TensorIteratorBaseEENKUlvE0_clEvENKUlvE1_clEvEUlN3c104HalfEE_St5arrayIPcLm2EELi4E23TrivialOffsetCalculatorILi1EjESD_NS0_6memory12LoadWithCastILi1EEENSE_13StoreWithCastILi1EEEEEviT_T0_T2_T3_T4_T5_)
        /*0014*/ 	.short	0x0160
        /*0016*/ 	.short	0x002c


	//----- nvinfo : EIATTR_CBANK_PARAM_SIZE
	.align		4
.L_371:
        /*0018*/ 	.byte	0x03, 0x19
        /*001a*/ 	.short	0x002c


	//----- nvinfo : EIATTR_KPARAM_INFO
	.align		4
        /*001c*/ 	.byte	0x04, 0x17
        /*001e*/ 	.short	(.L_373 - .L_372)
.L_372:
        /*0020*/ 	.word	0x00000000
        /*0024*/ 	.short	0x0006
        /*0026*/ 	.short	0x0024
        /*0028*/ 	.byte	0x00, 0xf0, 0x21, 0x00


	//----- nvinfo : EIATTR_KPARAM_INFO
	.align		4
.L_373:
        /*002c*/ 	.byte	0x04, 0x17
        /*002e*/ 	.short	(.L_375 - .L_374)
.L_374:
        /*0030*/ 	.word	0x00000000
        /*0034*/ 	.short	0x0005
        /*0036*/ 	.short	0x001c
        /*0038*/ 	.byte	0x00, 0xf0, 0x21, 0x00


	//----- nvinfo : EIATTR_KPARAM_INFO
	.align		4
.L_375:
        /*003c*/ 	.byte	0x04, 0x17
        /*003e*/ 	.short	(.L_377 - .L_376)
.L_376:
        /*0040*/ 	.word	0x00000000
        /*0044*/ 	.short	0x0004
        /*0046*/ 	.short	0x0019
        /*0048*/ 	.byte	0x00, 0xf0, 0x05, 0x00


	//----- nvinfo : EIATTR_KPARAM_INFO
	.align		4
.L_377:
        /*004c*/ 	.byte	0x04, 0x17
        /*004e*/ 	.short	(.L_379 - .L_378)
.L_378:
        /*0050*/ 	.word	0x00000000
        /*0054*/ 	.short	0x0003
        /*0056*/ 	.short	0x0018
        /*0058*/ 	.byte	0x00, 0xf0, 0x05, 0x00


	//----- nvinfo : EIATTR_KPARAM_INFO
	.align		4
.L_379:
        /*005c*/ 	.byte	0x04, 0x17
        /*005e*/ 	.short	(.L_381 - .L_380)
.L_380:
        /*0060*/ 	.word	0x00000000
        /*0064*/ 	.short	0x0002
        /*0066*/ 	.short	0x0008
        /*0068*/ 	.byte	0x00, 0xf0, 0x41, 0x00


	//----- nvinfo : EIATTR_KPARAM_INFO
	.align		4
.L_381:
        /*006c*/ 	.byte	0x04, 0x17
        /*006e*/ 	.short	(.L_383 - .L_382)
.L_382:
        /*0070*/ 	.word	0x00000000
        /*0074*/ 	.short	0x0001
        /*0076*/ 	.short	0x0004
        /*0078*/ 	.byte	0x00, 0xf0, 0x05, 0x00


	//----- nvinfo : EIATTR_KPARAM_INFO
	.align		4
.L_383:
        /*007c*/ 	.byte	0x04, 0x17
        /*007e*/ 	.short	(.L_385 - .L_384)
.L_384:
        /*0080*/ 	.word	0x00000000
        /*0084*/ 	.short	0x0000
        /*0086*/ 	.short	0x0000
        /*0088*/ 	.byte	0x00, 0xf0, 0x11, 0x00


	//----- nvinfo : EIATTR_MAXREG_COUNT
	.align		4
.L_385:
        /*008c*/ 	.byte	0x03, 0x1b
        /*008e*/ 	.short	0x00ff


	//----- nvinfo : EIATTR_EXTERNS
	.align		4
        /*0090*/ 	.byte	0x04, 0x0f
        /*0092*/ 	.short	(.L_387 - .L_386)


	//   ....[0]....
	.align		4
.L_386:
        /*0094*/ 	.word	index@(__assertfail)


	//----- nvinfo : EIATTR_MERCURY_ISA_VERSION
	.align		4
.L_387:
        /*0098*/ 	.byte	0x03, 0x5f
        /*009a*/ 	.short	0x0000


	//----- nvinfo : EIATTR_SYSCALL_OFFSETS
	.align		4
        /*009c*/ 	.byte	0x04, 0x46
        /*009e*/ 	.short	(.L_389 - .L_388)


	//   ....[0]....
.L_388:
        /*00a0*/ 	.word	0x00001070


	//   ....[1]....
        /*00a4*/ 	.word	0x00002140


	//   ....[2]....
        /*00a8*/ 	.word	0x00003220


	//   ....[3]....
        /*00ac*/ 	.word	0x000042d0


	//   ....[4]....
        /*00b0*/ 	.word	0x000055b0


	//   ....[5]....
        /*00b4*/ 	.word	0x000065e0


	//   ....[6]....
        /*00b8*/ 	.word	0x000075d0


	//   ....[7]....
        /*00bc*/ 	.word	0x000085c0


	//----- nvinfo : EIATTR_EXIT_INSTR_OFFSETS
	.align		4
.L_389:
        /*00c0*/ 	.byte	0x04, 0x1c
        /*00c2*/ 	.short	(.L_391 - .L_390)


	//   ....[0]....
.L_390:
        /*00c4*/ 	.word	0x00007690


	//   ....[1]....
        /*00c8*/ 	.word	0x000077c0


	//   ....[2]....
        /*00cc*/ 	.word	0x00007800


	//   ....[3]....
        /*00d0*/ 	.word	0x000078a0


	//   ....[4]....
        /*00d4*/ 	.word	0x000078e0


	//   ....[5]....
        /*00d8*/ 	.word	0x00007920


	//   ....[6]....
        /*00dc*/ 	.word	0x000079b0


	//   ....[7]....
        /*00e0*/ 	.word	0x000079d0


	//   ....[8]....
        /*00e4*/ 	.word	0x00007a70


	//   ....[9]....
        /*00e8*/ 	.word	0x00007ac0


	//   ....[10]....
        /*00ec*/ 	.word	0x00007b10


	//   ....[11]....
        /*00f0*/ 	.word	0x00007be0


	//   ....[12]....
        /*00f4*/ 	.word	0x00007c40


	//   ....[13]....
        /*00f8*/ 	.word	0x00007dd0


	//   ....[14]....
        /*00fc*/ 	.word	0x00007f30


	//   ....[15]....
        /*0100*/ 	.word	0x00007f70


	//   ....[16]....
        /*0104*/ 	.word	0x00008030


	//   ....[17]....
        /*0108*/ 	.word	0x000081b0


	//   ....[18]....
        /*010c*/ 	.word	0x00008330


	//   ....[19]....
        /*0110*/ 	.word	0x00008490


	//   ....[20]....
        /*0114*/ 	.word	0x000085d0


	//   ....[21]....
        /*0118*/ 	.word	0x00008610


	//   ....[22]....
        /*011c*/ 	.word	0x00008650


	//----- nvinfo : EIATTR_MAX_THREADS
	.align		4
.L_391:
        /*0120*/ 	.byte	0x04, 0x05
        /*0122*/ 	.short	(.L_393 - .L_392)
.L_392:
        /*0124*/ 	.word	0x00000080
        /*0128*/ 	.word	0x00000001
        /*012c*/ 	.word	0x00000001


	//----- nvinfo : EIATTR_CRS_STACK_SIZE
	.align		4
.L_393:
        /*0130*/ 	.byte	0x04, 0x1e
        /*0132*/ 	.short	(.L_395 - .L_394)
.L_394:
        /*0134*/ 	.word	0x00000000
.L_395:


//--------------------- .nv.info._ZN2at6native18elementwise_kernelILi128ELi4EZNS0_22gpu_kernel_impl_nocastIZZZNS0_15sin_kernel_cudaERNS_18TensorIteratorBaseEENKUlvE0_clEvENKUlvE1_clEvEUlN3c104HalfEE_EEvS4_RKT_EUliE_EEviT1_ --------------------------
	.section	.nv.info._ZN2at6native18elementwise_kernelILi128ELi4EZNS0_22gpu_kernel_impl_nocastIZZZNS0_15sin_kernel_cudaERNS_18TensorIteratorBaseEENKUlvE0_clEvENKUlvE1_clEvEUlN3c104HalfEE_EEvS4_RKT_EUliE_EEviT1_,"",@"SHT_CUDA_INFO"
	.sectionflags	@""
	.align	4


	//----- nvinfo : EIATTR_CUDA_API_VERSION
	.align		4
        /*0000*/ 	.byte	0x04, 0x37
        /*0002*/ 	.short	(.L_397 - .L_396)
.L_396:
        /*0004*/ 	.word	0x00000082


	//----- nvinfo : EIATTR_SW2861232_WAR
	.align		4
.L_397:
        /*0008*/ 	.byte	0x01, 0x35
	.zero		2


	//----- nvinfo : EIATTR_PARAM_CBANK
	.align		4
        /*000c*/ 	.byte	0x04, 0x0a
        /*000e*/ 	.short	(.L_399 - .L_398)
	.align		4
.L_398:
        /*0010*/ 	.word	index@(.nv.constant0._ZN2at6native18elementwise_kernelILi128ELi4EZNS0_22gpu_kernel_impl_nocastIZZZNS0_15sin_kernel_cudaERNS_18TensorIteratorBaseEENKUlvE0_clEvENKUlvE1_clEvEUlN3c104HalfEE_EEvS4_RKT_EUliE_EEviT1_)
        /*0014*/ 	.short	0x0160
        /*0016*/ 	.short	0x0220


	//----- nvinfo : EIATTR_CBANK_PARAM_SIZE
	.align		4
.L_399:
        /*0018*/ 	.byte	0x03, 0x19
        /*001a*/ 	.short	0x0220


	//----- nvinfo : EIATTR_KPARAM_INFO
	.align		4
        /*001c*/ 	.byte	0x04, 0x17
        /*001e*/ 	.short	(.L_401 - .L_400)
.L_400:
        /*0020*/ 	.word	0x00000000
        /*0024*/ 	.short	0x0001
        /*0026*/ 	.short	0x0008
        /*0028*/ 	.byte	0x00, 0xf0, 0x61, 0x08


	//----- nvinfo : EIATTR_KPARAM_INFO
	.align		4
.L_401:
        /*002c*/ 	.byte	0x04, 0x17
        /*002e*/ 	.short	(.L_403 - .L_402)
.L_402:
        /*0030*/ 	.word	0x00000000
        /*0034*/ 	.short	0x0000
        /*0036*/ 	.short	0x0000
        /*0038*/ 	.byte	0x00, 0xf0, 0x11, 0x00


	//----- nvinfo : EIATTR_MAXREG_COUNT
	.align		4
.L_403:
        /*003c*/ 	.byte	0x03, 0x1b
        /*003e*/ 	.short	0x0080


	//----- nvinfo : EIATTR_MERCURY_ISA_VERSION
	.align		4
        /*0040*/ 	.byte	0x03, 0x5f
        /*0042*/ 	.short	0x0000


	//----- nvinfo : EIATTR_EXIT_INSTR_OFFSETS
	.align		4
        /*0044*/ 	.byte	0x04, 0x1c
        /*0046*/ 	.short	(.L_405 - .L_404)


	//   ....[0]....
.L_404:
        /*0048*/ 	.word	0x00002da0


	//   ....[1]....
        /*004c*/ 	.word	0x00003c80


	//----- nvinfo : EIATTR_MAX_THREADS
	.align		4
.L_405:
        /*0050*/ 	.byte	0x04, 0x05
        /*0052*/ 	.short	(.L_407 - .L_406)
.L_406:
        /*0054*/ 	.word	0x00000080
        /*0058*/ 	.word	0x00000001
        /*005c*/ 	.word	0x00000001


	//----- nvinfo : EIATTR_CRS_STACK_SIZE
	.align		4
.L_407:
        /*0060*/ 	.byte	0x04, 0x1e
        /*0062*/ 	.short	(.L_409 - .L_408)
.L_408:
        /*0064*/ 	.word	0x00000000
.L_409:


//--------------------- .nv.info._ZN2at6native27unrolled_elementwise_kernelIZZZNS0_15sin_kernel_cudaERNS_18TensorIteratorBaseEENKUlvE0_clEvENKUlvE1_clEvEUlN3c104HalfEE_St5arrayIPcLm2EELi4E23TrivialOffsetCalculatorILi1EjESD_NS0_6memory15LoadWithoutCastENSE_16StoreWithoutCastEEEviT_T0_T2_T3_T4_T5_ --------------------------
	.section	.nv.info._ZN2at6native27unrolled_elementwise_kernelIZZZNS0_15sin_kernel_cudaERNS_18TensorIteratorBaseEENKUlvE0_clEvENKUlvE1_clEvEUlN3c104HalfEE_St5arrayIPcLm2EELi4E23TrivialOffsetCalculatorILi1EjESD_NS0_6memory15LoadWithoutCastENSE_16StoreWithoutCastEEEviT_T0_T2_T3_T4_T5_,"",@"SHT_CUDA_INFO"
	.sectionflags	@""
	.align	4


	//----- nvinfo : EIATTR_CUDA_API_VERSION
	.align		4
        /*0000*/ 	.byte	0x04, 0x37
        /*0002*/ 	.short	(.L_411 - .L_410)
.L_410:
        /*0004*/ 	.word	0x00000082


	//----- nvinfo : EIATTR_SW2861232_WAR
	.align		4
.L_411:
        /*0008*/ 	.byte	0x01, 0x35
	.zero		2


	//----- nvinfo : EIATTR_PARAM_CBANK
	.align		4
        /*000c*/ 	.byte	0x04, 0x0a
        /*000e*/ 	.short	(.L_413 - .L_412)
	.align		4
.L_412:
        /*0010*/ 	.word	index@(.nv.constant0._ZN2at6native27unrolled_elementwise_kernelIZZZNS0_15sin_kernel_cudaERNS_18TensorIteratorBaseEENKUlvE0_clEvENKUlvE1_clEvEUlN3c104HalfEE_St5arrayIPcLm2EELi4E23TrivialOffsetCalculatorILi1EjESD_NS0_6memory15LoadWithoutCastENSE_16StoreWithoutCastEEEviT_T0_T2_T3_T4_T5_)
        /*0014*/ 	.short	0x0160
        /*0016*/ 	.short	0x001c


	//----- nvinfo : EIATTR_CBANK_PARAM_SIZE
	.align		4
.L_413:
        /*0018*/ 	.byte	0x03, 0x19
        /*001a*/ 	.short	0x001c


	//----- nvinfo : EIATTR_KPARAM_INFO
	.align		4
        /*001c*/ 	.byte	0x04, 0x17
        /*001e*/ 	.short	(.L_415 - .L_414)
.L_414:
        /*0020*/ 	.word	0x00000000
        /*0024*/ 	.short	0x0006
        /*0026*/ 	.short	0x001b
        /*0028*/ 	.byte	0x00, 0xf0, 0x05, 0x00


	//----- nvinfo : EIATTR_KPARAM_INFO
	.align		4
.L_415:
        /*002c*/ 	.byte	0x04, 0x17
        /*002e*/ 	.short	(.L_417 - .L_416)
.L_416:
        /*0030*/ 	.word	0x00000000
        /*0034*/ 	.short	0x0005
        /*0036*/ 	.short	0x001a
        /*0038*/ 	.byte	0x00, 0xf0, 0x05, 0x00


	//----- nvinfo : EIATTR_KPARAM_INFO
	.align		4
.L_417:
        /*003c*/ 	.byte	0x04, 0x17
        /*003e*/ 	.short	(.L_419 - .L_418)
.L_418:
        /*0040*/ 	.word	0x00000000
        /*0044*/ 	.short	0x0004
        /*0046*/ 	.short	0x0019
        /*0048*/ 	.byte	0x00, 0xf0, 0x05, 0x00


	//----- nvinfo : EIATTR_KPARAM_INFO
	.align		4
.L_419:
        /*004c*/ 	.byte	0x04, 0x17
        /*004e*/ 	.short	(.L_421 - .L_420)
.L_420:
        /*0050*/ 	.word	0x00000000
        /*0054*/ 	.short	0x0003
        /*0056*/ 	.short	0x0018
        /*0058*/ 	.byte	0x00, 0xf0, 0x05, 0x00


	//----- nvinfo : EIATTR_KPARAM_INFO
	.align		4
.L_421:
        /*005c*/ 	.byte	0x04, 0x17
        /*005e*/ 	.short	(.L_423 - .L_422)
.L_422:
        /*0060*/ 	.word	0x00000000
        /*0064*/ 	.short	0x0002
        /*0066*/ 	.short	0x0008
        /*0068*/ 	.byte	0x00, 0xf0, 0x41, 0x00


	//----- nvinfo : EIATTR_KPARAM_INFO
	.align		4
.L_423:
        /*006c*/ 	.byte	0x04, 0x17
        /*006e*/ 	.short	(.L_425 - .L_424)
.L_424:
        /*0070*/ 	.word	0x00000000
        /*0074*/ 	.short	0x0001
        /*0076*/ 	.short	0x0004
        /*0078*/ 	.byte	0x00, 0xf0, 0x05, 0x00


	//----- nvinfo : EIATTR_KPARAM_INFO
	.align		4
.L_425:
        /*007c*/ 	.byte	0x04, 0x17
        /*007e*/ 	.short	(.L_427 - .L_426)
.L_426:
        /*0080*/ 	.word	0x00000000
        /*0084*/ 	.short	0x0000
        /*0086*/ 	.short	0x0000
        /*0088*/ 	.byte	0x00, 0xf0, 0x11, 0x00


	//----- nvinfo : EIATTR_MAXREG_COUNT
	.align		4
.L_427:
        /*008c*/ 	.byte	0x03, 0x1b
        /*008e*/ 	.short	0x00ff


	//----- nvinfo : EIATTR_MERCURY_ISA_VERSION
	.align		4
        /*0090*/ 	.byte	0x03, 0x5f
        /*0092*/ 	.short	0x0000


	//----- nvinfo : EIATTR_EXIT_INSTR_OFFSETS
	.align		4
        /*0094*/ 	.byte	0x04, 0x1c
        /*0096*/ 	.short	(.L_429 - .L_428)


	//   ....[0]....
.L_428:
        /*0098*/ 	.word	0x000004e0


	//   ....[1]....
        /*009c*/ 	.word	0x00000530


	//----- nvinfo : EIATTR_MAX_THREADS
	.align		4
.L_429:
        /*00a0*/ 	.byte	0x04, 0x05
        /*00a2*/ 	.short	(.L_431 - .L_430)
.L_430:
        /*00a4*/ 	.word	0x00000080
        /*00a8*/ 	.word	0x00000001
        /*00ac*/ 	.word	0x00000001


	//----- nvinfo : EIATTR_CRS_STACK_SIZE
	.align		4
.L_431:
        /*00b0*/ 	.byte	0x04, 0x1e
        /*00b2*/ 	.short	(.L_433 - .L_432)
.L_432:
        /*00b4*/ 	.word	0x00000000
.L_433:


//--------------------- .nv.info._ZN2at6native29vectorized_elementwise_kernelILi2EZZZNS0_15sin_kernel_cudaERNS_18TensorIteratorBaseEENKUlvE0_clEvENKUlvE1_clEvEUlN3c104HalfEE_St5arrayIPcLm2EEEEviT0_T1_ --------------------------
	.section	.nv.info._ZN2at6native29vectorized_elementwise_kernelILi2EZZZNS0_15sin_kernel_cudaERNS_18TensorIteratorBaseEENKUlvE0_clEvENKUlvE1_clEvEUlN3c104HalfEE_St5arrayIPcLm2EEEEviT0_T1_,"",@"SHT_CUDA_INFO"
	.sectionflags	@""
	.align	4


	//----- nvinfo : EIATTR_CUDA_API_VERSION
	.align		4
        /*0000*/ 	.byte	0x04, 0x37
        /*0002*/ 	.short	(.L_435 - .L_434)
.L_434:
        /*0004*/ 	.word	0x00000082


	//----- nvinfo : EIATTR_SW2861232_WAR
	.align		4
.L_435:
        /*0008*/ 	.byte	0x01, 0x35
	.zero		2


	//----- nvinfo : EIATTR_PARAM_CBANK
	.align		4
        /*000c*/ 	.byte	0x04, 0x0a
        /*000e*/ 	.short	(.L_437 - .L_436)
	.align		4
.L_436:
        /*0010*/ 	.word	index@(.nv.constant0._ZN2at6native29vectorized_elementwise_kernelILi2EZZZNS0_15sin_kernel_cudaERNS_18TensorIteratorBaseEENKUlvE0_clEvENKUlvE1_clEvEUlN3c104HalfEE_St5arrayIPcLm2EEEEviT0_T1_)
        /*0014*/ 	.short	0x0160
        /*0016*/ 	.short	0x0018


	//----- nvinfo : EIATTR_CBANK_PARAM_SIZE
	.align		4
.L_437:
        /*0018*/ 	.byte	0x03, 0x19
        /*001a*/ 	.short	0x0018


	//----- nvinfo : EIATTR_KPARAM_INFO
	.align		4
        /*001c*/ 	.byte	0x04, 0x17
        /*001e*/ 	.short	(.L_439 - .L_438)
.L_438:
        /*0020*/ 	.word	0x00000000
        /*0024*/ 	.short	0x0002
        /*0026*/ 	.short	0x0008
        /*0028*/ 	.byte	0x00, 0xf0, 0x41, 0x00


	//----- nvinfo : EIATTR_KPARAM_INFO
	.align		4
.L_439:
        /*002c*/ 	.byte	0x04, 0x17
        /*002e*/ 	.short	(.L_441 - .L_440)
.L_440:
        /*0030*/ 	.word	0x00000000
        /*0034*/ 	.short	0x0001
        /*0036*/ 	.short	0x0004
        /*0038*/ 	.byte	0x00, 0xf0, 0x05, 0x00


	//----- nvinfo : EIATTR_KPARAM_INFO
	.align		4
.L_441:
        /*003c*/ 	.byte	0x04, 0x17
        /*003e*/ 	.short	(.L_443 - .L_442)
.L_442:
        /*0040*/ 	.word	0x00000000
        /*0044*/ 	.short	0x0000
        /*0046*/ 	.short	0x0000
        /*0048*/ 	.byte	0x00, 0xf0, 0x11, 0x00


	//----- nvinfo : EIATTR_MAXREG_COUNT
	.align		4
.L_443:
        /*004c*/ 	.byte	0x03, 0x1b
        /*004e*/ 	.short	0x00ff


	//----- nvinfo : EIATTR_MERCURY_ISA_VERSION
	.align		4
        /*0050*/ 	.byte	0x03, 0x5f
        /*0052*/ 	.short	0x0000


	//----- nvinfo : EIATTR_EXIT_INSTR_OFFSETS
	.align		4
        /*0054*/ 	.byte	0x04, 0x1c
        /*0056*/ 	.short	(.L_445 - .L_444)


	//   ....[0]....
.L_444:
        /*0058*/ 	.word	0x00000310


	//   ....[1]....
        /*005c*/ 	.word	0x00000d10


	//   ....[2]....
        /*0060*/ 	.word	0x00000d60


	//----- nvinfo : EIATTR_MAX_THREADS
	.align		4
.L_445:
        /*0064*/ 	.byte	0x04, 0x05
        /*0066*/ 	.short	(.L_447 - .L_446)
.L_446:
        /*0068*/ 	.word	0x00000080
        /*006c*/ 	.word	0x00000001
        /*0070*/ 	.word	0x00000001


	//----- nvinfo : EIATTR_CRS_STACK_SIZE
	.align		4
.L_447:
        /*0074*/ 	.byte	0x04, 0x1e
        /*0076*/ 	.short	(.L_449 - .L_448)
.L_448:
        /*0078*/ 	.word	0x00000000
.L_449:


//--------------------- .nv.info._ZN2at6native29vectorized_elementwise_kernelILi4EZZZNS0_15sin_kernel_cudaERNS_18TensorIteratorBaseEENKUlvE0_clEvENKUlvE1_clEvEUlN3c104HalfEE_St5arrayIPcLm2EEEEviT0_T1_ --------------------------
	.section	.nv.info._ZN2at6native29vectorized_elementwise_kernelILi4EZZZNS0_15sin_kernel_cudaERNS_18TensorIteratorBaseEENKUlvE0_clEvENKUlvE1_clEvEUlN3c104HalfEE_St5arrayIPcLm2EEEEviT0_T1_,"",@"SHT_CUDA_INFO"
	.sectionflags	@""
	.align	4


	//----- nvinfo : EIATTR_CUDA_API_VERSION
	.align		4
        /*0000*/ 	.byte	0x04, 0x37
        /*0002*/ 	.short	(.L_451 - .L_450)
.L_450:
        /*0004*/ 	.word	0x00000082


	//----- nvinfo : EIATTR_SW2861232_WAR
	.align		4
.L_451:
        /*0008*/ 	.byte	0x01, 0x35
	.zero		2


	//----- nvinfo : EIATTR_PARAM_CBANK
	.align		4
        /*000c*/ 	.byte	0x04, 0x0a
        /*000e*/ 	.short	(.L_453 - .L_452)
	.align		4
.L_452:
        /*0010*/ 	.word	index@(.nv.constant0._ZN2at6native29vectorized_elementwise_kernelILi4EZZZNS0_15sin_kernel_cudaERNS_18TensorIteratorBaseEENKUlvE0_clEvENKUlvE1_clEvEUlN3c104HalfEE_St5arrayIPcLm2EEEEviT0_T1_)
        /*0014*/ 	.short	0x0160
        /*0016*/ 	.short	0x0018


	//----- nvinfo : EIATTR_CBANK_PARAM_SIZE
	.align		4
.L_453:
        /*0018*/ 	.byte	0x03, 0x19
        /*001a*/ 	.short	0x0018


	//----- nvinfo : EIATTR_KPARAM_INFO
	.align		4
        /*001c*/ 	.byte	0x04, 0x17
        /*001e*/ 	.short	(.L_455 - .L_454)
.L_454:
        /*0020*/ 	.word	0x00000000
        /*0024*/ 	.short	0x0002
        /*0026*/ 	.short	0x0008
        /*0028*/ 	.byte	0x00, 0xf0, 0x41, 0x00


	//----- nvinfo : EIATTR_KPARAM_INFO
	.align		4
.L_455:
        /*002c*/ 	.byte	0x04, 0x17
        /*002e*/ 	.short	(.L_457 - .L_456)
.L_456:
        /*0030*/ 	.word	0x00000000
        /*0034*/ 	.short	0x0001
        /*0036*/ 	.short	0x0004
        /*0038*/ 	.byte	0x00, 0xf0, 0x05, 0x00


	//----- nvinfo : EIATTR_KPARAM_INFO
	.align		4
.L_457:
        /*003c*/ 	.byte	0x04, 0x17
        /*003e*/ 	.short	(.L_459 - .L_458)
.L_458:
        /*0040*/ 	.word	0x00000000
        /*0044*/ 	.short	0x0000
        /*0046*/ 	.short	0x0000
        /*0048*/ 	.byte	0x00, 0xf0, 0x11, 0x00


	//----- nvinfo : EIATTR_MAXREG_COUNT
	.align		4
.L_459:
        /*004c*/ 	.byte	0x03, 0x1b
        /*004e*/ 	.short	0x00ff


	//----- nvinfo : EIATTR_MERCURY_ISA_VERSION
	.align		4
        /*0050*/ 	.byte	0x03, 0x5f
        /*0052*/ 	.short	0x0000


	//----- nvinfo : EIATTR_EXIT_INSTR_OFFSETS
	.align		4
        /*0054*/ 	.byte	0x04, 0x1c
        /*0056*/ 	.short	(.L_461 - .L_460)


	//   ....[0]....
.L_460:
        /*0058*/ 	.word	0x000002d0


	//   ....[1]....
        /*005c*/ 	.word	0x00000cd0


	//   ....[2]....
        /*0060*/ 	.word	0x00000d20


	//----- nvinfo : EIATTR_MAX_THREADS
	.align		4
.L_461:
        /*0064*/ 	.byte	0x04, 0x05
        /*0066*/ 	.short	(.L_463 - .L_462)
.L_462:
        /*0068*/ 	.word	0x00000080
        /*006c*/ 	.word	0x00000001
        /*0070*/ 	.word	0x00000001


	//----- nvinfo : EIATTR_CRS_STACK_SIZE
	.align		4
.L_463:
        /*0074*/ 	.byte	0x04, 0x1e
        /*0076*/ 	.short	(.L_465 - .L_464)
.L_464:
        /*0078*/ 	.word	0x00000000
.L_465:


//--------------------- .nv.info._ZN2at6native29vectorized_elementwise_kernelILi8EZZZNS0_15sin_kernel_cudaERNS_18TensorIteratorBaseEENKUlvE0_clEvENKUlvE1_clEvEUlN3c104HalfEE_St5arrayIPcLm2EEEEviT0_T1_ --------------------------
	.section	.nv.info._ZN2at6native29vectorized_elementwise_kernelILi8EZZZNS0_15sin_kernel_cudaERNS_18TensorIteratorBaseEENKUlvE0_clEvENKUlvE1_clEvEUlN3c104HalfEE_St5arrayIPcLm2EEEEviT0_T1_,"",@"SHT_CUDA_INFO"
	.sectionflags	@""
	.align	4


	//----- nvinfo : EIATTR_CUDA_API_VERSION
	.align		4
        /*0000*/ 	.byte	0x04, 0x37
        /*0002*/ 	.short	(.L_467 - .L_466)
.L_466:
        /*0004*/ 	.word	0x00000082


	//----- nvinfo : EIATTR_SW2861232_WAR
	.align		4
.L_467:
        /*0008*/ 	.byte	0x01, 0x35
	.zero		2


	//----- nvinfo : EIATTR_PARAM_CBANK
	.align		4
        /*000c*/ 	.byte	0x04, 0x0a
        /*000e*/ 	.short	(.L_469 - .L_468)
	.align		4
.L_468:
        /*0010*/ 	.word	index@(.nv.constant0._ZN2at6native29vectorized_elementwise_kernelILi8EZZZNS0_15sin_kernel_cudaERNS_18TensorIteratorBaseEENKUlvE0_clEvENKUlvE1_clEvEUlN3c104HalfEE_St5arrayIPcLm2EEEEviT0_T1_)
        /*0014*/ 	.short	0x0160
        /*0016*/ 	.short	0x0018


	//----- nvinfo : EIATTR_CBANK_PARAM_SIZE
	.align		4
.L_469:
        /*0018*/ 	.byte	0x03, 0x19
        /*001a*/ 	.short	0x0018


	//----- nvinfo : EIATTR_KPARAM_INFO
	.align		4
        /*001c*/ 	.byte	0x04, 0x17
        /*001e*/ 	.short	(.L_471 - .L_470)
.L_470:
        /*0020*/ 	.word	0x00000000
        /*0024*/ 	.short	0x0002
        /*0026*/ 	.short	0x0008
        /*0028*/ 	.byte	0x00, 0xf0, 0x41, 0x00


	//----- nvinfo : EIATTR_KPARAM_INFO
	.align		4
.L_471:
        /*002c*/ 	.byte	0x04, 0x17
        /*002e*/ 	.short	(.L_473 - .L_472)
.L_472:
        /*0030*/ 	.word	0x00000000
        /*0034*/ 	.short	0x0001
        /*0036*/ 	.short	0x0004
        /*0038*/ 	.byte	0x00, 0xf0, 0x05, 0x00


	//----- nvinfo : EIATTR_KPARAM_INFO
	.align		4
.L_473:
        /*003c*/ 	.byte	0x04, 0x17
        /*003e*/ 	.short	(.L_475 - .L_474)
.L_474:
        /*0040*/ 	.word	0x00000000
        /*0044*/ 	.short	0x0000
        /*0046*/ 	.short	0x0000
        /*0048*/ 	.byte	0x00, 0xf0, 0x11, 0x00


	//----- nvinfo : EIATTR_MAXREG_COUNT
	.align		4
.L_475:
        /*004c*/ 	.byte	0x03, 0x1b
        /*004e*/ 	.short	0x00ff


	//----- nvinfo : EIATTR_MERCURY_ISA_VERSION
	.align		4
        /*0050*/ 	.byte	0x03, 0x5f
        /*0052*/ 	.short	0x0000


	//----- nvinfo : EIATTR_EXIT_INSTR_OFFSETS
	.align		4
        /*0054*/ 	.byte	0x04, 0x1c
        /*0056*/ 	.short	(.L_477 - .L_476)


	//   ....[0]....
.L_476:
        /*0058*/ 	.word	0x00000010


	//----- nvinfo : EIATTR_MAX_THREADS
	.align		4
.L_477:
        /*005c*/ 	.byte	0x04, 0x05
        /*005e*/ 	.short	(.L_479 - .L_478)
.L_478:
        /*0060*/ 	.word	0x00000080
        /*0064*/ 	.word	0x00000001
        /*0068*/ 	.word	0x00000001
.L_479:


//--------------------- .nv.info._ZN2at6native18elementwise_kernelILi128ELi4EZNS0_15gpu_kernel_implIZZZNS0_15sin_kernel_cudaERNS_18TensorIteratorBaseEENKUlvE0_clEvENKUlvE0_clEvEUlfE_EEvS4_RKT_EUliE_EEviT1_ --------------------------
	.section	.nv.info._ZN2at6native18elementwise_kernelILi128ELi4EZNS0_15gpu_kernel_implIZZZNS0_15sin_kernel_cudaERNS_18TensorIteratorBaseEENKUlvE0_clEvENKUlvE0_clEvEUlfE_EEvS4_RKT_EUliE_EEviT1_,"",@"SHT_CUDA_INFO"
	.sectionflags	@""
	.align	4


	//----- nvinfo : EIATTR_CUDA_API_VERSION
	.align		4
        /*0000*/ 	.byte	0x04, 0x37
        /*0002*/ 	.short	(.L_481 - .L_480)
.L_480:
        /*0004*/ 	.word	0x00000082


	//----- nvinfo : EIATTR_SW2861232_WAR
	.align		4
.L_481:
        /*0008*/ 	.byte	0x01, 0x35
	.zero		2


	//----- nvinfo : EIATTR_PARAM_CBANK
	.align		4
        /*000c*/ 	.byte	0x04, 0x0a
        /*000e*/ 	.short	(.L_483 - .L_482)
	.align		4
.L_482:
        /*0010*/ 	.word	index@(.nv.constant0._ZN2at6native18elementwise_kernelILi128ELi4EZNS0_15gpu_kernel_implIZZZNS0_15sin_kernel_cudaERNS_18TensorIteratorBaseEENKUlvE0_clEvENKUlvE0_clEvEUlfE_EEvS4_RKT_EUliE_EEviT1_)
        /*0014*/ 	.short	0x0160
        /*0016*/ 	.short	0x0220


	//----- nvinfo : EIATTR_CBANK_PARAM_SIZE
	.align		4
.L_483:
        /*0018*/ 	.byte	0x03, 0x19
        /*001a*/ 	.short	0x0220


	//----- nvinfo : EIATTR_KPARAM_INFO
	.align		4
        /*001c*/ 	.byte	0x04, 0x17
        /*001e*/ 	.short	(.L_485 - .L_484)
.L_484:
        /*0020*/ 	.word	0x00000000
        /*0024*/ 	.short	0x0001
        /*0026*/ 	.short	0x0008
        /*0028*/ 	.byte	0x00, 0xf0, 0x61, 0x08


	//----- nvinfo : EIATTR_KPARAM_INFO
	.align		4
.L_485:
        /*002c*/ 	.byte	0x04, 0x17
        /*002e*/ 	.short	(.L_487 - .L_486)
.L_486:
        /*0030*/ 	.word	0x00000000
        /*0034*/ 	.short	0x0000
        /*0036*/ 	.short	0x0000
        /*0038*/ 	.byte	0x00, 0xf0, 0x11, 0x00


	//----- nvinfo : EIATTR_MAXREG_COUNT
	.align		4
.L_487:
        /*003c*/ 	.byte	0x03, 0x1b
        /*003e*/ 	.short	0x0080


	//----- nvinfo : EIATTR_EXTERNS
	.align		4
        /*0040*/ 	.byte	0x04, 0x0f
        /*0042*/ 	.short	(.L_489 - .L_488)


	//   ....[0]....
	.align		4
.L_488:
        /*0044*/ 	.word	index@(__assertfail)


	//----- nvinfo : EIATTR_MERCURY_ISA_VERSION
	.align		4
.L_489:
        /*0048*/ 	.byte	0x03, 0x5f
        /*004a*/ 	.short	0x0000


	//----- nvinfo : EIATTR_SYSCALL_OFFSETS
	.align		4
        /*004c*/ 	.byte	0x04, 0x46
        /*004e*/ 	.short	(.L_491 - .L_490)


	//   ....[0]....
.L_490:
        /*0050*/ 	.word	0x00001c50


	//   ....[1]....
        /*0054*/ 	.word	0x00002b00


	//   ....[2]....
        /*0058*/ 	.word	0x000047a0


	//   ....[3]....
        /*005c*/ 	.word	0x00005650


	//   ....[4]....
        /*0060*/ 	.word	0x000072c0


	//   ....[5]....
        /*0064*/ 	.word	0x00008170


	//   ....[6]....
        /*0068*/ 	.word	0x00009df0


	//   ....[7]....
        /*006c*/ 	.word	0x0000aca0


	//----- nvinfo : EIATTR_EXIT_INSTR_OFFSETS
	.align		4
.L_491:
        /*0070*/ 	.byte	0x04, 0x1c
        /*0072*/ 	.short	(.L_493 - .L_492)


	//   ....[0]....
.L_492:
        /*0074*/ 	.word	0x00008210


	//   ....[1]....
        /*0078*/ 	.word	0x00009f90


	//   ....[2]....
        /*007c*/ 	.word	0x00009fd0


	//   ....[3]....
        /*0080*/ 	.word	0x0000a060


	//   ....[4]....
        /*0084*/ 	.word	0x0000a090


	//   ....[5]....
        /*0088*/ 	.word	0x0000a0c0


	//   ....[6]....
        /*008c*/ 	.word	0x0000a140


	//   ....[7]....
        /*0090*/ 	.word	0x0000a170


	//   ....[8]....
        /*0094*/ 	.word	0x0000a200


	//   ....[9]....
        /*0098*/ 	.word	0x0000a240


	//   ....[10]....
        /*009c*/ 	.word	0x0000a280


	//   ....[11]....
        /*00a0*/ 	.word	0x0000a340


	//   ....[12]....
        /*00a4*/ 	.word	0x0000a390


	//   ....[13]....
        /*00a8*/ 	.word	0x0000a510


	//   ....[14]....
        /*00ac*/ 	.word	0x0000a660


	//   ....[15]....
        /*00b0*/ 	.word	0x0000a690


	//   ....[16]....
        /*00b4*/ 	.word	0x0000a740


	//   ....[17]....
        /*00b8*/ 	.word	0x0000a8b0


	//   ....[18]....
        /*00bc*/ 	.word	0x0000aa20


	//   ....[19]....
        /*00c0*/ 	.word	0x0000ab70


	//   ....[20]....
        /*00c4*/ 	.word	0x0000acb0


	//   ....[21]....
        /*00c8*/ 	.word	0x0000ace0


	//   ....[22]....
        /*00cc*/ 	.word	0x0000ad10


	//----- nvinfo : EIATTR_MAX_THREADS
	.align		4
.L_493:
        /*00d0*/ 	.byte	0x04, 0x05
        /*00d2*/ 	.short	(.L_495 - .L_494)
.L_494:
        /*00d4*/ 	.word	0x00000080
        /*00d8*/ 	.word	0x00000001
        /*00dc*/ 	.word	0x00000001


	//----- nvinfo : EIATTR_CRS_STACK_SIZE
	.align		4
.L_495:
        /*00e0*/ 	.byte	0x04, 0x1e
        /*00e2*/ 	.short	(.L_497 - .L_496)
.L_496:
        /*00e4*/ 	.word	0x00000000
.L_497:


//--------------------- .nv.info._ZN2at6native27unrolled_elementwise_kernelIZZZNS0_15sin_kernel_cudaERNS_18TensorIteratorBaseEENKUlvE0_clEvENKUlvE0_clEvEUlfE_St5arrayIPcLm2EELi4E23TrivialOffsetCalculatorILi1EjESB_NS0_6memory12LoadWithCastILi1EEENSC_13StoreWithCastILi1EEEEEviT_T0_T2_T3_T4_T5_ --------------------------
	.section	.nv.info._ZN2at6native27unrolled_elementwise_kernelIZZZNS0_15sin_kernel_cudaERNS_18TensorIteratorBaseEENKUlvE0_clEvENKUlvE0_clEvEUlfE_St5arrayIPcLm2EELi4E23TrivialOffsetCalculatorILi1EjESB_NS0_6memory12LoadWithCastILi1EEENSC_13StoreWithCastILi1EEEEEviT_T0_T2_T3_T4_T5_,"",@"SHT_CUDA_INFO"
	.sectionflags	@""
	.align	4


	//----- nvinfo : EIATTR_CUDA_API_VERSION
	.align		4
        /*0000*/ 	.byte	0x04, 0x37
        /*0002*/ 	.short	(.L_499 - .L_498)
.L_498:
        /*0004*/ 	.word	0x00000082


	//----- nvinfo : EIATTR_SW2861232_WAR
	.align		4
.L_499:
        /*0008*/ 	.byte	0x01, 0x35
	.zero		2


	//----- nvinfo : EIATTR_PARAM_CBANK
	.align		4
        /*000c*/ 	.byte	0x04, 0x0a
        /*000e*/ 	.short	(.L_501 - .L_500)
	.align		4
.L_500:
        /*0010*/ 	.word	index@(.nv.constant0._ZN2at6native27unrolled_elementwise_kernelIZZZNS0_15sin_kernel_cudaERNS_18TensorIteratorBaseEENKUlvE0_clEvENKUlvE0_clEvEUlfE_St5arrayIPcLm2EELi4E23TrivialOffsetCalculatorILi1EjESB_NS0_6memory12LoadWithCastILi1EEENSC_13StoreWithCastILi1EEEEEviT_T0_T2_T3_T4_T5_)
        /*0014*/ 	.short	0x0160
        /*0016*/ 	.short	0x002c


	//----- nvinfo : EIATTR_CBANK_PARAM_SIZE
	.align		4
.L_501:
        /*0018*/ 	.byte	0x03, 0x19
        /*001a*/ 	.short	0x002c


	//----- nvinfo : EIATTR_KPARAM_INFO
	.align		4
        /*001c*/ 	.byte	0x04, 0x17
        /*001e*/ 	.short	(.L_503 - .L_502)
.L_502:
        /*0020*/ 	.word	0x00000000
        /*0024*/ 	.short	0x0006
        /*0026*/ 	.short	0x0024
        /*0028*/ 	.byte	0x00, 0xf0, 0x21, 0x00


	//----- nvinfo : EIATTR_KPARAM_INFO
	.align		4
.L_503:
        /*002c*/ 	.byte	0x04, 0x17
        /*002e*/ 	.short	(.L_505 - .L_504)
.L_504:
        /*0030*/ 	.word	0x00000000
        /*0034*/ 	.short	0x0005
        /*0036*/ 	.short	0x001c
        /*0038*/ 	.byte	0x00, 0xf0, 0x21, 0x00


	//----- nvinfo : EIATTR_KPARAM_INFO
	.align		4
.L_505:
        /*003c*/ 	.byte	0x04, 0x17
        /*003e*/ 	.short	(.L_507 - .L_506)
.L_506:
        /*0040*/ 	.word	0x00000000
        /*0044*/ 	.short	0x0004
        /*0046*/ 	.short	0x0019
        /*0048*/ 	.byte	0x00, 0xf0, 0x05, 0x00


	//----- nvinfo : EIATTR_KPARAM_INFO
	.align		4
.L_507:
        /*004c*/ 	.byte	0x04, 0x17
        /*004e*/ 	.short	(.L_509 - .L_508)
.L_508:
        /*0050*/ 	.word	0x00000000
        /*0054*/ 	.short	0x0003
        /*0056*/ 	.short	0x0018
        /*0058*/ 	.byte	0x00, 0xf0, 0x05, 0x00


	//----- nvinfo : EIATTR_KPARAM_INFO
	.align		4
.L_509:
        /*005c*/ 	.byte	0x04, 0x17
        /*005e*/ 	.short	(.L_511 - .L_510)
.L_510:
        /*0060*/ 	.word	0x00000000
        /*0064*/ 	.short	0x0002
        /*0066*/ 	.short	0x0008
        /*0068*/ 	.byte	0x00, 0xf0, 0x41, 0x00


	//----- nvinfo : EIATTR_KPARAM_INFO
	.align		4
.L_511:
        /*006c*/ 	.byte	0x04, 0x17
        /*006e*/ 	.short	(.L_513 - .L_512)
.L_512:
        /*0070*/ 	.word	0x00000000
        /*0074*/ 	.short	0x0001
        /*0076*/ 	.short	0x0004
        /*0078*/ 	.byte	0x00, 0xf0, 0x05, 0x00


	//----- nvinfo : EIATTR_KPARAM_INFO
	.align		4
.L_513:
        /*007c*/ 	.byte	0x04, 0x17
        /*007e*/ 	.short	(.L_515 - .L_514)
.L_514:
        /*0080*/ 	.word	0x00000000
        /*0084*/ 	.short	0x0000
        /*0086*/ 	.short	0x0000
        /*0088*/ 	.byte	0x00, 0xf0, 0x11, 0x00


	//----- nvinfo : EIATTR_MAXREG_COUNT
	.align		4
.L_515:
        /*008c*/ 	.byte	0x03, 0x1b
        /*008e*/ 	.short	0x00ff


	//----- nvinfo : EIATTR_EXTERNS
	.align		4
        /*0090*/ 	.byte	0x04, 0x0f
        /*0092*/ 	.short	(.L_517 - .L_516)


	//   ....[0]....
	.align		4
.L_516:
        /*0094*/ 	.word	index@(__assertfail)


	//----- nvinfo : EIATTR_MERCURY_ISA_VERSION
	.align		4
.L_517:
        /*0098*/ 	.byte	0x03, 0x5f
        /*009a*/ 	.short	0x0000


	//----- nvinfo : EIATTR_SYSCALL_OFFSETS
	.align		4
        /*009c*/ 	.byte	0x04, 0x46
        /*009e*/ 	.short	(.L_519 - .L_518)


	//   ....[0]....
.L_518:
        /*00a0*/ 	.word	0x00000e40


	//   ....[1]....
        /*00a4*/ 	.word	0x00001cc0


	//   ....[2]....
        /*00a8*/ 	.word	0x00002b50


	//   ....[3]....
        /*00ac*/ 	.word	0x00003980


	//   ....[4]....
        /*00b0*/ 	.word	0x00004a90


	//   ....[5]....
        /*00b4*/ 	.word	0x000059a0


	//   ....[6]....
        /*00b8*/ 	.word	0x00006870


	//   ....[7]....
        /*00bc*/ 	.word	0x00007740


	//----- nvinfo : EIATTR_EXIT_INSTR_OFFSETS
	.align		4
.L_519:
        /*00c0*/ 	.byte	0x04, 0x1c
        /*00c2*/ 	.short	(.L_521 - .L_520)


	//   ....[0]....
.L_520:
        /*00c4*/ 	.word	0x00006910


	//   ....[1]....
        /*00c8*/ 	.word	0x00006a30


	//   ....[2]....
        /*00cc*/ 	.word	0x00006a70


	//   ....[3]....
        /*00d0*/ 	.word	0x00006b00


	//   ....[4]....
        /*00d4*/ 	.word	0x00006b30


	//   ....[5]....
        /*00d8*/ 	.word	0x00006b60


	//   ....[6]....
        /*00dc*/ 	.word	0x00006be0


	//   ....[7]....
        /*00e0*/ 	.word	0x00006c10


	//   ....[8]....
        /*00e4*/ 	.word	0x00006ca0


	//   ....[9]....
        /*00e8*/ 	.word	0x00006ce0


	//   ....[10]....
        /*00ec*/ 	.word	0x00006d20


	//   ....[11]....
        /*00f0*/ 	.word	0x00006de0


	//   ....[12]....
        /*00f4*/ 	.word	0x00006e30


	//   ....[13]....
        /*00f8*/ 	.word	0x00006fb0


	//   ....[14]....
        /*00fc*/ 	.word	0x00007100


	//   ....[15]....
        /*0100*/ 	.word	0x00007130


	//   ....[16]....
        /*0104*/ 	.word	0x000071e0


	//   ....[17]....
        /*0108*/ 	.word	0x00007350


	//   ....[18]....
        /*010c*/ 	.word	0x000074c0


	//   ....[19]....
        /*0110*/ 	.word	0x00007610


	//   ....[20]....
        /*0114*/ 	.word	0x00007750


	//   ....[21]....
        /*0118*/ 	.word	0x00007780


	//   ....[22]....
        /*011c*/ 	.word	0x000077b0


	//----- nvinfo : EIATTR_MAX_THREADS
	.align		4
.L_521:
        /*0120*/ 	.byte	0x04, 0x05
        /*0122*/ 	.short	(.L_523 - .L_522)
.L_522:
        /*0124*/ 	.word	0x00000080
        /*0128*/ 	.word	0x00000001
        /*012c*/ 	.word	0x00000001


	//----- nvinfo : EIATTR_CRS_STACK_SIZE
	.align		4
.L_523:
        /*0130*/ 	.byte	0x04, 0x1e
        /*0132*/ 	.short	(.L_525 - .L_524)
.L_524:
        /*0134*/ 	.word	0x00000000
.L_525:


//--------------------- .nv.info._ZN2at6native18elementwise_kernelILi128ELi2EZNS0_22gpu_kernel_impl_nocastIZZZNS0_15sin_kernel_cudaERNS_18TensorIteratorBaseEENKUlvE0_clEvENKUlvE0_clEvEUlfE_EEvS4_RKT_EUliE_EEviT1_ --------------------------
	.section	.nv.info._ZN2at6native18elementwise_kernelILi128ELi2EZNS0_22gpu_kernel_impl_nocastIZZZNS0_15sin_kernel_cudaERNS_18TensorIteratorBaseEENKUlvE0_clEvENKUlvE0_clEvEUlfE_EEvS4_RKT_EUliE_EEviT1_,"",@"SHT_CUDA_INFO"
	.sectionflags	@""
	.align	4


	//----- nvinfo : EIATTR_CUDA_API_VERSION
	.align		4
        /*0000*/ 	.byte	0x04, 0x37
        /*0002*/ 	.short	(.L_527 - .L_526)
.L_526:
        /*0004*/ 	.word	0x00000082


	//----- nvinfo : EIATTR_SW2861232_WAR
	.align		4
.L_527:
        /*0008*/ 	.byte	0x01, 0x35
	.zero		2


	//----- nvinfo : EIATTR_PARAM_CBANK
	.align		4
        /*000c*/ 	.byte	0x04, 0x0a
        /*000e*/ 	.short	(.L_529 - .L_528)
	.align		4
.L_528:
        /*0010*/ 	.word	index@(.nv.constant0._ZN2at6native18elementwise_kernelILi128ELi2EZNS0_22gpu_kernel_impl_nocastIZZZNS0_15sin_kernel_cudaERNS_18TensorIteratorBaseEENKUlvE0_clEvENKUlvE0_clEvEUlfE_EEvS4_RKT_EUliE_EEviT1_)
        /*0014*/ 	.short	0x0160
        /*0016*/ 	.short	0x0220


	//----- nvinfo : EIATTR_CBANK_PARAM_SIZE
	.align		4
.L_529:
        /*0018*/ 	.byte	0x03, 0x19
        /*001a*/ 	.short	0x0220


	//----- nvinfo : EIATTR_KPARAM_INFO
	.align		4
        /*001c*/ 	.byte	0x04, 0x17
        /*001e*/ 	.short	(.L_531 - .L_530)
.L_530:
        /*0020*/ 	.word	0x00000000
        /*0024*/ 	.short	0x0001
        /*0026*/ 	.short	0x0008
        /*0028*/ 	.byte	0x00, 0xf0, 0x61, 0x08


	//----- nvinfo : EIATTR_KPARAM_INFO
	.align		4
.L_531:
        /*002c*/ 	.byte	0x04, 0x17
        /*002e*/ 	.short	(.L_533 - .L_532)
.L_532:
        /*0030*/ 	.word	0x00000000
        /*0034*/ 	.short	0x0000
        /*0036*/ 	.short	0x0000
        /*0038*/ 	.byte	0x00, 0xf0, 0x11, 0x00


	//----- nvinfo : EIATTR_MAXREG_COUNT
	.align		4
.L_533:
        /*003c*/ 	.byte	0x03, 0x1b
        /*003e*/ 	.short	0x0080


	//----- nvinfo : EIATTR_MERCURY_ISA_VERSION
	.align		4
        /*0040*/ 	.byte	0x03, 0x5f
        /*0042*/ 	.short	0x0000


	//----- nvinfo : EIATTR_EXIT_INSTR_OFFSETS
	.align		4
        /*0044*/ 	.byte	0x04, 0x1c
        /*0046*/ 	.short	(.L_535 - .L_534)


	//   ....[0]....
.L_534:
        /*0048*/ 	.word	0x00000f70


	//   ....[1]....
        /*004c*/ 	.word	0x00001e40


	//----- nvinfo : EIATTR_MAX_THREADS
	.align		4
.L_535:
        /*0050*/ 	.byte	0x04, 0x05
        /*0052*/ 	.short	(.L_537 - .L_536)
.L_536:
        /*0054*/ 	.word	0x00000080
        /*0058*/ 	.word	0x00000001
        /*005c*/ 	.word	0x00000001


	//----- nvinfo : EIATTR_CRS_STACK_SIZE
	.align		4
.L_537:
        /*0060*/ 	.byte	0x04, 0x1e
        /*0062*/ 	.short	(.L_539 - .L_538)
.L_538:
        /*0064*/ 	.word	0x00000000
.L_539:


//--------------------- .nv.info._ZN2at6native27unrolled_elementwise_kernelIZZZNS0_15sin_kernel_cudaERNS_18TensorIteratorBaseEENKUlvE0_clEvENKUlvE0_clEvEUlfE_St5arrayIPcLm2EELi4E23TrivialOffsetCalculatorILi1EjESB_NS0_6memory15LoadWithoutCastENSC_16StoreWithoutCastEEEviT_T0_T2_T3_T4_T5_ --------------------------
	.section	.nv.info._ZN2at6native27unrolled_elementwise_kernelIZZZNS0_15sin_kernel_cudaERNS_18TensorIteratorBaseEENKUlvE0_clEvENKUlvE0_clEvEUlfE_St5arrayIPcLm2EELi4E23TrivialOffsetCalculatorILi1EjESB_NS0_6memory15LoadWithoutCastENSC_16StoreWithoutCastEEEviT_T0_T2_T3_T4_T5_,"",@"SHT_CUDA_INFO"
	.sectionflags	@""
	.align	4


	//----- nvinfo : EIATTR_CUDA_API_VERSION
	.align		4
        /*0000*/ 	.byte	0x04, 0x37
        /*0002*/ 	.short	(.L_541 - .L_540)
.L_540:
        /*0004*/ 	.word	0x00000082


	//----- nvinfo : EIATTR_SW2861232_WAR
	.align		4
.L_541:
        /*0008*/ 	.byte	0x01, 0x35
	.zero		2


	//----- nvinfo : EIATTR_PARAM_CBANK
	.align		4
        /*000c*/ 	.byte	0x04, 0x0a
        /*000e*/ 	.short	(.L_543 - .L_542)
	.align		4
.L_542:
        /*0010*/ 	.word	index@(.nv.constant0._ZN2at6native27unrolled_elementwise_kernelIZZZNS0_15sin_kernel_cudaERNS_18TensorIteratorBaseEENKUlvE0_clEvENKUlvE0_clEvEUlfE_St5arrayIPcLm2EELi4E23TrivialOffsetCalculatorILi1EjESB_NS0_6memory15LoadWithoutCastENSC_16StoreWithoutCastEEEviT_T0_T2_T3_T4_T5_)
        /*0014*/ 	.short	0x0160
        /*0016*/ 	.short	0x001c


	//----- nvinfo : EIATTR_CBANK_PARAM_SIZE
	.align		4
.L_543:
        /*0018*/ 	.byte	0x03, 0x19
        /*001a*/ 	.short	0x001c


	//----- nvinfo : EIATTR_KPARAM_INFO
	.align		4
        /*001c*/ 	.byte	0x04, 0x17
        /*001e*/ 	.short	(.L_545 - .L_544)
.L_544:
        /*0020*/ 	.word	0x00000000
        /*0024*/ 	.short	0x0006
        /*0026*/ 	.short	0x001b
        /*0028*/ 	.byte	0x00, 0xf0, 0x05, 0x00


	//----- nvinfo : EIATTR_KPARAM_INFO
	.align		4
.L_545:
        /*002c*/ 	.byte	0x04, 0x17
        /*002e*/ 	.short	(.L_547 - .L_546)
.L_546:
        /*0030*/ 	.word	0x00000000
        /*0034*/ 	.short	0x0005
        /*0036*/ 	.short	0x001a
        /*0038*/ 	.byte	0x00, 0xf0, 0x05, 0x00


	//----- nvinfo : EIATTR_KPARAM_INFO
	.align		4
.L_547:
        /*003c*/ 	.byte	0x04, 0x17
        /*003e*/ 	.short	(.L_549 - .L_548)
.L_548:
        /*0040*/ 	.word	0x00000000
        /*0044*/ 	.short	0x0004
        /*0046*/ 	.short	0x0019
        /*0048*/ 	.byte	0x00, 0xf0, 0x05, 0x00


	//----- nvinfo : EIATTR_KPARAM_INFO
	.align		4
.L_549:
        /*004c*/ 	.byte	0x04, 0x17
        /*004e*/ 	.short	(.L_551 - .L_550)
.L_550:
        /*0050*/ 	.word	0x00000000
        /*0054*/ 	.short	0x0003
        /*0056*/ 	.short	0x0018
        /*0058*/ 	.byte	0x00, 0xf0, 0x05, 0x00


	//----- nvinfo : EIATTR_KPARAM_INFO
	.align		4
.L_551:
        /*005c*/ 	.byte	0x04, 0x17
        /*005e*/ 	.short	(.L_553 - .L_552)
.L_552:
        /*0060*/ 	.word	0x00000000
        /*0064*/ 	.short	0x0002
        /*0066*/ 	.short	0x0008
        /*0068*/ 	.byte	0x00, 0xf0, 0x41, 0x00


	//----- nvinfo : EIATTR_KPARAM_INFO
	.align		4
.L_553:
        /*006c*/ 	.byte	0x04, 0x17
        /*006e*/ 	.short	(.L_555 - .L_554)
.L_554:
        /*0070*/ 	.word	0x00000000
        /*0074*/ 	.short	0x0001
        /*0076*/ 	.short	0x0004
        /*0078*/ 	.byte	0x00, 0xf0, 0x05, 0x00


	//----- nvinfo : EIATTR_KPARAM_INFO
	.align		4
.L_555:
        /*007c*/ 	.byte	0x04, 0x17
        /*007e*/ 	.short	(.L_557 - .L_556)
.L_556:
        /*0080*/ 	.word	0x00000000
        /*0084*/ 	.short	0x0000
        /*0086*/ 	.short	0x0000
        /*0088*/ 	.byte	0x00, 0xf0, 0x11, 0x00


	//----- nvinfo : EIATTR_MAXREG_COUNT
	.align		4
.L_557:
        /*008c*/ 	.byte	0x03, 0x1b
        /*008e*/ 	.short	0x00ff


	//----- nvinfo : EIATTR_MERCURY_ISA_VERSION
	.align		4
        /*0090*/ 	.byte	0x03, 0x5f
        /*0092*/ 	.short	0x0000


	//----- nvinfo : EIATTR_EXIT_INSTR_OFFSETS
	.align		4
        /*0094*/ 	.byte	0x04, 0x1c
        /*0096*/ 	.short	(.L_559 - .L_558)


	//   ....[0]....
.L_558:
        /*0098*/ 	.word	0x00000440


	//   ....[1]....
        /*009c*/ 	.word	0x00000490


	//----- nvinfo : EIATTR_MAX_THREADS
	.align		4
.L_559:
        /*00a0*/ 	.byte	0x04, 0x05
        /*00a2*/ 	.short	(.L_561 - .L_560)
.L_560:
        /*00a4*/ 	.word	0x00000080
        /*00a8*/ 	.word	0x00000001
        /*00ac*/ 	.word	0x00000001


	//----- nvinfo : EIATTR_CRS_STACK_SIZE
	.align		4
.L_561:
        /*00b0*/ 	.byte	0x04, 0x1e
        /*00b2*/ 	.short	(.L_563 - .L_562)
.L_562:
        /*00b4*/ 	.word	0x00000000
.L_563:


//--------------------- .nv.info._ZN2at6native29vectorized_elementwise_kernelILi2EZZZNS0_15sin_kernel_cudaERNS_18TensorIteratorBaseEENKUlvE0_clEvENKUlvE0_clEvEUlfE_St5arrayIPcLm2EEEEviT0_T1_ --------------------------
	.section	.nv.info._ZN2at6native29vectorized_elementwise_kernelILi2EZZZNS0_15sin_kernel_cudaERNS_18TensorIteratorBaseEENKUlvE0_clEvENKUlvE0_clEvEUlfE_St5arrayIPcLm2EEEEviT0_T1_,"",@"SHT_CUDA_INFO"
	.sectionflags	@""
	.align	4


	//----- nvinfo : EIATTR_CUDA_API_VERSION
	.align		4
        /*0000*/ 	.byte	0x04, 0x37
        /*0002*/ 	.short	(.L_565 - .L_564)
.L_564:
        /*0004*/ 	.word	0x00000082


	//----- nvinfo : EIATTR_SW2861232_WAR
	.align		4
.L_565:
        /*0008*/ 	.byte	0x01, 0x35
	.zero		2


	//----- nvinfo : EIATTR_PARAM_CBANK
	.align		4
        /*000c*/ 	.byte	0x04, 0x0a
        /*000e*/ 	.short	(.L_567 - .L_566)
	.align		4
.L_566:
        /*0010*/ 	.word	index@(.nv.constant0._ZN2at6native29vectorized_elementwise_kernelILi2EZZZNS0_15sin_kernel_cudaERNS_18TensorIteratorBaseEENKUlvE0_clEvENKUlvE0_clEvEUlfE_St5arrayIPcLm2EEEEviT0_T1_)
        /*0014*/ 	.short	0x0160
        /*0016*/ 	.short	0x0018


	//----- nvinfo : EIATTR_CBANK_PARAM_SIZE
	.align		4
.L_567:
        /*0018*/ 	.byte	0x03, 0x19
        /*001a*/ 	.short	0x0018


	//----- nvinfo : EIATTR_KPARAM_INFO
	.align		4
        /*001c*/ 	.byte	0x04, 0x17
        /*001e*/ 	.short	(.L_569 - .L_568)
.L_568:
        /*0020*/ 	.word	0x00000000
        /*0024*/ 	.short	0x0002
        /*0026*/ 	.short	0x0008
        /*0028*/ 	.byte	0x00, 0xf0, 0x41, 0x00


	//----- nvinfo : EIATTR_KPARAM_INFO
	.align		4
.L_569:
        /*002c*/ 	.byte	0x04, 0x17
        /*002e*/ 	.short	(.L_571 - .L_570)
.L_570:
        /*0030*/ 	.word	0x00000000
        /*0034*/ 	.short	0x0001
        /*0036*/ 	.short	0x0004
        /*0038*/ 	.byte	0x00, 0xf0, 0x05, 0x00


	//----- nvinfo : EIATTR_KPARAM_INFO
	.align		4
.L_571:
        /*003c*/ 	.byte	0x04, 0x17
        /*003e*/ 	.short	(.L_573 - .L_572)
.L_572:
        /*0040*/ 	.word	0x00000000
        /*0044*/ 	.short	0x0000
        /*0046*/ 	.short	0x0000
        /*0048*/ 	.byte	0x00, 0xf0, 0x11, 0x00


	//----- nvinfo : EIATTR_MAXREG_COUNT
	.align		4
.L_573:
        /*004c*/ 	.byte	0x03, 0x1b
        /*004e*/ 	.short	0x00ff


	//----- nvinfo : EIATTR_MERCURY_ISA_VERSION
	.align		4
        /*0050*/ 	.byte	0x03, 0x5f
        /*0052*/ 	.short	0x0000


	//----- nvinfo : EIATTR_EXIT_INSTR_OFFSETS
	.align		4
        /*0054*/ 	.byte	0x04, 0x1c
        /*0056*/ 	.short	(.L_575 - .L_574)


	//   ....[0]....
.L_574:
        /*0058*/ 	.word	0x00000250


	//   ....[1]....
        /*005c*/ 	.word	0x00000af0


	//   ....[2]....
        /*0060*/ 	.word	0x00000b40


	//----- nvinfo : EIATTR_MAX_THREADS
	.align		4
.L_575:
        /*0064*/ 	.byte	0x04, 0x05
        /*0066*/ 	.short	(.L_577 - .L_576)
.L_576:
        /*0068*/ 	.word	0x00000080
        /*006c*/ 	.word	0x00000001
        /*0070*/ 	.word	0x00000001


	//----- nvinfo : EIATTR_CRS_STACK_SIZE
	.align		4
.L_577:
        /*0074*/ 	.byte	0x04, 0x1e
        /*0076*/ 	.short	(.L_579 - .L_578)
.L_578:
        /*0078*/ 	.word	0x00000000
.L_579:


//--------------------- .nv.info._ZN2at6native29vectorized_elementwise_kernelILi4EZZZNS0_15sin_kernel_cudaERNS_18TensorIteratorBaseEENKUlvE0_clEvENKUlvE0_clEvEUlfE_St5arrayIPcLm2EEEEviT0_T1_ --------------------------
	.section	.nv.info._ZN2at6native29vectorized_elementwise_kernelILi4EZZZNS0_15sin_kernel_cudaERNS_18TensorIteratorBaseEENKUlvE0_clEvENKUlvE0_clEvEUlfE_St5arrayIPcLm2EEEEviT0_T1_,"",@"SHT_CUDA_INFO"
	.sectionflags	@""
	.align	4


	//----- nvinfo : EIATTR_CUDA_API_VERSION
	.align		4
        /*0000*/ 	.byte	0x04, 0x37
        /*0002*/ 	.short	(.L_581 - .L_580)
.L_580:
        /*0004*/ 	.word	0x00000082


	//----- nvinfo : EIATTR_SW2861232_WAR
	.align		4
.L_581:
        /*0008*/ 	.byte	0x01, 0x35
	.zero		2


	//----- nvinfo : EIATTR_PARAM_CBANK
	.align		4
        /*000c*/ 	.byte	0x04, 0x0a
        /*000e*/ 	.short	(.L_583 - .L_582)
	.align		4
.L_582:
        /*0010*/ 	.word	index@(.nv.constant0._ZN2at6native29vectorized_elementwise_kernelILi4EZZZNS0_15sin_kernel_cudaERNS_18TensorIteratorBaseEENKUlvE0_clEvENKUlvE0_clEvEUlfE_St5arrayIPcLm2EEEEviT0_T1_)
        /*0014*/ 	.short	0x0160
        /*0016*/ 	.short	0x0018


	//----- nvinfo : EIATTR_CBANK_PARAM_SIZE
	.align		4
.L_583:
        /*0018*/ 	.byte	0x03, 0x19
        /*001a*/ 	.short	0x0018


	//----- nvinfo : EIATTR_KPARAM_INFO
	.align		4
        /*001c*/ 	.byte	0x04, 0x17
        /*001e*/ 	.short	(.L_585 - .L_584)
.L_584:
        /*0020*/ 	.word	0x00000000
        /*0024*/ 	.short	0x0002
        /*0026*/ 	.short	0x0008
        /*0028*/ 	.byte	0x00, 0xf0, 0x41, 0x00


	//----- nvinfo : EIATTR_KPARAM_INFO
	.align		4
.L_585:
        /*002c*/ 	.byte	0x04, 0x17
        /*002e*/ 	.short	(.L_587 - .L_586)
.L_586:
        /*0030*/ 	.word	0x00000000
        /*0034*/ 	.short	0x0001
        /*0036*/ 	.short	0x0004
        /*0038*/ 	.byte	0x00, 0xf0, 0x05, 0x00


	//----- nvinfo : EIATTR_KPARAM_INFO
	.align		4
.L_587:
        /*003c*/ 	.byte	0x04, 0x17
        /*003e*/ 	.short	(.L_589 - .L_588)
.L_588:
        /*0040*/ 	.word	0x00000000
        /*0044*/ 	.short	0x0000
        /*0046*/ 	.short	0x0000
        /*0048*/ 	.byte	0x00, 0xf0, 0x11, 0x00


	//----- nvinfo : EIATTR_MAXREG_COUNT
	.align		4
.L_589:
        /*004c*/ 	.byte	0x03, 0x1b
        /*004e*/ 	.short	0x00ff


	//----- nvinfo : EIATTR_MERCURY_ISA_VERSION
	.align		4
        /*0050*/ 	.byte	0x03, 0x5f
        /*0052*/ 	.short	0x0000


	//----- nvinfo : EIATTR_EXIT_INSTR_OFFSETS
	.align		4
        /*0054*/ 	.byte	0x04, 0x1c
        /*0056*/ 	.short	(.L_591 - .L_590)


	//   ....[0]....
.L_590:
        /*0058*/ 	.word	0x00000210


	//   ....[1]....
        /*005c*/ 	.word	0x00000ab0


	//   ....[2]....
        /*0060*/ 	.word	0x00000b00


	//----- nvinfo : EIATTR_MAX_THREADS
	.align		4
.L_591:
        /*0064*/ 	.byte	0x04, 0x05
        /*0066*/ 	.short	(.L_593 - .L_592)
.L_592:
        /*0068*/ 	.word	0x00000080
        /*006c*/ 	.word	0x00000001
        /*0070*/ 	.word	0x00000001


	//----- nvinfo : EIATTR_CRS_STACK_SIZE
	.align		4
.L_593:
        /*0074*/ 	.byte	0x04, 0x1e
        /*0076*/ 	.short	(.L_595 - .L_594)
.L_594:
        /*0078*/ 	.word	0x00000000
.L_595:


//--------------------- .nv.info._ZN2at6native29vectorized_elementwise_kernelILi8EZZZNS0_15sin_kernel_cudaERNS_18TensorIteratorBaseEENKUlvE0_clEvENKUlvE0_clEvEUlfE_St5arrayIPcLm2EEEEviT0_T1_ --------------------------
	.section	.nv.info._ZN2at6native29vectorized_elementwise_kernelILi8EZZZNS0_15sin_kernel_cudaERNS_18TensorIteratorBaseEENKUlvE0_clEvENKUlvE0_clEvEUlfE_St5arrayIPcLm2EEEEviT0_T1_,"",@"SHT_CUDA_INFO"
	.sectionflags	@""
	.align	4


	//----- nvinfo : EIATTR_CUDA_API_VERSION
	.align		4
        /*0000*/ 	.byte	0x04, 0x37
        /*0002*/ 	.short	(.L_597 - .L_596)
.L_596:
        /*0004*/ 	.word	0x00000082


	//----- nvinfo : EIATTR_SW2861232_WAR
	.align		4
.L_597:
        /*0008*/ 	.byte	0x01, 0x35
	.zero		2


	//----- nvinfo : EIATTR_PARAM_CBANK
	.align		4
        /*000c*/ 	.byte	0x04, 0x0a
        /*000e*/ 	.short	(.L_599 - .L_598)
	.align		4
.L_598:
        /*0010*/ 	.word	index@(.nv.constant0._ZN2at6native29vectorized_elementwise_kernelILi8EZZZNS0_15sin_kernel_cudaERNS_18TensorIteratorBaseEENKUlvE0_clEvENKUlvE0_clEvEUlfE_St5arrayIPcLm2EEEEviT0_T1_)
        /*0014*/ 	.short	0x0160
        /*0016*/ 	.short	0x0018


	//----- nvinfo : EIATTR_CBANK_PARAM_SIZE
	.align		4
.L_599:
        /*0018*/ 	.byte	0x03, 0x19
        /*001a*/ 	.short	0x0018


	//----- nvinfo : EIATTR_KPARAM_INFO
	.align		4
        /*001c*/ 	.byte	0x04, 0x17
        /*001e*/ 	.short	(.L_601 - .L_600)
.L_600:
        /*0020*/ 	.word	0x00000000
        /*0024*/ 	.short	0x0002
        /*0026*/ 	.short	0x0008
        /*0028*/ 	.byte	0x00, 0xf0, 0x41, 0x00


	//----- nvinfo : EIATTR_KPARAM_INFO
	.align		4
.L_601:
        /*002c*/ 	.byte	0x04, 0x17
        /*002e*/ 	.short	(.L_603 - .L_602)
.L_602:
        /*0030*/ 	.word	0x00000000
        /*0034*/ 	.short	0x0001
        /*0036*/ 	.short	0x0004
        /*0038*/ 	.byte	0x00, 0xf0, 0x05, 0x00


	//----- nvinfo : EIATTR_KPARAM_INFO
	.align		4
.L_603:
        /*003c*/ 	.byte	0x04, 0x17
        /*003e*/ 	.short	(.L_605 - .L_604)
.L_604:
        /*0040*/ 	.word	0x00000000
        /*0044*/ 	.short	0x0000
        /*0046*/ 	.short	0x0000
        /*0048*/ 	.byte	0x00, 0xf0, 0x11, 0x00


	//----- nvinfo : EIATTR_MAXREG_COUNT
	.align		4
.L_605:
        /*004c*/ 	.byte	0x03, 0x1b
        /*004e*/ 	.short	0x00ff


	//----- nvinfo : EIATTR_MERCURY_ISA_VERSION
	.align		4
        /*0050*/ 	.byte	0x03, 0x5f
        /*0052*/ 	.short	0x0000


	//----- nvinfo : EIATTR_EXIT_INSTR_OFFSETS
	.align		4
        /*0054*/ 	.byte	0x04, 0x1c
        /*0056*/ 	.short	(.L_607 - .L_606)


	//   ....[0]....
.L_606:
        /*0058*/ 	.word	0x00000010


	//----- nvinfo : EIATTR_MAX_THREADS
	.align		4
.L_607:
        /*005c*/ 	.byte	0x04, 0x05
        /*005e*/ 	.short	(.L_609 - .L_608)
.L_608:
        /*0060*/ 	.word	0x00000080
        /*0064*/ 	.word	0x00000001
        /*0068*/ 	.word	0x00000001
.L_609:


//--------------------- .nv.info._ZN2at6native18elementwise_kernelILi128ELi4EZNS0_15gpu_kernel_implIZZZNS0_15sin_kernel_cudaERNS_18TensorIteratorBaseEENKUlvE0_clEvENKUlvE_clEvEUldE_EEvS4_RKT_EUliE_EEviT1_ --------------------------
	.section	.nv.info._ZN2at6native18elementwise_kernelILi128ELi4EZNS0_15gpu_kernel_implIZZZNS0_15sin_kernel_cudaERNS_18TensorIteratorBaseEENKUlvE0_clEvENKUlvE_clEvEUldE_EEvS4_RKT_EUliE_EEviT1_,"",@"SHT_CUDA_INFO"
	.sectionflags	@""
	.align	4


	//----- nvinfo : EIATTR_CUDA_API_VERSION
	.align		4
        /*0000*/ 	.byte	0x04, 0x37
        /*0002*/ 	.short	(.L_611 - .L_610)
.L_610:
        /*0004*/ 	.word	0x00000082


	//----- nvinfo : EIATTR_SW2861232_WAR
	.align		4
.L_611:
        /*0008*/ 	.byte	0x01, 0x35
	.zero		2


	//----- nvinfo : EIATTR_PARAM_CBANK
	.align		4
        /*000c*/ 	.byte	0x04, 0x0a
        /*000e*/ 	.short	(.L_613 - .L_612)
	.align		4
.L_612:
        /*0010*/ 	.word	index@(.nv.constant0._ZN2at6native18elementwise_kernelILi128ELi4EZNS0_15gpu_kernel_implIZZZNS0_15sin_kernel_cudaERNS_18TensorIteratorBaseEENKUlvE0_clEvENKUlvE_clEvEUldE_EEvS4_RKT_EUliE_EEviT1_)
        /*0014*/ 	.short	0x0160
        /*0016*/ 	.short	0x0220


	//----- nvinfo : EIATTR_CBANK_PARAM_SIZE
	.align		4
.L_613:
        /*0018*/ 	.byte	0x03, 0x19
        /*001a*/ 	.short	0x0220


	//----- nvinfo : EIATTR_KPARAM_INFO
	.align		4
        /*001c*/ 	.byte	0x04, 0x17
        /*001e*/ 	.short	(.L_615 - .L_614)
.L_614:
        /*0020*/ 	.word	0x00000000
        /*0024*/ 	.short	0x0001
        /*0026*/ 	.short	0x0008
        /*0028*/ 	.byte	0x00, 0xf0, 0x61, 0x08


	//----- nvinfo : EIATTR_KPARAM_INFO
	.align		4
.L_615:
        /*002c*/ 	.byte	0x04, 0x17
        /*002e*/ 	.short	(.L_617 - .L_616)
.L_616:
        /*0030*/ 	.word	0x00000000
        /*0034*/ 	.short	0x0000
        /*0036*/ 	.short	0x0000
        /*0038*/ 	.byte	0x00, 0xf0, 0x11, 0x00


	//----- nvinfo : EIATTR_MAXREG_COUNT
	.align		4
.L_617:
        /*003c*/ 	.byte	0x03, 0x1b
        /*003e*/ 	.short	0x0080


	//----- nvinfo : EIATTR_EXTERNS
	.align		4
        /*0040*/ 	.byte	0x04, 0x0f
        /*0042*/ 	.short	(.L_619 - .L_618)


	//   ....[0]....
	.align		4
.L_618:
        /*0044*/ 	.word	index@(__assertfail)


	//----- nvinfo : EIATTR_MERCURY_ISA_VERSION
	.align		4
.L_619:
        /*0048*/ 	.byte	0x03, 0x5f
        /*004a*/ 	.short	0x0000


	//----- nvinfo : EIATTR_SYSCALL_OFFSETS
	.align		4
        /*004c*/ 	.byte	0x04, 0x46
        /*004e*/ 	.short	(.L_621 - .L_620)


	//   ....[0]....
.L_620:
        /*0050*/ 	.word	0x00001db0


	//   ....[1]....
        /*0054*/ 	.word	0x00003070


	//   ....[2]....
        /*0058*/ 	.word	0x00004e50


	//   ....[3]....
        /*005c*/ 	.word	0x00006110


	//   ....[4]....
        /*0060*/ 	.word	0x00007ec0


	//   ....[5]....
        /*0064*/ 	.word	0x00009180


	//   ....[6]....
        /*0068*/ 	.word	0x0000af40


	//   ....[7]....
        /*006c*/ 	.word	0x0000c200


	//----- nvinfo : EIATTR_EXIT_INSTR_OFFSETS
	.align		4
.L_621:
        /*0070*/ 	.byte	0x04, 0x1c
        /*0072*/ 	.short	(.L_623 - .L_622)


	//   ....[0]....
.L_622:
        /*0074*/ 	.word	0x00009220


	//   ....[1]....
        /*0078*/ 	.word	0x0000b350


	//   ....[2]....
        /*007c*/ 	.word	0x0000b390


	//   ....[3]....
        /*0080*/ 	.word	0x0000b420


	//   ....[4]....
        /*0084*/ 	.word	0x0000b450


	//   ....[5]....
        /*0088*/ 	.word	0x0000b480


	//   ....[6]....
        /*008c*/ 	.word	0x0000b530


	//   ....[7]....
        /*0090*/ 	.word	0x0000b590


	//   ....[8]....
        /*0094*/ 	.word	0x0000b650


	//   ....[9]....
        /*0098*/ 	.word	0x0000b6c0


	//   ....[10]....
        /*009c*/ 	.word	0x0000b6e0


	//   ....[11]....
        /*00a0*/ 	.word	0x0000b7a0


	//   ....[12]....
        /*00a4*/ 	.word	0x0000b7d0


	//   ....[13]....
        /*00a8*/ 	.word	0x0000b980


	//   ....[14]....
        /*00ac*/ 	.word	0x0000bb00


	//   ....[15]....
        /*00b0*/ 	.word	0x0000bb60


	//   ....[16]....
        /*00b4*/ 	.word	0x0000bc10


	//   ....[17]....
        /*00b8*/ 	.word	0x0000bdb0


	//   ....[18]....
        /*00bc*/ 	.word	0x0000bf50


	//   ....[19]....
        /*00c0*/ 	.word	0x0000c0d0


	//   ....[20]....
        /*00c4*/ 	.word	0x0000c210


	//   ....[21]....
        /*00c8*/ 	.word	0x0000c240


	//   ....[22]....
        /*00cc*/ 	.word	0x0000c270


	//----- nvinfo : EIATTR_MAX_THREADS
	.align		4
.L_623:
        /*00d0*/ 	.byte	0x04, 0x05
        /*00d2*/ 	.short	(.L_625 - .L_624)
.L_624:
        /*00d4*/ 	.word	0x00000080
        /*00d8*/ 	.word	0x00000001
        /*00dc*/ 	.word	0x00000001


	//----- nvinfo : EIATTR_CRS_STACK_SIZE
	.align		4
.L_625:
        /*00e0*/ 	.byte	0x04, 0x1e
        /*00e2*/ 	.short	(.L_627 - .L_626)
.L_626:
        /*00e4*/ 	.word	0x00000000
.L_627:


//--------------------- .nv.info._ZN2at6native27unrolled_elementwise_kernelIZZZNS0_15sin_kernel_cudaERNS_18TensorIteratorBaseEENKUlvE0_clEvENKUlvE_clEvEUldE_St5arrayIPcLm2EELi4E23TrivialOffsetCalculatorILi1EjESB_NS0_6memory12LoadWithCastILi1EEENSC_13StoreWithCastILi1EEEEEviT_T0_T2_T3_T4_T5_ --------------------------
	.section	.nv.info._ZN2at6native27unrolled_elementwise_kernelIZZZNS0_15sin_kernel_cudaERNS_18TensorIteratorBaseEENKUlvE0_clEvENKUlvE_clEvEUldE_St5arrayIPcLm2EELi4E23TrivialOffsetCalculatorILi1EjESB_NS0_6memory12LoadWithCastILi1EEENSC_13StoreWithCastILi1EEEEEviT_T0_T2_T3_T4_T5_,"",@"SHT_CUDA_INFO"
	.sectionflags	@""
	.align	4


	//----- nvinfo : EIATTR_CUDA_API_VERSION
	.align		4
        /*0000*/ 	.byte	0x04, 0x37
        /*0002*/ 	.short	(.L_629 - .L_628)
.L_628:
        /*0004*/ 	.word	0x00000082


	//----- nvinfo : EIATTR_SW2861232_WAR
	.align		4
.L_629:
        /*0008*/ 	.byte	0x01, 0x35
	.zero		2


	//----- nvinfo : EIATTR_PARAM_CBANK
	.align		4
        /*000c*/ 	.byte	0x04, 0x0a
        /*000e*/ 	.short	(.L_631 - .L_630)
	.align		4
.L_630:
        /*0010*/ 	.word	index@(.nv.constant0._ZN2at6native27unrolled_elementwise_kernelIZZZNS0_15sin_kernel_cudaERNS_18TensorIteratorBaseEENKUlvE0_clEvENKUlvE_clEvEUldE_St5arrayIPcLm2EELi4E23TrivialOffsetCalculatorILi1EjESB_NS0_6memory12LoadWithCastILi1EEENSC_13StoreWithCastILi1EEEEEviT_T0_T2_T3_T4_T5_)
        /*0014*/ 	.short	0x0160
        /*0016*/ 	.short	0x002c


	//----- nvinfo : EIATTR_CBANK_PARAM_SIZE
	.align		4
.L_631:
        /*0018*/ 	.byte	0x03, 0x19
        /*001a*/ 	.short	0x002c


	//----- nvinfo : EIATTR_KPARAM_INFO
	.align		4
        /*001c*/ 	.byte	0x04, 0x17
        /*001e*/ 	.short	(.L_633 - .L_632)
.L_632:
        /*0020*/ 	.word	0x00000000
        /*0024*/ 	.short	0x0006
        /*0026*/ 	.short	0x0024
        /*0028*/ 	.byte	0x00, 0xf0, 0x21, 0x00


	//----- nvinfo : EIATTR_KPARAM_INFO
	.align		4
.L_633:
        /*002c*/ 	.byte	0x04, 0x17
        /*002e*/ 	.short	(.L_635 - .L_634)
.L_634:
        /*0030*/ 	.word	0x00000000
        /*0034*/ 	.short	0x0005
        /*0036*/ 	.short	0x001c
        /*0038*/ 	.byte	0x00, 0xf0, 0x21, 0x00


	//----- nvinfo : EIATTR_KPARAM_INFO
	.align		4
.L_635:
        /*003c*/ 	.byte	0x04, 0x17
        /*003e*/ 	.short	(.L_637 - .L_636)
.L_636:
        /*0040*/ 	.word	0x00000000
        /*0044*/ 	.short	0x0004
        /*0046*/ 	.short	0x0019
        /*0048*/ 	.byte	0x00, 0xf0, 0x05, 0x00


	//----- nvinfo : EIATTR_KPARAM_INFO
	.align		4
.L_637:
        /*004c*/ 	.byte	0x04, 0x17
        /*004e*/ 	.short	(.L_639 - .L_638)
.L_638:
        /*0050*/ 	.word	0x00000000
        /*0054*/ 	.short	0x0003
        /*0056*/ 	.short	0x0018
        /*0058*/ 	.byte	0x00, 0xf0, 0x05, 0x00


	//----- nvinfo : EIATTR_KPARAM_INFO
	.align		4
.L_639:
        /*005c*/ 	.byte	0x04, 0x17
        /*005e*/ 	.short	(.L_641 - .L_640)
.L_640:
        /*0060*/ 	.word	0x00000000
        /*0064*/ 	.short	0x0002
        /*0066*/ 	.short	0x0008
        /*0068*/ 	.byte	0x00, 0xf0, 0x41, 0x00


	//----- nvinfo : EIATTR_KPARAM_INFO
	.align		4
.L_641:
        /*006c*/ 	.byte	0x04, 0x17
        /*006e*/ 	.short	(.L_643 - .L_642)
.L_642:
        /*0070*/ 	.word	0x00000000
        /*0074*/ 	.short	0x0001
        /*0076*/ 	.short	0x0004
        /*0078*/ 	.byte	0x00, 0xf0, 0x05, 0x00


	//----- nvinfo : EIATTR_KPARAM_INFO
	.align		4
.L_643:
        /*007c*/ 	.byte	0x04, 0x17
        /*007e*/ 	.short	(.L_645 - .L_644)
.L_644:
        /*0080*/ 	.word	0x00000000
        /*0084*/ 	.short	0x0000
        /*0086*/ 	.short	0x0000
        /*0088*/ 	.byte	0x00, 0xf0, 0x11, 0x00


	//----- nvinfo : EIATTR_MAXREG_COUNT
	.align		4
.L_645:
        /*008c*/ 	.byte	0x03, 0x1b
        /*008e*/ 	.short	0x00ff


	//----- nvinfo : EIATTR_EXTERNS
	.align		4
        /*0090*/ 	.byte	0x04, 0x0f
        /*0092*/ 	.short	(.L_647 - .L_646)


	//   ....[0]....
	.align		4
.L_646:
        /*0094*/ 	.word	index@(__assertfail)


	//----- nvinfo : EIATTR_MERCURY_ISA_VERSION
	.align		4
.L_647:
        /*0098*/ 	.byte	0x03, 0x5f
        /*009a*/ 	.short	0x0000


	//----- nvinfo : EIATTR_SYSCALL_OFFSETS
	.align		4
        /*009c*/ 	.byte	0x04, 0x46
        /*009e*/ 	.short	(.L_649 - .L_648)


	//   ....[0]....
.L_648:
        /*00a0*/ 	.word	0x00000fa0


	//   ....[1]....
        /*00a4*/ 	.word	0x00001f50


	//   ....[2]....
        /*00a8*/ 	.word	0x00002f10


	//   ....[3]....
        /*00ac*/ 	.word	0x00003ea0


	//   ....[4]....
        /*00b0*/ 	.word	0x00005c40


	//   ....[5]....
        /*00b4*/ 	.word	0x00006cd0


	//   ....[6]....
        /*00b8*/ 	.word	0x00007d20


	//   ....[7]....
        /*00bc*/ 	.word	0x00008d90


	//----- nvinfo : EIATTR_EXIT_INSTR_OFFSETS
	.align		4
.L_649:
        /*00c0*/ 	.byte	0x04, 0x1c
        /*00c2*/ 	.short	(.L_651 - .L_650)


	//   ....[0]....
.L_650:
        /*00c4*/ 	.word	0x00007dc0


	//   ....[1]....
        /*00c8*/ 	.word	0x00007ee0


	//   ....[2]....
        /*00cc*/ 	.word	0x00007f20


	//   ....[3]....
        /*00d0*/ 	.word	0x00007fb0


	//   ....[4]....
        /*00d4*/ 	.word	0x00007fe0


	//   ....[5]....
        /*00d8*/ 	.word	0x00008010


	//   ....[6]....
        /*00dc*/ 	.word	0x000080c0


	//   ....[7]....
        /*00e0*/ 	.word	0x00008120


	//   ....[8]....
        /*00e4*/ 	.word	0x000081e0


	//   ....[9]....
        /*00e8*/ 	.word	0x00008250


	//   ....[10]....
        /*00ec*/ 	.word	0x00008270


	//   ....[11]....
        /*00f0*/ 	.word	0x00008330


	//   ....[12]....
        /*00f4*/ 	.word	0x00008360


	//   ....[13]....
        /*00f8*/ 	.word	0x00008510


	//   ....[14]....
        /*00fc*/ 	.word	0x00008690


	//   ....[15]....
        /*0100*/ 	.word	0x000086f0


	//   ....[16]....
        /*0104*/ 	.word	0x000087a0


	//   ....[17]....
        /*0108*/ 	.word	0x00008940


	//   ....[18]....
        /*010c*/ 	.word	0x00008ae0


	//   ....[19]....
        /*0110*/ 	.word	0x00008c60


	//   ....[20]....
        /*0114*/ 	.word	0x00008da0


	//   ....[21]....
        /*0118*/ 	.word	0x00008dd0


	//   ....[22]....
        /*011c*/ 	.word	0x00008e00


	//----- nvinfo : EIATTR_MAX_THREADS
	.align		4
.L_651:
        /*0120*/ 	.byte	0x04, 0x05
        /*0122*/ 	.short	(.L_653 - .L_652)
.L_652:
        /*0124*/ 	.word	0x00000080
        /*0128*/ 	.word	0x00000001
        /*012c*/ 	.word	0x00000001


	//----- nvinfo : EIATTR_CRS_STACK_SIZE
	.align		4
.L_653:
        /*0130*/ 	.byte	0x04, 0x1e
        /*0132*/ 	.short	(.L_655 - .L_654)
.L_654:
        /*0134*/ 	.word	0x00000000
.L_655:


//--------------------- .nv.info._ZN2at6native18elementwise_kernelILi128ELi2EZNS0_22gpu_kernel_impl_nocastIZZZNS0_15sin_kernel_cudaERNS_18TensorIteratorBaseEENKUlvE0_clEvENKUlvE_clEvEUldE_EEvS4_RKT_EUliE_EEviT1_ --------------------------
	.section	.nv.info._ZN2at6native18elementwise_kernelILi128ELi2EZNS0_22gpu_kernel_impl_nocastIZZZNS0_15sin_kernel_cudaERNS_18TensorIteratorBaseEENKUlvE0_clEvENKUlvE_clEvEUldE_EEvS4_RKT_EUliE_EEviT1_,"",@"SHT_CUDA_INFO"
	.sectionflags	@""
	.align	4


	//----- nvinfo : EIATTR_CUDA_API_VERSION
	.align		4
        /*0000*/ 	.byte	0x04, 0x37
        /*0002*/ 	.short	(.L_657 - .L_656)
.L_656:
        /*0004*/ 	.word	0x00000082


	//----- nvinfo : EIATTR_SW2861232_WAR
	.align		4
.L_657:
        /*0008*/ 	.byte	0x01, 0x35
	.zero		2


	//----- nvinfo : EIATTR_PARAM_CBANK
	.align		4
        /*000c*/ 	.byte	0x04, 0x0a
        /*000e*/ 	.short	(.L_659 - .L_658)
	.align		4
.L_658:
        /*0010*/ 	.word	index@(.nv.constant0._ZN2at6native18elementwise_kernelILi128ELi2EZNS0_22gpu_kernel_impl_nocastIZZZNS0_15sin_kernel_cudaERNS_18TensorIteratorBaseEENKUlvE0_clEvENKUlvE_clEvEUldE_EEvS4_RKT_EUliE_EEviT1_)
        /*0014*/ 	.short	0x0160
        /*0016*/ 	.short	0x0220


	//----- nvinfo : EIATTR_CBANK_PARAM_SIZE
	.align		4
.L_659:
        /*0018*/ 	.byte	0x03, 0x19
        /*001a*/ 	.short	0x0220


	//----- nvinfo : EIATTR_KPARAM_INFO
	.align		4
        /*001c*/ 	.byte	0x04, 0x17
        /*001e*/ 	.short	(.L_661 - .L_660)
.L_660:
        /*0020*/ 	.word	0x00000000
        /*0024*/ 	.short	0x0001
        /*0026*/ 	.short	0x0008
        /*0028*/ 	.byte	0x00, 0xf0, 0x61, 0x08


	//----- nvinfo : EIATTR_KPARAM_INFO
	.align		4
.L_661:
        /*002c*/ 	.byte	0x04, 0x17
        /*002e*/ 	.short	(.L_663 - .L_662)
.L_662:
        /*0030*/ 	.word	0x00000000
        /*0034*/ 	.short	0x0000
        /*0036*/ 	.short	0x0000
        /*0038*/ 	.byte	0x00, 0xf0, 0x11, 0x00


	//----- nvinfo : EIATTR_MAXREG_COUNT
	.align		4
.L_663:
        /*003c*/ 	.byte	0x03, 0x1b
        /*003e*/ 	.short	0x0080


	//----- nvinfo : EIATTR_MERCURY_ISA_VERSION
	.align		4
        /*0040*/ 	.byte	0x03, 0x5f
        /*0042*/ 	.short	0x0000


	//----- nvinfo : EIATTR_EXIT_INSTR_OFFSETS
	.align		4
        /*0044*/ 	.byte	0x04, 0x1c
        /*0046*/ 	.short	(.L_665 - .L_664)


	//   ....[0]....
.L_664:
        /*0048*/ 	.word	0x00001210


	//   ....[1]....
        /*004c*/ 	.word	0x00002350


	//----- nvinfo : EIATTR_MAX_THREADS
	.align		4
.L_665:
        /*0050*/ 	.byte	0x04, 0x05
        /*0052*/ 	.short	(.L_667 - .L_666)
.L_666:
        /*0054*/ 	.word	0x00000080
        /*0058*/ 	.word	0x00000001
        /*005c*/ 	.word	0x00000001


	//----- nvinfo : EIATTR_CRS_STACK_SIZE
	.align		4
.L_667:
        /*0060*/ 	.byte	0x04, 0x1e
        /*0062*/ 	.short	(.L_669 - .L_668)
.L_668:
        /*0064*/ 	.word	0x00000000
.L_669:


//--------------------- .nv.info._ZN2at6native27unrolled_elementwise_kernelIZZZNS0_15sin_kernel_cudaERNS_18TensorIteratorBaseEENKUlvE0_clEvENKUlvE_clEvEUldE_St5arrayIPcLm2EELi4E23TrivialOffsetCalculatorILi1EjESB_NS0_6memory15LoadWithoutCastENSC_16StoreWithoutCastEEEviT_T0_T2_T3_T4_T5_ --------------------------
	.section	.nv.info._ZN2at6native27unrolled_elementwise_kernelIZZZNS0_15sin_kernel_cudaERNS_18TensorIteratorBaseEENKUlvE0_clEvENKUlvE_clEvEUldE_St5arrayIPcLm2EELi4E23TrivialOffsetCalculatorILi1EjESB_NS0_6memory15LoadWithoutCastENSC_16StoreWithoutCastEEEviT_T0_T2_T3_T4_T5_,"",@"SHT_CUDA_INFO"
	.sectionflags	@""
	.align	4


	//----- nvinfo : EIATTR_CUDA_API_VERSION
	.align		4
        /*0000*/ 	.byte	0x04, 0x37
        /*0002*/ 	.short	(.L_671 - .L_670)
.L_670:
        /*0004*/ 	.word	0x00000082


	//----- nvinfo : EIATTR_SW2861232_WAR
	.align		4
.L_671:
        /*0008*/ 	.byte	0x01, 0x35
	.zero		2


	//----- nvinfo : EIATTR_PARAM_CBANK
	.align		4
        /*000c*/ 	.byte	0x04, 0x0a
        /*000e*/ 	.short	(.L_673 - .L_672)
	.align		4
.L_672:
        /*0010*/ 	.word	index@(.nv.constant0._ZN2at6native27unrolled_elementwise_kernelIZZZNS0_15sin_kernel_cudaERNS_18TensorIteratorBaseEENKUlvE0_clEvENKUlvE_clEvEUldE_St5arrayIPcLm2EELi4E23TrivialOffsetCalculatorILi1EjESB_NS0_6memory15LoadWithoutCastENSC_16StoreWithoutCastEEEviT_T0_T2_T3_T4_T5_)
        /*0014*/ 	.short	0x0160
        /*0016*/ 	.short	0x001c


	//----- nvinfo : EIATTR_CBANK_PARAM_SIZE
	.align		4
.L_673:
        /*0018*/ 	.byte	0x03, 0x19
        /*001a*/ 	.short	0x001c


	//----- nvinfo : EIATTR_KPARAM_INFO
	.align		4
        /*001c*/ 	.byte	0x04, 0x17
        /*001e*/ 	.short	(.L_675 - .L_674)
.L_674:
        /*0020*/ 	.word	0x00000000
        /*0024*/ 	.short	0x0006
        /*0026*/ 	.short	0x001b
        /*0028*/ 	.byte	0x00, 0xf0, 0x05, 0x00


	//----- nvinfo : EIATTR_KPARAM_INFO
	.align		4
.L_675:
        /*002c*/ 	.byte	0x04, 0x17
        /*002e*/ 	.short	(.L_677 - .L_676)
.L_676:
        /*0030*/ 	.word	0x00000000
        /*0034*/ 	.short	0x0005
        /*0036*/ 	.short	0x001a
        /*0038*/ 	.byte	0x00, 0xf0, 0x05, 0x00


	//----- nvinfo : EIATTR_KPARAM_INFO
	.align		4
.L_677:
        /*003c*/ 	.byte	0x04, 0x17
        /*003e*/ 	.short	(.L_679 - .L_678)
.L_678:
        /*0040*/ 	.word	0x00000000
        /*0044*/ 	.short	0x0004
        /*0046*/ 	.short	0x0019
        /*0048*/ 	.byte	0x00, 0xf0, 0x05, 0x00


	//----- nvinfo : EIATTR_KPARAM_INFO
	.align		4
.L_679:
        /*004c*/ 	.byte	0x04, 0x17
        /*004e*/ 	.short	(.L_681 - .L_680)
.L_680:
        /*0050*/ 	.word	0x00000000
        /*0054*/ 	.short	0x0003
        /*0056*/ 	.short	0x0018
        /*0058*/ 	.byte	0x00, 0xf0, 0x05, 0x00


	//----- nvinfo : EIATTR_KPARAM_INFO
	.align		4
.L_681:
        /*005c*/ 	.byte	0x04, 0x17
        /*005e*/ 	.short	(.L_683 - .L_682)
.L_682:
        /*0060*/ 	.word	0x00000000
        /*0064*/ 	.short	0x0002
        /*0066*/ 	.short	0x0008
        /*0068*/ 	.byte	0x00, 0xf0, 0x41, 0x00


	//----- nvinfo : EIATTR_KPARAM_INFO
	.align		4
.L_683:
        /*006c*/ 	.byte	0x04, 0x17
        /*006e*/ 	.short	(.L_685 - .L_684)
.L_684:
        /*0070*/ 	.word	0x00000000
        /*0074*/ 	.short	0x0001
        /*0076*/ 	.short	0x0004
        /*0078*/ 	.byte	0x00, 0xf0, 0x05, 0x00


	//----- nvinfo : EIATTR_KPARAM_INFO
	.align		4
.L_685:
        /*007c*/ 	.byte	0x04, 0x17
        /*007e*/ 	.short	(.L_687 - .L_686)
.L_686:
        /*0080*/ 	.word	0x00000000
        /*0084*/ 	.short	0x0000
        /*0086*/ 	.short	0x0000
        /*0088*/ 	.byte	0x00, 0xf0, 0x11, 0x00


	//----- nvinfo : EIATTR_MAXREG_COUNT
	.align		4
.L_687:
        /*008c*/ 	.byte	0x03, 0x1b
        /*008e*/ 	.short	0x00ff


	//----- nvinfo : EIATTR_MERCURY_ISA_VERSION
	.align		4
        /*0090*/ 	.byte	0x03, 0x5f
        /*0092*/ 	.short	0x0000


	//----- nvinfo : EIATTR_EXIT_INSTR_OFFSETS
	.align		4
        /*0094*/ 	.byte	0x04, 0x1c
        /*0096*/ 	.short	(.L_689 - .L_688)


	//   ....[0]....
.L_688:
        /*0098*/ 	.word	0x00000f90


	//   ....[1]....
        /*009c*/ 	.word	0x00000fe0


	//----- nvinfo : EIATTR_MAX_THREADS
	.align		4
.L_689:
        /*00a0*/ 	.byte	0x04, 0x05
        /*00a2*/ 	.short	(.L_691 - .L_690)
.L_690:
        /*00a4*/ 	.word	0x00000080
        /*00a8*/ 	.word	0x00000001
        /*00ac*/ 	.word	0x00000001


	//----- nvinfo : EIATTR_CRS_STACK_SIZE
	.align		4
.L_691:
        /*00b0*/ 	.byte	0x04, 0x1e
        /*00b2*/ 	.short	(.L_693 - .L_692)
.L_692:
        /*00b4*/ 	.word	0x00000000
.L_693:


//--------------------- .nv.info._ZN2at6native29vectorized_elementwise_kernelILi2EZZZNS0_15sin_kernel_cudaERNS_18TensorIteratorBaseEENKUlvE0_clEvENKUlvE_clEvEUldE_St5arrayIPcLm2EEEEviT0_T1_ --------------------------
	.section	.nv.info._ZN2at6native29vectorized_elementwise_kernelILi2EZZZNS0_15sin_kernel_cudaERNS_18TensorIteratorBaseEENKUlvE0_clEvENKUlvE_clEvEUldE_St5arrayIPcLm2EEEEviT0_T1_,"",@"SHT_CUDA_INFO"
	.sectionflags	@""
	.align	4


	//----- nvinfo : EIATTR_CUDA_API_VERSION
	.align		4
        /*0000*/ 	.byte	0x04, 0x37
        /*0002*/ 	.short	(.L_695 - .L_694)
.L_694:
        /*0004*/ 	.word	0x00000082


	//----- nvinfo : EIATTR_SW2861232_WAR
	.align		4
.L_695:
        /*0008*/ 	.byte	0x01, 0x35
	.zero		2


	//----- nvinfo : EIATTR_PARAM_CBANK
	.align		4
        /*000c*/ 	.byte	0x04, 0x0a
        /*000e*/ 	.short	(.L_697 - .L_696)
	.align		4
.L_696:
        /*0010*/ 	.word	index@(.nv.constant0._ZN2at6native29vectorized_elementwise_kernelILi2EZZZNS0_15sin_kernel_cudaERNS_18TensorIteratorBaseEENKUlvE0_clEvENKUlvE_clEvEUldE_St5arrayIPcLm2EEEEviT0_T1_)
        /*0014*/ 	.short	0x0160
        /*0016*/ 	.short	0x0018


	//----- nvinfo : EIATTR_CBANK_PARAM_SIZE
	.align		4
.L_697:
        /*0018*/ 	.byte	0x03, 0x19
        /*001a*/ 	.short	0x0018


	//----- nvinfo : EIATTR_KPARAM_INFO
	.align		4
        /*001c*/ 	.byte	0x04, 0x17
        /*001e*/ 	.short	(.L_699 - .L_698)
.L_698:
        /*0020*/ 	.word	0x00000000
        /*0024*/ 	.short	0x0002
        /*0026*/ 	.short	0x0008
        /*0028*/ 	.byte	0x00, 0xf0, 0x41, 0x00


	//----- nvinfo : EIATTR_KPARAM_INFO
	.align		4
.L_699:
        /*002c*/ 	.byte	0x04, 0x17
        /*002e*/ 	.short	(.L_701 - .L_700)
.L_700:
        /*0030*/ 	.word	0x00000000
        /*0034*/ 	.short	0x0001
        /*0036*/ 	.short	0x0004
        /*0038*/ 	.byte	0x00, 0xf0, 0x05, 0x00


	//----- nvinfo : EIATTR_KPARAM_INFO
	.align		4
.L_701:
        /*003c*/ 	.byte	0x04, 0x17
        /*003e*/ 	.short	(.L_703 - .L_702)
.L_702:
        /*0040*/ 	.word	0x00000000
        /*0044*/ 	.short	0x0000
        /*0046*/ 	.short	0x0000
        /*0048*/ 	.byte	0x00, 0xf0, 0x11, 0x00


	//----- nvinfo : EIATTR_MAXREG_COUNT
	.align		4
.L_703:
        /*004c*/ 	.byte	0x03, 0x1b
        /*004e*/ 	.short	0x00ff


	//----- nvinfo : EIATTR_MERCURY_ISA_VERSION
	.align		4
        /*0050*/ 	.byte	0x03, 0x5f
        /*0052*/ 	.short	0x0000


	//----- nvinfo : EIATTR_EXIT_INSTR_OFFSETS
	.align		4
        /*0054*/ 	.byte	0x04, 0x1c
        /*0056*/ 	.short	(.L_705 - .L_704)


	//   ....[0]....
.L_704:
        /*0058*/ 	.word	0x000015e0


	//   ....[1]....
        /*005c*/ 	.word	0x000033a0


	//   ....[2]....
        /*0060*/ 	.word	0x000033f0


	//----- nvinfo : EIATTR_MAX_THREADS
	.align		4
.L_705:
        /*0064*/ 	.byte	0x04, 0x05
        /*0066*/ 	.short	(.L_707 - .L_706)
.L_706:
        /*0068*/ 	.word	0x00000080
        /*006c*/ 	.word	0x00000001
        /*0070*/ 	.word	0x00000001


	//----- nvinfo : EIATTR_CRS_STACK_SIZE
	.align		4
.L_707:
        /*0074*/ 	.byte	0x04, 0x1e
        /*0076*/ 	.short	(.L_709 - .L_708)
.L_708:
        /*0078*/ 	.word	0x00000000
.L_709:


//--------------------- .nv.info._ZN2at6native29vectorized_elementwise_kernelILi4EZZZNS0_15sin_kernel_cudaERNS_18TensorIteratorBaseEENKUlvE0_clEvENKUlvE_clEvEUldE_St5arrayIPcLm2EEEEviT0_T1_ --------------------------
	.section	.nv.info._ZN2at6native29vectorized_elementwise_kernelILi4EZZZNS0_15sin_kernel_cudaERNS_18TensorIteratorBaseEENKUlvE0_clEvENKUlvE_clEvEUldE_St5arrayIPcLm2EEEEviT0_T1_,"",@"SHT_CUDA_INFO"
	.sectionflags	@""
	.align	4


	//----- nvinfo : EIATTR_CUDA_API_VERSION
	.align		4
        /*0000*/ 	.byte	0x04, 0x37
        /*0002*/ 	.short	(.L_711 - .L_710)
.L_710:
        /*0004*/ 	.word	0x00000082


	//----- nvinfo : EIATTR_SW2861232_WAR
	.align		4
.L_711:
        /*0008*/ 	.byte	0x01, 0x35
	.zero		2


	//----- nvinfo : EIATTR_PARAM_CBANK
	.align		4
        /*000c*/ 	.byte	0x04, 0x0a
        /*000e*/ 	.short	(.L_713 - .L_712)
	.align		4
.L_712:
        /*0010*/ 	.word	index@(.nv.constant0._ZN2at6native29vectorized_elementwise_kernelILi4EZZZNS0_15sin_kernel_cudaERNS_18TensorIteratorBaseEENKUlvE0_clEvENKUlvE_clEvEUldE_St5arrayIPcLm2EEEEviT0_T1_)
        /*0014*/ 	.short	0x0160
        /*0016*/ 	.short	0x0018


	//----- nvinfo : EIATTR_CBANK_PARAM_SIZE
	.align		4
.L_713:
        /*0018*/ 	.byte	0x03, 0x19
        /*001a*/ 	.short	0x0018


	//----- nvinfo : EIATTR_KPARAM_INFO
	.align		4
        /*001c*/ 	.byte	0x04, 0x17
        /*001e*/ 	.short	(.L_715 - .L_714)
.L_714:
        /*0020*/ 	.word	0x00000000
        /*0024*/ 	.short	0x0002
        /*0026*/ 	.short	0x0008
        /*0028*/ 	.byte	0x00, 0xf0, 0x41, 0x00


	//----- nvinfo : EIATTR_KPARAM_INFO
	.align		4
.L_715:
        /*002c*/ 	.byte	0x04, 0x17
        /*002e*/ 	.short	(.L_717 - .L_716)
.L_716:
        /*0030*/ 	.word	0x00000000
        /*0034*/ 	.short	0x0001
        /*0036*/ 	.short	0x0004
        /*0038*/ 	.byte	0x00, 0xf0, 0x05, 0x00


	//----- nvinfo : EIATTR_KPARAM_INFO
	.align		4
.L_717:
        /*003c*/ 	.byte	0x04, 0x17
        /*003e*/ 	.short	(.L_719 - .L_718)
.L_718:
        /*0040*/ 	.word	0x00000000
        /*0044*/ 	.short	0x0000
        /*0046*/ 	.short	0x0000
        /*0048*/ 	.byte	0x00, 0xf0, 0x11, 0x00


	//----- nvinfo : EIATTR_MAXREG_COUNT
	.align		4
.L_719:
        /*004c*/ 	.byte	0x03, 0x1b
        /*004e*/ 	.short	0x00ff


	//----- nvinfo : EIATTR_MERCURY_ISA_VERSION
	.align		4
        /*0050*/ 	.byte	0x03, 0x5f
        /*0052*/ 	.short	0x0000


	//----- nvinfo : EIATTR_EXIT_INSTR_OFFSETS
	.align		4
        /*0054*/ 	.byte	0x04, 0x1c
        /*0056*/ 	.short	(.L_721 - .L_720)


	//   ....[0]....
.L_720:
        /*0058*/ 	.word	0x000015e0


	//   ....[1]....
        /*005c*/ 	.word	0x000033a0


	//   ....[2]....
        /*0060*/ 	.word	0x000033f0


	//----- nvinfo : EIATTR_MAX_THREADS
	.align		4
.L_721:
        /*0064*/ 	.byte	0x04, 0x05
        /*0066*/ 	.short	(.L_723 - .L_722)
.L_722:
        /*0068*/ 	.word	0x00000080
        /*006c*/ 	.word	0x00000001
        /*0070*/ 	.word	0x00000001


	//----- nvinfo : EIATTR_CRS_STACK_SIZE
	.align		4
.L_723:
        /*0074*/ 	.byte	0x04, 0x1e
        /*0076*/ 	.short	(.L_725 - .L_724)
.L_724:
        /*0078*/ 	.word	0x00000000
.L_725:


//--------------------- .nv.info._ZN2at6native29vectorized_elementwise_kernelILi8EZZZNS0_15sin_kernel_cudaERNS_18TensorIteratorBaseEENKUlvE0_clEvENKUlvE_clEvEUldE_St5arrayIPcLm2EEEEviT0_T1_ --------------------------
	.section	.nv.info._ZN2at6native29vectorized_elementwise_kernelILi8EZZZNS0_15sin_kernel_cudaERNS_18TensorIteratorBaseEENKUlvE0_clEvENKUlvE_clEvEUldE_St5arrayIPcLm2EEEEviT0_T1_,"",@"SHT_CUDA_INFO"
	.sectionflags	@""
	.align	4


	//----- nvinfo : EIATTR_CUDA_API_VERSION
	.align		4
        /*0000*/ 	.byte	0x04, 0x37
        /*0002*/ 	.short	(.L_727 - .L_726)
.L_726:
        /*0004*/ 	.word	0x00000082


	//----- nvinfo : EIATTR_SW2861232_WAR
	.align		4
.L_727:
        /*0008*/ 	.byte	0x01, 0x35
	.zero		2


	//----- nvinfo : EIATTR_PARAM_CBANK
	.align		4
        /*000c*/ 	.byte	0x04, 0x0a
        /*000e*/ 	.short	(.L_729 - .L_728)
	.align		4
.L_728:
        /*0010*/ 	.word	index@(.nv.constant0._ZN2at6native29vectorized_elementwise_kernelILi8EZZZNS0_15sin_kernel_cudaERNS_18TensorIteratorBaseEENKUlvE0_clEvENKUlvE_clEvEUldE_St5arrayIPcLm2EEEEviT0_T1_)
        /*0014*/ 	.short	0x0160
        /*0016*/ 	.short	0x0018


	//----- nvinfo : EIATTR_CBANK_PARAM_SIZE
	.align		4
.L_729:
        /*0018*/ 	.byte	0x03, 0x19
        /*001a*/ 	.short	0x0018


	//----- nvinfo : EIATTR_KPARAM_INFO
	.align		4
        /*001c*/ 	.byte	0x04, 0x17
        /*001e*/ 	.short	(.L_731 - .L_730)
.L_730:
        /*0020*/ 	.word	0x00000000
        /*0024*/ 	.short	0x0002
        /*0026*/ 	.short	0x0008
        /*0028*/ 	.byte	0x00, 0xf0, 0x41, 0x00


	//----- nvinfo : EIATTR_KPARAM_INFO
	.align		4
.L_731:
        /*002c*/ 	.byte	0x04, 0x17
        /*002e*/ 	.short	(.L_733 - .L_732)
.L_732:
        /*0030*/ 	.word	0x00000000
        /*0034*/ 	.short	0x0001
        /*0036*/ 	.short	0x0004
        /*0038*/ 	.byte	0x00, 0xf0, 0x05, 0x00


	//----- nvinfo : EIATTR_KPARAM_INFO
	.align		4
.L_733:
        /*003c*/ 	.byte	0x04, 0x17
        /*003e*/ 	.short	(.L_735 - .L_734)
.L_734:
        /*0040*/ 	.word	0x00000000
        /*0044*/ 	.short	0x0000
        /*0046*/ 	.short	0x0000
        /*0048*/ 	.byte	0x00, 0xf0, 0x11, 0x00


	//----- nvinfo : EIATTR_MAXREG_COUNT
	.align		4
.L_735:
        /*004c*/ 	.byte	0x03, 0x1b
        /*004e*/ 	.short	0x00ff


	//----- nvinfo : EIATTR_MERCURY_ISA_VERSION
	.align		4
        /*0050*/ 	.byte	0x03, 0x5f
        /*0052*/ 	.short	0x0000


	//----- nvinfo : EIATTR_EXIT_INSTR_OFFSETS
	.align		4
        /*0054*/ 	.byte	0x04, 0x1c
        /*0056*/ 	.short	(.L_737 - .L_736)


	//   ....[0]....
.L_736:
        /*0058*/ 	.word	0x00000010


	//----- nvinfo : EIATTR_MAX_THREADS
	.align		4
.L_737:
        /*005c*/ 	.byte	0x04, 0x05
        /*005e*/ 	.short	(.L_739 - .L_738)
.L_738:
        /*0060*/ 	.word	0x00000080
        /*0064*/ 	.word	0x00000001
        /*0068*/ 	.word	0x00000001
.L_739:


//--------------------- .nv.callgraph             --------------------------
	.section	.nv.callgraph,"",@"SHT_CUDA_CALLGRAPH"
	.align	4
	.sectionentsize	8
	.align		4
        /*0000*/ 	.word	0x00000000
	.align		4
        /*0004*/ 	.word	0xffffffff
	.align		4
        /*0008*/ 	.word	index@(_ZN2at6native18elementwise_kernelILi128ELi4EZNS0_15gpu_kernel_implIZZZNS0_15sin_kernel_cudaERNS_18TensorIteratorBaseEENKUlvE0_clEvENKUlvE2_clEvEUlN3c108BFloat16EE_EEvS4_RKT_EUliE_EEviT1_)
	.align		4
        /*000c*/ 	.word	index@(__assertfail)
	.align		4
        /*0010*/ 	.word	index@(_ZN2at6native27unrolled_elementwise_kernelIZZZNS0_15sin_kernel_cudaERNS_18TensorIteratorBaseEENKUlvE0_clEvENKUlvE2_clEvEUlN3c108BFloat16EE_St5arrayIPcLm2EELi4E23TrivialOffsetCalculatorILi1EjESD_NS0_6memory12LoadWithCastILi1EEENSE_13StoreWithCastILi1EEEEEviT_T0_T2_T3_T4_T5_)
	.align		4
        /*0014*/ 	.word	index@(__assertfail)
	.align		4
        /*0018*/ 	.word	index@(_ZN2at6native18elementwise_kernelILi128ELi4EZNS0_15gpu_kernel_implIZZZNS0_15sin_kernel_cudaERNS_18TensorIteratorBaseEENKUlvE0_clEvENKUlvE1_clEvEUlN3c104HalfEE_EEvS4_RKT_EUliE_EEviT1_)
	.align		4
        /*001c*/ 	.word	index@(__assertfail)
	.align		4
        /*0020*/ 	.word	index@(_ZN2at6native27unrolled_elementwise_kernelIZZZNS0_15sin_kernel_cudaERNS_18TensorIteratorBaseEENKUlvE0_clEvENKUlvE1_clEvEUlN3c104HalfEE_St5arrayIPcLm2EELi4E23TrivialOffsetCalculatorILi1EjESD_NS0_6memory12LoadWithCastILi1EEENSE_13StoreWithCastILi1EEEEEviT_T0_T2_T3_T4_T5_)
	.align		4
        /*0024*/ 	.word	index@(__assertfail)
	.align		4
        /*0028*/ 	.word	index@(_ZN2at6native18elementwise_kernelILi128ELi4EZNS0_15gpu_kernel_implIZZZNS0_15sin_kernel_cudaERNS_18TensorIteratorBaseEENKUlvE0_clEvENKUlvE0_clEvEUlfE_EEvS4_RKT_EUliE_EEviT1_)
	.align		4
        /*002c*/ 	.word	index@(__assertfail)
	.align		4
        /*0030*/ 	.word	index@(_ZN2at6native27unrolled_elementwise_kernelIZZZNS0_15sin_kernel_cudaERNS_18TensorIteratorBaseEENKUlvE0_clEvENKUlvE0_clEvEUlfE_St5arrayIPcLm2EELi4E23TrivialOffsetCalculatorILi1EjESB_NS0_6memory12LoadWithCastILi1EEENSC_13StoreWithCastILi1EEEEEviT_T0_T2_T3_T4_T5_)
	.align		4
        /*0034*/ 	.word	index@(__assertfail)
	.align		4
        /*0038*/ 	.word	index@(_ZN2at6native18elementwise_kernelILi128ELi4EZNS0_15gpu_kernel_implIZZZNS0_15sin_kernel_cudaERNS_18TensorIteratorBaseEENKUlvE0_clEvENKUlvE_clEvEUldE_EEvS4_RKT_EUliE_EEviT1_)
	.align		4
        /*003c*/ 	.word	index@(__assertfail)
	.align		4
        /*0040*/ 	.word	index@(_ZN2at6native27unrolled_elementwise_kernelIZZZNS0_15sin_kernel_cudaERNS_18TensorIteratorBaseEENKUlvE0_clEvENKUlvE_clEvEUldE_St5arrayIPcLm2EELi4E23TrivialOffsetCalculatorILi1EjESB_NS0_6memory12LoadWithCastILi1EEENSC_13StoreWithCastILi1EEEEEviT_T0_T2_T3_T4_T5_)
	.align		4
        /*0044*/ 	.word	index@(__assertfail)
	.align		4
        /*0048*/ 	.word	0x00000000
	.align		4
        /*004c*/ 	.word	0xfffffffe
	.align		4
        /*0050*/ 	.word	0x00000000
	.align		4
        /*0054*/ 	.word	0xfffffffd
	.align		4
        /*0058*/ 	.word	0x00000000
	.align		4
        /*005c*/ 	.word	0xfffffffc


//--------------------- .nv.rel.action            --------------------------
	.section	.nv.rel.action,"",@"SHT_CUDA_RELOCINFO"
	.align	8
	.sectionentsize	8
        /*0000*/ 	.byte	0x73, 0x00, 0x00, 0x00, 0x00, 0x00, 0x00, 0x00, 0x00, 0x00, 0x00, 0x11, 0x25, 0x00, 0x05, 0x36


//--------------------- .nv.constant4             --------------------------
	.section	.nv.constant4,"a",@progbits
	.align	8
	.align		8
.nv.constant4:
        /*0000*/ 	.dword	__assertfail
	.align		8
        /*0008*/ 	.dword	__unnamed_1
	.align		8
        /*0010*/ 	.dword	__unnamed_2
	.align		8
        /*0018*/ 	.dword	__unnamed_3
	.align		8
        /*0020*/ 	.dword	__unnamed_4
	.align		8
        /*0028*/ 	.dword	__unnamed_5
	.align		8
        /*0030*/ 	.dword	__unnamed_6
	.align		8
        /*0038*/ 	.dword	__unnamed_7
	.align		8
        /*0040*/ 	.dword	__unnamed_8
	.align		8
        /*0048*/ 	.dword	_ZN57_INTERNAL_fd0236af_26_UnaryGeometricSinKernel_cu_a4d06c7b4cuda3std3__45__cpo5beginE
	.align		8
        /*0050*/ 	.dword	_ZN57_INTERNAL_fd0236af_26_UnaryGeometricSinKernel_cu_a4d06c7b4cuda3std3__45__cpo3endE
	.align		8
        /*0058*/ 	.dword	_ZN57_INTERNAL_fd0236af_26_UnaryGeometricSinKernel_cu_a4d06c7b4cuda3std3__45__cpo6cbeginE
	.align		8
        /*0060*/ 	.dword	_ZN57_INTERNAL_fd0236af_26_UnaryGeometricSinKernel_cu_a4d06c7b4cuda3std3__45__cpo4cendE
	.align		8
        /*0068*/ 	.dword	_ZN57_INTERNAL_fd0236af_26_UnaryGeometricSinKernel_cu_a4d06c7b4cuda3std3__45__cpo6rbeginE
	.align		8
        /*0070*/ 	.dword	_ZN57_INTERNAL_fd0236af_26_UnaryGeometricSinKernel_cu_a4d06c7b4cuda3std3__45__cpo4rendE
	.align		8
        /*0078*/ 	.dword	_ZN57_INTERNAL_fd0236af_26_UnaryGeometricSinKernel_cu_a4d06c7b4cuda3std3__45__cpo7crbeginE
	.align		8
        /*0080*/ 	.dword	_ZN57_INTERNAL_fd0236af_26_UnaryGeometricSinKernel_cu_a4d06c7b4cuda3std3__45__cpo5crendE
	.align		8
        /*0088*/ 	.dword	_ZN57_INTERNAL_fd0236af_26_UnaryGeometricSinKernel_cu_a4d06c7b4cuda3std3__459_GLOBAL__N__fd0236af_26_UnaryGeometricSinKernel_cu_a4d06c7b6ignoreE
	.align		8
        /*0090*/ 	.dword	_ZN57_INTERNAL_fd0236af_26_UnaryGeometricSinKernel_cu_a4d06c7b4cuda3std3__419piecewise_constructE
	.align		8
        /*0098*/ 	.dword	_ZN57_INTERNAL_fd0236af_26_UnaryGeometricSinKernel_cu_a4d06c7b4cuda3std3__48in_placeE
	.align		8
        /*00a0*/ 	.dword	_ZN57_INTERNAL_fd0236af_26_UnaryGeometricSinKernel_cu_a4d06c7b4cuda3std3__420unreachable_sentinelE
	.align		8
        /*00a8*/ 	.dword	_ZN57_INTERNAL_fd0236af_26_UnaryGeometricSinKernel_cu_a4d06c7b4cuda3std6ranges3__45__cpo4swapE
	.align		8
        /*00b0*/ 	.dword	_ZN57_INTERNAL_fd0236af_26_UnaryGeometricSinKernel_cu_a4d06c7b4cuda3std6ranges3__45__cpo9iter_moveE
	.align		8
        /*00b8*/ 	.dword	_ZN57_INTERNAL_fd0236af_26_UnaryGeometricSinKernel_cu_a4d06c7b4cuda3std6ranges3__45__cpo5beginE
	.align		8
        /*00c0*/ 	.dword	_ZN57_INTERNAL_fd0236af_26_UnaryGeometricSinKernel_cu_a4d06c7b4cuda3std6ranges3__45__cpo3endE
	.align		8
        /*00c8*/ 	.dword	_ZN57_INTERNAL_fd0236af_26_UnaryGeometricSinKernel_cu_a4d06c7b4cuda3std6ranges3__45__cpo6cbeginE
	.align		8
        /*00d0*/ 	.dword	_ZN57_INTERNAL_fd0236af_26_UnaryGeometricSinKernel_cu_a4d06c7b4cuda3std6ranges3__45__cpo4cendE
	.align		8
        /*00d8*/ 	.dword	_ZN57_INTERNAL_fd0236af_26_UnaryGeometricSinKernel_cu_a4d06c7b4cuda3std6ranges3__45__cpo7advanceE
	.align		8
        /*00e0*/ 	.dword	_ZN57_INTERNAL_fd0236af_26_UnaryGeometricSinKernel_cu_a4d06c7b4cuda3std6ranges3__45__cpo9iter_swapE
	.align		8
        /*00e8*/ 	.dword	_ZN57_INTERNAL_fd0236af_26_UnaryGeometricSinKernel_cu_a4d06c7b4cuda3std6ranges3__45__cpo4nextE
	.align		8
        /*00f0*/ 	.dword	_ZN57_INTERNAL_fd0236af_26_UnaryGeometricSinKernel_cu_a4d06c7b4cuda3std6ranges3__45__cpo4prevE
	.align		8
        /*00f8*/ 	.dword	_ZN57_INTERNAL_fd0236af_26_UnaryGeometricSinKernel_cu_a4d06c7b4cuda3std6ranges3__45__cpo4dataE
	.align		8
        /*0100*/ 	.dword	_ZN57_INTERNAL_fd0236af_26_UnaryGeometricSinKernel_cu_a4d06c7b4cuda3std6ranges3__45__cpo5cdataE
	.align		8
        /*0108*/ 	.dword	_ZN57_INTERNAL_fd0236af_26_UnaryGeometricSinKernel_cu_a4d06c7b4cuda3std6ranges3__45__cpo4sizeE
	.align		8
        /*0110*/ 	.dword	_ZN57_INTERNAL_fd0236af_26_UnaryGeometricSinKernel_cu_a4d06c7b4cuda3std6ranges3__45__cpo5ssizeE
	.align		8
        /*0118*/ 	.dword	_ZN57_INTERNAL_fd0236af_26_UnaryGeometricSinKernel_cu_a4d06c7b4cuda3std6ranges3__45__cpo8distanceE
	.align		8
        /*0120*/ 	.dword	_ZN57_INTERNAL_fd0236af_26_UnaryGeometricSinKernel_cu_a4d06c7b6thrust23THRUST_300001_SM_800_NS6system6detail10sequential3seqE
	.align		8
        /*0128*/ 	.dword	$str$6
	.align		8
        /*0130*/ 	.dword	$str$7
	.align		8
        /*0138*/ 	.dword	__cudart_sin_cos_coeffs
	.align		8
        /*0140*/ 	.dword	__cudart_i2opi_d


//--------------------- .nv.constant2._ZN2at6native18elementwise_kernelILi128ELi4EZNS0_15gpu_kernel_implIZZZNS0_15sin_kernel_cudaERNS_18TensorIteratorBaseEENKUlvE0_clEvENKUlvE2_clEvEUlN3c108BFloat16EE_EEvS4_RKT_EUliE_EEviT1_ --------------------------
	.section	.nv.constant2._ZN2at6native18elementwise_kernelILi128ELi4EZNS0_15gpu_kernel_implIZZZNS0_15sin_kernel_cudaERNS_18TensorIteratorBaseEENKUlvE0_clEvENKUlvE2_clEvEUlN3c108BFloat16EE_EEvS4_RKT_EUliE_EEviT1_,"a",@progbits
	.sectionflags	@""
	.align	4
.nv.constant2._ZN2at6native18elementwise_kernelILi128ELi4EZNS0_15gpu_kernel_implIZZZNS0_15sin_kernel_cudaERNS_18TensorIteratorBaseEENKUlvE0_clEvENKUlvE2_clEvEUlN3c108BFloat16EE_EEvS4_RKT_EUliE_EEviT1_:
        /*0000*/ 	.byte	0x00, 0x00, 0x00, 0xf0, 0xff, 0xff, 0x0f, 0x38


//--------------------- .nv.constant0._ZN2at6native18elementwise_kernelILi128ELi4EZNS0_15gpu_kernel_implIZZZNS0_15sin_kernel_cudaERNS_18TensorIteratorBaseEENKUlvE0_clEvENKUlvE2_clEvEUlN3c108BFloat16EE_EEvS4_RKT_EUliE_EEviT1_ --------------------------
	.section	.nv.constant0._ZN2at6native18elementwise_kernelILi128ELi4EZNS0_15gpu_kernel_implIZZZNS0_15sin_kernel_cudaERNS_18TensorIteratorBaseEENKUlvE0_clEvENKUlvE2_clEvEUlN3c108BFloat16EE_EEvS4_RKT_EUliE_EEviT1_,"a",@progbits
	.sectionflags	@""
	.align	4
.nv.constant0._ZN2at6native18elementwise_kernelILi128ELi4EZNS0_15gpu_kernel_implIZZZNS0_15sin_kernel_cudaERNS_18TensorIteratorBaseEENKUlvE0_clEvENKUlvE2_clEvEUlN3c108BFloat16EE_EEvS4_RKT_EUliE_EEviT1_:
	.zero		896


//--------------------- .nv.constant2._ZN2at6native27unrolled_elementwise_kernelIZZZNS0_15sin_kernel_cudaERNS_18TensorIteratorBaseEENKUlvE0_clEvENKUlvE2_clEvEUlN3c108BFloat16EE_St5arrayIPcLm2EELi4E23TrivialOffsetCalculatorILi1EjESD_NS0_6memory12LoadWithCastILi1EEENSE_13StoreWithCastILi1EEEEEviT_T0_T2_T3_T4_T5_ --------------------------
	.section	.nv.constant2._ZN2at6native27unrolled_elementwise_kernelIZZZNS0_15sin_kernel_cudaERNS_18TensorIteratorBaseEENKUlvE0_clEvENKUlvE2_clEvEUlN3c108BFloat16EE_St5arrayIPcLm2EELi4E23TrivialOffsetCalculatorILi1EjESD_NS0_6memory12LoadWithCastILi1EEENSE_13StoreWithCastILi1EEEEEviT_T0_T2_T3_T4_T5_,"a",@progbits
	.sectionflags	@""
	.align	4
.nv.constant2._ZN2at6native27unrolled_elementwise_kernelIZZZNS0_15sin_kernel_cudaERNS_18TensorIteratorBaseEENKUlvE0_clEvENKUlvE2_clEvEUlN3c108BFloat16EE_St5arrayIPcLm2EELi4E23TrivialOffsetCalculatorILi1EjESD_NS0_6memory12LoadWithCastILi1EEENSE_13StoreWithCastILi1EEEEEviT_T0_T2_T3_T4_T5_:
        /*0000*/ 	.byte	0x00, 0x00, 0x00, 0xf0, 0xff, 0xff, 0x0f, 0x38


//--------------------- .nv.constant0._ZN2at6native27unrolled_elementwise_kernelIZZZNS0_15sin_kernel_cudaERNS_18TensorIteratorBaseEENKUlvE0_clEvENKUlvE2_clEvEUlN3c108BFloat16EE_St5arrayIPcLm2EELi4E23TrivialOffsetCalculatorILi1EjESD_NS0_6memory12LoadWithCastILi1EEENSE_13StoreWithCastILi1EEEEEviT_T0_T2_T3_T4_T5_ --------------------------
	.section	.nv.constant0._ZN2at6native27unrolled_elementwise_kernelIZZZNS0_15sin_kernel_cudaERNS_18TensorIteratorBaseEENKUlvE0_clEvENKUlvE2_clEvEUlN3c108BFloat16EE_St5arrayIPcLm2EELi4E23TrivialOffsetCalculatorILi1EjESD_NS0_6memory12LoadWithCastILi1EEENSE_13StoreWithCastILi1EEEEEviT_T0_T2_T3_T4_T5_,"a",@progbits
	.sectionflags	@""
	.align	4
.nv.constant0._ZN2at6native27unrolled_elementwise_kernelIZZZNS0_15sin_kernel_cudaERNS_18TensorIteratorBaseEENKUlvE0_clEvENKUlvE2_clEvEUlN3c108BFloat16EE_St5arrayIPcLm2EELi4E23TrivialOffsetCalculatorILi1EjESD_NS0_6memory12LoadWithCastILi1EEENSE_13StoreWithCastILi1EEEEEviT_T0_T2_T3_T4_T5_:
	.zero		396


//--------------------- .nv.constant0._ZN2at6native18elementwise_kernelILi128ELi4EZNS0_22gpu_kernel_impl_nocastIZZZNS0_15sin_kernel_cudaERNS_18TensorIteratorBaseEENKUlvE0_clEvENKUlvE2_clEvEUlN3c108BFloat16EE_EEvS4_RKT_EUliE_EEviT1_ --------------------------
	.section	.nv.constant0._ZN2at6native18elementwise_kernelILi128ELi4EZNS0_22gpu_kernel_impl_nocastIZZZNS0_15sin_kernel_cudaERNS_18TensorIteratorBaseEENKUlvE0_clEvENKUlvE2_clEvEUlN3c108BFloat16EE_EEvS4_RKT_EUliE_EEviT1_,"a",@progbits
	.sectionflags	@""
	.align	4
.nv.constant0._ZN2at6native18elementwise_kernelILi128ELi4EZNS0_22gpu_kernel_impl_nocastIZZZNS0_15sin_kernel_cudaERNS_18TensorIteratorBaseEENKUlvE0_clEvENKUlvE2_clEvEUlN3c108BFloat16EE_EEvS4_RKT_EUliE_EEviT1_:
	.zero		896


//--------------------- .nv.constant0._ZN2at6native27unrolled_elementwise_kernelIZZZNS0_15sin_kernel_cudaERNS_18TensorIteratorBaseEENKUlvE0_clEvENKUlvE2_clEvEUlN3c108BFloat16EE_St5arrayIPcLm2EELi4E23TrivialOffsetCalculatorILi1EjESD_NS0_6memory15LoadWithoutCastENSE_16StoreWithoutCastEEEviT_T0_T2_T3_T4_T5_ --------------------------
	.section	.nv.constant0._ZN2at6native27unrolled_elementwise_kernelIZZZNS0_15sin_kernel_cudaERNS_18TensorIteratorBaseEENKUlvE0_clEvENKUlvE2_clEvEUlN3c108BFloat16EE_St5arrayIPcLm2EELi4E23TrivialOffsetCalculatorILi1EjESD_NS0_6memory15LoadWithoutCastENSE_16StoreWithoutCastEEEviT_T0_T2_T3_T4_T5_,"a",@progbits
	.sectionflags	@""
	.align	4
.nv.constant0._ZN2at6native27unrolled_elementwise_kernelIZZZNS0_15sin_kernel_cudaERNS_18TensorIteratorBaseEENKUlvE0_clEvENKUlvE2_clEvEUlN3c108BFloat16EE_St5arrayIPcLm2EELi4E23TrivialOffsetCalculatorILi1EjESD_NS0_6memory15LoadWithoutCastENSE_16StoreWithoutCastEEEviT_T0_T2_T3_T4_T5_:
	.zero		380


//--------------------- .nv.constant0._ZN2at6native29vectorized_elementwise_kernelILi2EZZZNS0_15sin_kernel_cudaERNS_18TensorIteratorBaseEENKUlvE0_clEvENKUlvE2_clEvEUlN3c108BFloat16EE_St5arrayIPcLm2EEEEviT0_T1_ --------------------------
	.section	.nv.constant0._ZN2at6native29vectorized_elementwise_kernelILi2EZZZNS0_15sin_kernel_cudaERNS_18TensorIteratorBaseEENKUlvE0_clEvENKUlvE2_clEvEUlN3c108BFloat16EE_St5arrayIPcLm2EEEEviT0_T1_,"a",@progbits
	.sectionflags	@""
	.align	4
.nv.constant0._ZN2at6native29vectorized_elementwise_kernelILi2EZZZNS0_15sin_kernel_cudaERNS_18TensorIteratorBaseEENKUlvE0_clEvENKUlvE2_clEvEUlN3c108BFloat16EE_St5arrayIPcLm2EEEEviT0_T1_:
	.zero		376


//--------------------- .nv.constant0._ZN2at6native29vectorized_elementwise_kernelILi4EZZZNS0_15sin_kernel_cudaERNS_18TensorIteratorBaseEENKUlvE0_clEvENKUlvE2_clEvEUlN3c108BFloat16EE_St5arrayIPcLm2EEEEviT0_T1_ --------------------------
	.section	.nv.constant0._ZN2at6native29vectorized_elementwise_kernelILi4EZZZNS0_15sin_kernel_cudaERNS_18TensorIteratorBaseEENKUlvE0_clEvENKUlvE2_clEvEUlN3c108BFloat16EE_St5arrayIPcLm2EEEEviT0_T1_,"a",@progbits
	.sectionflags	@""
	.align	4
.nv.constant0._ZN2at6native29vectorized_elementwise_kernelILi4EZZZNS0_15sin_kernel_cudaERNS_18TensorIteratorBaseEENKUlvE0_clEvENKUlvE2_clEvEUlN3c108BFloat16EE_St5arrayIPcLm2EEEEviT0_T1_:
	.zero		376


//--------------------- .nv.constant0._ZN2at6native29vectorized_elementwise_kernelILi8EZZZNS0_15sin_kernel_cudaERNS_18TensorIteratorBaseEENKUlvE0_clEvENKUlvE2_clEvEUlN3c108BFloat16EE_St5arrayIPcLm2EEEEviT0_T1_ --------------------------
	.section	.nv.constant0._ZN2at6native29vectorized_elementwise_kernelILi8EZZZNS0_15sin_kernel_cudaERNS_18TensorIteratorBaseEENKUlvE0_clEvENKUlvE2_clEvEUlN3c108BFloat16EE_St5arrayIPcLm2EEEEviT0_T1_,"a",@progbits
	.sectionflags	@""
	.align	4
.nv.constant0._ZN2at6native29vectorized_elementwise_kernelILi8EZZZNS0_15sin_kernel_cudaERNS_18TensorIteratorBaseEENKUlvE0_clEvENKUlvE2_clEvEUlN3c108BFloat16EE_St5arrayIPcLm2EEEEviT0_T1_:
	.zero		376


//--------------------- .nv.constant2._ZN2at6native18elementwise_kernelILi128ELi4EZNS0_15gpu_kernel_implIZZZNS0_15sin_kernel_cudaERNS_18TensorIteratorBaseEENKUlvE0_clEvENKUlvE1_clEvEUlN3c104HalfEE_EEvS4_RKT_EUliE_EEviT1_ --------------------------
	.section	.nv.constant2._ZN2at6native18elementwise_kernelILi128ELi4EZNS0_15gpu_kernel_implIZZZNS0_15sin_kernel_cudaERNS_18TensorIteratorBaseEENKUlvE0_clEvENKUlvE1_clEvEUlN3c104HalfEE_EEvS4_RKT_EUliE_EEviT1_,"a",@progbits
	.sectionflags	@""
	.align	4
.nv.constant2._ZN2at6native18elementwise_kernelILi128ELi4EZNS0_15gpu_kernel_implIZZZNS0_15sin_kernel_cudaERNS_18TensorIteratorBaseEENKUlvE0_clEvENKUlvE1_clEvEUlN3c104HalfEE_EEvS4_RKT_EUliE_EEviT1_:
        /*0000*/ 	.byte	0x00, 0x00, 0x00, 0xf0, 0xff, 0xff, 0x0f, 0x38


//--------------------- .nv.constant0._ZN2at6native18elementwise_kernelILi128ELi4EZNS0_15gpu_kernel_implIZZZNS0_15sin_kernel_cudaERNS_18TensorIteratorBaseEENKUlvE0_clEvENKUlvE1_clEvEUlN3c104HalfEE_EEvS4_RKT_EUliE_EEviT1_ --------------------------
	.section	.nv.constant0._ZN2at6native18elementwise_kernelILi128ELi4EZNS0_15gpu_kernel_implIZZZNS0_15sin_kernel_cudaERNS_18TensorIteratorBaseEENKUlvE0_clEvENKUlvE1_clEvEUlN3c104HalfEE_EEvS4_RKT_EUliE_EEviT1_,"a",@progbits
	.sectionflags	@""
	.align	4
.nv.constant0._ZN2at6native18elementwise_kernelILi128ELi4EZNS0_15gpu_kernel_implIZZZNS0_15sin_kernel_cudaERNS_18TensorIteratorBaseEENKUlvE0_clEvENKUlvE1_clEvEUlN3c104HalfEE_EEvS4_RKT_EUliE_EEviT1_:
	.zero		896


//--------------------- .nv.constant2._ZN2at6native27unrolled_elementwise_kernelIZZZNS0_15sin_kernel_cudaERNS_18TensorIteratorBaseEENKUlvE0_clEvENKUlvE1_clEvEUlN3c104HalfEE_St5arrayIPcLm2EELi4E23TrivialOffsetCalculatorILi1EjESD_NS0_6memory12LoadWithCastILi1EEENSE_13StoreWithCastILi1EEEEEviT_T0_T2_T3_T4_T5_ --------------------------
	.section	.nv.constant2._ZN2at6native27unrolled_elementwise_kernelIZZZNS0_15sin_kernel_cudaERNS_18TensorIteratorBaseEENKUlvE0_clEvENKUlvE1_clEvEUlN3c104HalfEE_St5arrayIPcLm2EELi4E23TrivialOffsetCalculatorILi1EjESD_NS0_6memory12LoadWithCastILi1EEENSE_13StoreWithCastILi1EEEEEviT_T0_T2_T3_T4_T5_,"a",@progbits
	.sectionflags	@""
	.align	4
.nv.constant2._ZN2at6native27unrolled_elementwise_kernelIZZZNS0_15sin_kernel_cudaERNS_18TensorIteratorBaseEENKUlvE0_clEvENKUlvE1_clEvEUlN3c104HalfEE_St5arrayIPcLm2EELi4E23TrivialOffsetCalculatorILi1EjESD_NS0_6memory12LoadWithCastILi1EEENSE_13StoreWithCastILi1EEEEEviT_T0_T2_T3_T4_T5_:
        /*0000*/ 	.byte	0x00, 0x00, 0x00, 0xf0, 0xff, 0xff, 0x0f, 0x38


//--------------------- .nv.constant0._ZN2at6native27unrolled_elementwise_kernelIZZZNS0_15sin_kernel_cudaERNS_18TensorIteratorBaseEENKUlvE0_clEvENKUlvE1_clEvEUlN3c104HalfEE_St5arrayIPcLm2EELi4E23TrivialOffsetCalculatorILi1EjESD_NS0_6memory12LoadWithCastILi1EEENSE_13StoreWithCastILi1EEEEEviT_T0_T2_T3_T4_T5_ --------------------------
	.section	.nv.constant0._ZN2at6native27unrolled_elementwise_kernelIZZZNS0_15sin_kernel_cudaERNS_18TensorIteratorBaseEENKUlvE0_clEvENKUlvE1_clEvEUlN3c104HalfEE_St5arrayIPcLm2EELi4E23TrivialOffsetCalculatorILi1EjESD_NS0_6memory12LoadWithCastILi1EEENSE_13StoreWithCastILi1EEEEEviT_T0_T2_T3_T4_T5_,"a",@progbits
	.sectionflags	@""
	.align	4
.nv.constant0._ZN2at6native27unrolled_elementwise_kernelIZZZNS0_15sin_kernel_cudaERNS_18TensorIteratorBaseEENKUlvE0_clEvENKUlvE1_clEvEUlN3c104HalfEE_St5arrayIPcLm2EELi4E23TrivialOffsetCalculatorILi1EjESD_NS0_6memory12LoadWithCastILi1EEENSE_13StoreWithCastILi1EEEEEviT_T0_T2_T3_T4_T5_:
	.zero		396


//--------------------- .nv.constant0._ZN2at6native18elementwise_kernelILi128ELi4EZNS0_22gpu_kernel_impl_nocastIZZZNS0_15sin_kernel_cudaERNS_18TensorIteratorBaseEENKUlvE0_clEvENKUlvE1_clEvEUlN3c104HalfEE_EEvS4_RKT_EUliE_EEviT1_ --------------------------
	.section	.nv.constant0._ZN2at6native18elementwise_kernelILi128ELi4EZNS0_22gpu_kernel_impl_nocastIZZZNS0_15sin_kernel_cudaERNS_18TensorIteratorBaseEENKUlvE0_clEvENKUlvE1_clEvEUlN3c104HalfEE_EEvS4_RKT_EUliE_EEviT1_,"a",@progbits
	.sectionflags	@""
	.align	4
.nv.constant0._ZN2at6native18elementwise_kernelILi128ELi4EZNS0_22gpu_kernel_impl_nocastIZZZNS0_15sin_kernel_cudaERNS_18TensorIteratorBaseEENKUlvE0_clEvENKUlvE1_clEvEUlN3c104HalfEE_EEvS4_RKT_EUliE_EEviT1_:
	.zero		896


//--------------------- .nv.constant0._ZN2at6native27unrolled_elementwise_kernelIZZZNS0_15sin_kernel_cudaERNS_18TensorIteratorBaseEENKUlvE0_clEvENKUlvE1_clEvEUlN3c104HalfEE_St5arrayIPcLm2EELi4E23TrivialOffsetCalculatorILi1EjESD_NS0_6memory15LoadWithoutCastENSE_16StoreWithoutCastEEEviT_T0_T2_T3_T4_T5_ --------------------------
	.section	.nv.constant0._ZN2at6native27unrolled_elementwise_kernelIZZZNS0_15sin_kernel_cudaERNS_18TensorIteratorBaseEENKUlvE0_clEvENKUlvE1_clEvEUlN3c104HalfEE_St5arrayIPcLm2EELi4E23TrivialOffsetCalculatorILi1EjESD_NS0_6memory15LoadWithoutCastENSE_16StoreWithoutCastEEEviT_T0_T2_T3_T4_T5_,"a",@progbits
	.sectionflags	@""
	.align	4
.nv.constant0._ZN2at6native27unrolled_elementwise_kernelIZZZNS0_15sin_kernel_cudaERNS_18TensorIteratorBaseEENKUlvE0_clEvENKUlvE1_clEvEUlN3c104HalfEE_St5arrayIPcLm2EELi4E23TrivialOffsetCalculatorILi1EjESD_NS0_6memory15LoadWithoutCastENSE_16StoreWithoutCastEEEviT_T0_T2_T3_T4_T5_:
	.zero		380


//--------------------- .nv.constant0._ZN2at6native29vectorized_elementwise_kernelILi2EZZZNS0_15sin_kernel_cudaERNS_18TensorIteratorBaseEENKUlvE0_clEvENKUlvE1_clEvEUlN3c104HalfEE_St5arrayIPcLm2EEEEviT0_T1_ --------------------------
	.section	.nv.constant0._ZN2at6native29vectorized_elementwise_kernelILi2EZZZNS0_15sin_kernel_cudaERNS_18TensorIteratorBaseEENKUlvE0_clEvENKUlvE1_clEvEUlN3c104HalfEE_St5arrayIPcLm2EEEEviT0_T1_,"a",@progbits
	.sectionflags	@""
	.align	4
.nv.constant0._ZN2at6native29vectorized_elementwise_kernelILi2EZZZNS0_15sin_kernel_cudaERNS_18TensorIteratorBaseEENKUlvE0_clEvENKUlvE1_clEvEUlN3c104HalfEE_St5arrayIPcLm2EEEEviT0_T1_:
	.zero		376


//--------------------- .nv.constant0._ZN2at6native29vectorized_elementwise_kernelILi4EZZZNS0_15sin_kernel_cudaERNS_18TensorIteratorBaseEENKUlvE0_clEvENKUlvE1_clEvEUlN3c104HalfEE_St5arrayIPcLm2EEEEviT0_T1_ --------------------------
	.section	.nv.constant0._ZN2at6native29vectorized_elementwise_kernelILi4EZZZNS0_15sin_kernel_cudaERNS_18TensorIteratorBaseEENKUlvE0_clEvENKUlvE1_clEvEUlN3c104HalfEE_St5arrayIPcLm2EEEEviT0_T1_,"a",@progbits
	.sectionflags	@""
	.align	4
.nv.constant0._ZN2at6native29vectorized_elementwise_kernelILi4EZZZNS0_15sin_kernel_cudaERNS_18TensorIteratorBaseEENKUlvE0_clEvENKUlvE1_clEvEUlN3c104HalfEE_St5arrayIPcLm2EEEEviT0_T1_:
	.zero		376


//--------------------- .nv.constant0._ZN2at6native29vectorized_elementwise_kernelILi8EZZZNS0_15sin_kernel_cudaERNS_18TensorIteratorBaseEENKUlvE0_clEvENKUlvE1_clEvEUlN3c104HalfEE_St5arrayIPcLm2EEEEviT0_T1_ --------------------------
	.section	.nv.constant0._ZN2at6native29vectorized_elementwise_kernelILi8EZZZNS0_15sin_kernel_cudaERNS_18TensorIteratorBaseEENKUlvE0_clEvENKUlvE1_clEvEUlN3c104HalfEE_St5arrayIPcLm2EEEEviT0_T1_,"a",@progbits
	.sectionflags	@""
	.align	4
.nv.constant0._ZN2at6native29vectorized_elementwise_kernelILi8EZZZNS0_15sin_kernel_cudaERNS_18TensorIteratorBaseEENKUlvE0_clEvENKUlvE1_clEvEUlN3c104HalfEE_St5arrayIPcLm2EEEEviT0_T1_:
	.zero		376


//--------------------- .nv.constant2._ZN2at6native18elementwise_kernelILi128ELi4EZNS0_15gpu_kernel_implIZZZNS0_15sin_kernel_cudaERNS_18TensorIteratorBaseEENKUlvE0_clEvENKUlvE0_clEvEUlfE_EEvS4_RKT_EUliE_EEviT1_ --------------------------
	.section	.nv.constant2._ZN2at6native18elementwise_kernelILi128ELi4EZNS0_15gpu_kernel_implIZZZNS0_15sin_kernel_cudaERNS_18TensorIteratorBaseEENKUlvE0_clEvENKUlvE0_clEvEUlfE_EEvS4_RKT_EUliE_EEviT1_,"a",@progbits
	.sectionflags	@""
	.align	4
.nv.constant2._ZN2at6native18elementwise_kernelILi128ELi4EZNS0_15gpu_kernel_implIZZZNS0_15sin_kernel_cudaERNS_18TensorIteratorBaseEENKUlvE0_clEvENKUlvE0_clEvEUlfE_EEvS4_RKT_EUliE_EEviT1_:
        /*0000*/ 	.byte	0x00, 0x00, 0x00, 0xf0, 0xff, 0xff, 0x0f, 0x38


//--------------------- .nv.constant0._ZN2at6native18elementwise_kernelILi128ELi4EZNS0_15gpu_kernel_implIZZZNS0_15sin_kernel_cudaERNS_18TensorIteratorBaseEENKUlvE0_clEvENKUlvE0_clEvEUlfE_EEvS4_RKT_EUliE_EEviT1_ --------------------------
	.section	.nv.constant0._ZN2at6native18elementwise_kernelILi128ELi4EZNS0_15gpu_kernel_implIZZZNS0_15sin_kernel_cudaERNS_18TensorIteratorBaseEENKUlvE0_clEvENKUlvE0_clEvEUlfE_EEvS4_RKT_EUliE_EEviT1_,"a",@progbits
	.sectionflags	@""
	.align	4
.nv.constant0._ZN2at6native18elementwise_kernelILi128ELi4EZNS0_15gpu_kernel_implIZZZNS0_15sin_kernel_cudaERNS_18TensorIteratorBaseEENKUlvE0_clEvENKUlvE0_clEvEUlfE_EEvS4_RKT_EUliE_EEviT1_:
	.zero		896


//--------------------- .nv.constant2._ZN2at6native27unrolled_elementwise_kernelIZZZNS0_15sin_kernel_cudaERNS_18TensorIteratorBaseEENKUlvE0_clEvENKUlvE0_clEvEUlfE_St5arrayIPcLm2EELi4E23TrivialOffsetCalculatorILi1EjESB_NS0_6memory12LoadWithCastILi1EEENSC_13StoreWithCastILi1EEEEEviT_T0_T2_T3_T4_T5_ --------------------------
	.section	.nv.constant2._ZN2at6native27unrolled_elementwise_kernelIZZZNS0_15sin_kernel_cudaERNS_18TensorIteratorBaseEENKUlvE0_clEvENKUlvE0_clEvEUlfE_St5arrayIPcLm2EELi4E23TrivialOffsetCalculatorILi1EjESB_NS0_6memory12LoadWithCastILi1EEENSC_13StoreWithCastILi1EEEEEviT_T0_T2_T3_T4_T5_,"a",@progbits
	.sectionflags	@""
	.align	4
.nv.constant2._ZN2at6native27unrolled_elementwise_kernelIZZZNS0_15sin_kernel_cudaERNS_18TensorIteratorBaseEENKUlvE0_clEvENKUlvE0_clEvEUlfE_St5arrayIPcLm2EELi4E23TrivialOffsetCalculatorILi1EjESB_NS0_6memory12LoadWithCastILi1EEENSC_13StoreWithCastILi1EEEEEviT_T0_T2_T3_T4_T5_:
        /*0000*/ 	.byte	0x00, 0x00, 0x00, 0xf0, 0xff, 0xff, 0x0f, 0x38


//--------------------- .nv.constant0._ZN2at6native27unrolled_elementwise_kernelIZZZNS0_15sin_kernel_cudaERNS_18TensorIteratorBaseEENKUlvE0_clEvENKUlvE0_clEvEUlfE_St5arrayIPcLm2EELi4E23TrivialOffsetCalculatorILi1EjESB_NS0_6memory12LoadWithCastILi1EEENSC_13StoreWithCastILi1EEEEEviT_T0_T2_T3_T4_T5_ --------------------------
	.section	.nv.constant0._ZN2at6native27unrolled_elementwise_kernelIZZZNS0_15sin_kernel_cudaERNS_18TensorIteratorBaseEENKUlvE0_clEvENKUlvE0_clEvEUlfE_St5arrayIPcLm2EELi4E23TrivialOffsetCalculatorILi1EjESB_NS0_6memory12LoadWithCastILi1EEENSC_13StoreWithCastILi1EEEEEviT_T0_T2_T3_T4_T5_,"a",@progbits
	.sectionflags	@""
	.align	4
.nv.constant0._ZN2at6native27unrolled_elementwise_kernelIZZZNS0_15sin_kernel_cudaERNS_18TensorIteratorBaseEENKUlvE0_clEvENKUlvE0_clEvEUlfE_St5arrayIPcLm2EELi4E23TrivialOffsetCalculatorILi1EjESB_NS0_6memory12LoadWithCastILi1EEENSC_13StoreWithCastILi1EEEEEviT_T0_T2_T3_T4_T5_:
	.zero		396


//--------------------- .nv.constant0._ZN2at6native18elementwise_kernelILi128ELi2EZNS0_22gpu_kernel_impl_nocastIZZZNS0_15sin_kernel_cudaERNS_18TensorIteratorBaseEENKUlvE0_clEvENKUlvE0_clEvEUlfE_EEvS4_RKT_EUliE_EEviT1_ --------------------------
	.section	.nv.constant0._ZN2at6native18elementwise_kernelILi128ELi2EZNS0_22gpu_kernel_impl_nocastIZZZNS0_15sin_kernel_cudaERNS_18TensorIteratorBaseEENKUlvE0_clEvENKUlvE0_clEvEUlfE_EEvS4_RKT_EUliE_EEviT1_,"a",@progbits
	.sectionflags	@""
	.align	4
.nv.constant0._ZN2at6native18elementwise_kernelILi128ELi2EZNS0_22gpu_kernel_impl_nocastIZZZNS0_15sin_kernel_cudaERNS_18TensorIteratorBaseEENKUlvE0_clEvENKUlvE0_clEvEUlfE_EEvS4_RKT_EUliE_EEviT1_:
	.zero		896


//--------------------- .nv.constant0._ZN2at6native27unrolled_elementwise_kernelIZZZNS0_15sin_kernel_cudaERNS_18TensorIteratorBaseEENKUlvE0_clEvENKUlvE0_clEvEUlfE_St5arrayIPcLm2EELi4E23TrivialOffsetCalculatorILi1EjESB_NS0_6memory15LoadWithoutCastENSC_16StoreWithoutCastEEEviT_T0_T2_T3_T4_T5_ --------------------------
	.section	.nv.constant0._ZN2at6native27unrolled_elementwise_kernelIZZZNS0_15sin_kernel_cudaERNS_18TensorIteratorBaseEENKUlvE0_clEvENKUlvE0_clEvEUlfE_St5arrayIPcLm2EELi4E23TrivialOffsetCalculatorILi1EjESB_NS0_6memory15LoadWithoutCastENSC_16StoreWithoutCastEEEviT_T0_T2_T3_T4_T5_,"a",@progbits
	.sectionflags	@""
	.align	4
.nv.constant0._ZN2at6native27unrolled_elementwise_kernelIZZZNS0_15sin_kernel_cudaERNS_18TensorIteratorBaseEENKUlvE0_clEvENKUlvE0_clEvEUlfE_St5arrayIPcLm2EELi4E23TrivialOffsetCalculatorILi1EjESB_NS0_6memory15LoadWithoutCastENSC_16StoreWithoutCastEEEviT_T0_T2_T3_T4_T5_:
	.zero		380


//--------------------- .nv.constant0._ZN2at6native29vectorized_elementwise_kernelILi2EZZZNS0_15sin_kernel_cudaERNS_18TensorIteratorBaseEENKUlvE0_clEvENKUlvE0_clEvEUlfE_St5arrayIPcLm2EEEEviT0_T1_ --------------------------
	.section	.nv.constant0._ZN2at6native29vectorized_elementwise_kernelILi2EZZZNS0_15sin_kernel_cudaERNS_18TensorIteratorBaseEENKUlvE0_clEvENKUlvE0_clEvEUlfE_St5arrayIPcLm2EEEEviT0_T1_,"a",@progbits
	.sectionflags	@""
	.align	4
.nv.constant0._ZN2at6native29vectorized_elementwise_kernelILi2EZZZNS0_15sin_kernel_cudaERNS_18TensorIteratorBaseEENKUlvE0_clEvENKUlvE0_clEvEUlfE_St5arrayIPcLm2EEEEviT0_T1_:
	.zero		376


//--------------------- .nv.constant0._ZN2at6native29vectorized_elementwise_kernelILi4EZZZNS0_15sin_kernel_cudaERNS_18TensorIteratorBaseEENKUlvE0_clEvENKUlvE0_clEvEUlfE_St5arrayIPcLm2EEEEviT0_T1_ --------------------------
	.section	.nv.constant0._ZN2at6native29vectorized_elementwise_kernelILi4EZZZNS0_15sin_kernel_cudaERNS_18TensorIteratorBaseEENKUlvE0_clEvENKUlvE0_clEvEUlfE_St5arrayIPcLm2EEEEviT0_T1_,"a",@progbits
	.sectionflags	@""
	.align	4
.nv.constant0._ZN2at6native29vectorized_elementwise_kernelILi4EZZZNS0_15sin_kernel_cudaERNS_18TensorIteratorBaseEENKUlvE0_clEvENKUlvE0_clEvEUlfE_St5arrayIPcLm2EEEEviT0_T1_:
	.zero		376


//--------------------- .nv.constant0._ZN2at6native29vectorized_elementwise_kernelILi8EZZZNS0_15sin_kernel_cudaERNS_18TensorIteratorBaseEENKUlvE0_clEvENKUlvE0_clEvEUlfE_St5arrayIPcLm2EEEEviT0_T1_ --------------------------
	.section	.nv.constant0._ZN2at6native29vectorized_elementwise_kernelILi8EZZZNS0_15sin_kernel_cudaERNS_18TensorIteratorBaseEENKUlvE0_clEvENKUlvE0_clEvEUlfE_St5arrayIPcLm2EEEEviT0_T1_,"a",@progbits
	.sectionflags	@""
	.align	4
.nv.constant0._ZN2at6native29vectorized_elementwise_kernelILi8EZZZNS0_15sin_kernel_cudaERNS_18TensorIteratorBaseEENKUlvE0_clEvENKUlvE0_clEvEUlfE_St5arrayIPcLm2EEEEviT0_T1_:
	.zero		376


//--------------------- .nv.constant2._ZN2at6native18elementwise_kernelILi128ELi4EZNS0_15gpu_kernel_implIZZZNS0_15sin_kernel_cudaERNS_18TensorIteratorBaseEENKUlvE0_clEvENKUlvE_clEvEUldE_EEvS4_RKT_EUliE_EEviT1_ --------------------------
	.section	.nv.constant2._ZN2at6native18elementwise_kernelILi128ELi4EZNS0_15gpu_kernel_implIZZZNS0_15sin_kernel_cudaERNS_18TensorIteratorBaseEENKUlvE0_clEvENKUlvE_clEvEUldE_EEvS4_RKT_EUliE_EEviT1_,"a",@progbits
	.sectionflags	@""
	.align	4
.nv.constant2._ZN2at6native18elementwise_kernelILi128ELi4EZNS0_15gpu_kernel_implIZZZNS0_15sin_kernel_cudaERNS_18TensorIteratorBaseEENKUlvE0_clEvENKUlvE_clEvEUldE_EEvS4_RKT_EUliE_EEviT1_:
        /*0000*/ 	.byte	0x83, 0xc8, 0xc9, 0x6d, 0x30, 0x5f, 0xe4, 0x3f, 0x18, 0x2d, 0x44, 0x54, 0xfb, 0x21, 0xf9, 0x3f
        /*0010*/ 	.byte	0x00, 0x5c, 0x14, 0x33, 0x26, 0xa6, 0x91, 0x3c, 0xc0, 0x49, 0x20, 0x25, 0x9a, 0x83, 0x7b, 0x39
        /*0020*/ 	.byte	0x00, 0x00, 0x00, 0xf0, 0xff, 0xff, 0x0f, 0x38


//--------------------- .nv.constant0._ZN2at6native18elementwise_kernelILi128ELi4EZNS0_15gpu_kernel_implIZZZNS0_15sin_kernel_cudaERNS_18TensorIteratorBaseEENKUlvE0_clEvENKUlvE_clEvEUldE_EEvS4_RKT_EUliE_EEviT1_ --------------------------
	.section	.nv.constant0._ZN2at6native18elementwise_kernelILi128ELi4EZNS0_15gpu_kernel_implIZZZNS0_15sin_kernel_cudaERNS_18TensorIteratorBaseEENKUlvE0_clEvENKUlvE_clEvEUldE_EEvS4_RKT_EUliE_EEviT1_,"a",@progbits
	.sectionflags	@""
	.align	4
.nv.constant0._ZN2at6native18elementwise_kernelILi128ELi4EZNS0_15gpu_kernel_implIZZZNS0_15sin_kernel_cudaERNS_18TensorIteratorBaseEENKUlvE0_clEvENKUlvE_clEvEUldE_EEvS4_RKT_EUliE_EEviT1_:
	.zero		896


//--------------------- .nv.constant2._ZN2at6native27unrolled_elementwise_kernelIZZZNS0_15sin_kernel_cudaERNS_18TensorIteratorBaseEENKUlvE0_clEvENKUlvE_clEvEUldE_St5arrayIPcLm2EELi4E23TrivialOffsetCalculatorILi1EjESB_NS0_6memory12LoadWithCastILi1EEENSC_13StoreWithCastILi1EEEEEviT_T0_T2_T3_T4_T5_ --------------------------
	.section	.nv.constant2._ZN2at6native27unrolled_elementwise_kernelIZZZNS0_15sin_kernel_cudaERNS_18TensorIteratorBaseEENKUlvE0_clEvENKUlvE_clEvEUldE_St5arrayIPcLm2EELi4E23TrivialOffsetCalculatorILi1EjESB_NS0_6memory12LoadWithCastILi1EEENSC_13StoreWithCastILi1EEEEEviT_T0_T2_T3_T4_T5_,"a",@progbits
	.sectionflags	@""
	.align	4
.nv.constant2._ZN2at6native27unrolled_elementwise_kernelIZZZNS0_15sin_kernel_cudaERNS_18TensorIteratorBaseEENKUlvE0_clEvENKUlvE_clEvEUldE_St5arrayIPcLm2EELi4E23TrivialOffsetCalculatorILi1EjESB_NS0_6memory12LoadWithCastILi1EEENSC_13StoreWithCastILi1EEEEEviT_T0_T2_T3_T4_T5_:
        /*0000*/ 	.byte	0x83, 0xc8, 0xc9, 0x6d, 0x30, 0x5f, 0xe4, 0x3f, 0x18, 0x2d, 0x44, 0x54, 0xfb, 0x21, 0xf9, 0x3f
        /*0010*/ 	.byte	0x00, 0x5c, 0x14, 0x33, 0x26, 0xa6, 0x91, 0x3c, 0xc0, 0x49, 0x20, 0x25, 0x9a, 0x83, 0x7b, 0x39
        /*0020*/ 	.byte	0x00, 0x00, 0x00, 0xf0, 0xff, 0xff, 0x0f, 0x38


//--------------------- .nv.constant0._ZN2at6native27unrolled_elementwise_kernelIZZZNS0_15sin_kernel_cudaERNS_18TensorIteratorBaseEENKUlvE0_clEvENKUlvE_clEvEUldE_St5arrayIPcLm2EELi4E23TrivialOffsetCalculatorILi1EjESB_NS0_6memory12LoadWithCastILi1EEENSC_13StoreWithCastILi1EEEEEviT_T0_T2_T3_T4_T5_ --------------------------
	.section	.nv.constant0._ZN2at6native27unrolled_elementwise_kernelIZZZNS0_15sin_kernel_cudaERNS_18TensorIteratorBaseEENKUlvE0_clEvENKUlvE_clEvEUldE_St5arrayIPcLm2EELi4E23TrivialOffsetCalculatorILi1EjESB_NS0_6memory12LoadWithCastILi1EEENSC_13StoreWithCastILi1EEEEEviT_T0_T2_T3_T4_T5_,"a",@progbits
	.sectionflags	@""
	.align	4
.nv.constant0._ZN2at6native27unrolled_elementwise_kernelIZZZNS0_15sin_kernel_cudaERNS_18TensorIteratorBaseEENKUlvE0_clEvENKUlvE_clEvEUldE_St5arrayIPcLm2EELi4E23TrivialOffsetCalculatorILi1EjESB_NS0_6memory12LoadWithCastILi1EEENSC_13StoreWithCastILi1EEEEEviT_T0_T2_T3_T4_T5_:
	.zero		396


//--------------------- .nv.constant2._ZN2at6native18elementwise_kernelILi128ELi2EZNS0_22gpu_kernel_impl_nocastIZZZNS0_15sin_kernel_cudaERNS_18TensorIteratorBaseEENKUlvE0_clEvENKUlvE_clEvEUldE_EEvS4_RKT_EUliE_EEviT1_ --------------------------
	.section	.nv.constant2._ZN2at6native18elementwise_kernelILi128ELi2EZNS0_22gpu_kernel_impl_nocastIZZZNS0_15sin_kernel_cudaERNS_18TensorIteratorBaseEENKUlvE0_clEvENKUlvE_clEvEUldE_EEvS4_RKT_EUliE_EEviT1_,"a",@progbits
	.sectionflags	@""
	.align	4
.nv.constant2._ZN2at6native18elementwise_kernelILi128ELi2EZNS0_22gpu_kernel_impl_nocastIZZZNS0_15sin_kernel_cudaERNS_18TensorIteratorBaseEENKUlvE0_clEvENKUlvE_clEvEUldE_EEvS4_RKT_EUliE_EEviT1_:
        /*0000*/ 	.byte	0x83, 0xc8, 0xc9, 0x6d, 0x30, 0x5f, 0xe4, 0x3f, 0x18, 0x2d, 0x44, 0x54, 0xfb, 0x21, 0xf9, 0x3f
        /*0010*/ 	.byte	0x00, 0x5c, 0x14, 0x33, 0x26, 0xa6, 0x91, 0x3c, 0xc0, 0x49, 0x20, 0x25, 0x9a, 0x83, 0x7b, 0x39


//--------------------- .nv.constant0._ZN2at6native18elementwise_kernelILi128ELi2EZNS0_22gpu_kernel_impl_nocastIZZZNS0_15sin_kernel_cudaERNS_18TensorIteratorBaseEENKUlvE0_clEvENKUlvE_clEvEUldE_EEvS4_RKT_EUliE_EEviT1_ --------------------------
	.section	.nv.constant0._ZN2at6native18elementwise_kernelILi128ELi2EZNS0_22gpu_kernel_impl_nocastIZZZNS0_15sin_kernel_cudaERNS_18TensorIteratorBaseEENKUlvE0_clEvENKUlvE_clEvEUldE_EEvS4_RKT_EUliE_EEviT1_,"a",@progbits
	.sectionflags	@""
	.align	4
.nv.constant0._ZN2at6native18elementwise_kernelILi128ELi2EZNS0_22gpu_kernel_impl_nocastIZZZNS0_15sin_kernel_cudaERNS_18TensorIteratorBaseEENKUlvE0_clEvENKUlvE_clEvEUldE_EEvS4_RKT_EUliE_EEviT1_:
	.zero		896


//--------------------- .nv.constant2._ZN2at6native27unrolled_elementwise_kernelIZZZNS0_15sin_kernel_cudaERNS_18TensorIteratorBaseEENKUlvE0_clEvENKUlvE_clEvEUldE_St5arrayIPcLm2EELi4E23TrivialOffsetCalculatorILi1EjESB_NS0_6memory15LoadWithoutCastENSC_16StoreWithoutCastEEEviT_T0_T2_T3_T4_T5_ --------------------------
	.section	.nv.constant2._ZN2at6native27unrolled_elementwise_kernelIZZZNS0_15sin_kernel_cudaERNS_18TensorIteratorBaseEENKUlvE0_clEvENKUlvE_clEvEUldE_St5arrayIPcLm2EELi4E23TrivialOffsetCalculatorILi1EjESB_NS0_6memory15LoadWithoutCastENSC_16StoreWithoutCastEEEviT_T0_T2_T3_T4_T5_,"a",@progbits
	.sectionflags	@""
	.align	4
.nv.constant2._ZN2at6native27unrolled_elementwise_kernelIZZZNS0_15sin_kernel_cudaERNS_18TensorIteratorBaseEENKUlvE0_clEvENKUlvE_clEvEUldE_St5arrayIPcLm2EELi4E23TrivialOffsetCalculatorILi1EjESB_NS0_6memory15LoadWithoutCastENSC_16StoreWithoutCastEEEviT_T0_T2_T3_T4_T5_:
        /*0000*/ 	.byte	0x83, 0xc8, 0xc9, 0x6d, 0x30, 0x5f, 0xe4, 0x3f, 0x18, 0x2d, 0x44, 0x54, 0xfb, 0x21, 0xf9, 0x3f
        /*0010*/ 	.byte	0x00, 0x5c, 0x14, 0x33, 0x26, 0xa6, 0x91, 0x3c, 0xc0, 0x49, 0x20, 0x25, 0x9a, 0x83, 0x7b, 0x39


//--------------------- .nv.constant0._ZN2at6native27unrolled_elementwise_kernelIZZZNS0_15sin_kernel_cudaERNS_18TensorIteratorBaseEENKUlvE0_clEvENKUlvE_clEvEUldE_St5arrayIPcLm2EELi4E23TrivialOffsetCalculatorILi1EjESB_NS0_6memory15LoadWithoutCastENSC_16StoreWithoutCastEEEviT_T0_T2_T3_T4_T5_ --------------------------
	.section	.nv.constant0._ZN2at6native27unrolled_elementwise_kernelIZZZNS0_15sin_kernel_cudaERNS_18TensorIteratorBaseEENKUlvE0_clEvENKUlvE_clEvEUldE_St5arrayIPcLm2EELi4E23TrivialOffsetCalculatorILi1EjESB_NS0_6memory15LoadWithoutCastENSC_16StoreWithoutCastEEEviT_T0_T2_T3_T4_T5_,"a",@progbits
	.sectionflags	@""
	.align	4
.nv.constant0._ZN2at6native27unrolled_elementwise_kernelIZZZNS0_15sin_kernel_cudaERNS_18TensorIteratorBaseEENKUlvE0_clEvENKUlvE_clEvEUldE_St5arrayIPcLm2EELi4E23TrivialOffsetCalculatorILi1EjESB_NS0_6memory15LoadWithoutCastENSC_16StoreWithoutCastEEEviT_T0_T2_T3_T4_T5_:
	.zero		380


//--------------------- .nv.constant2._ZN2at6native29vectorized_elementwise_kernelILi2EZZZNS0_15sin_kernel_cudaERNS_18TensorIteratorBaseEENKUlvE0_clEvENKUlvE_clEvEUldE_St5arrayIPcLm2EEEEviT0_T1_ --------------------------
	.section	.nv.constant2._ZN2at6native29vectorized_elementwise_kernelILi2EZZZNS0_15sin_kernel_cudaERNS_18TensorIteratorBaseEENKUlvE0_clEvENKUlvE_clEvEUldE_St5arrayIPcLm2EEEEviT0_T1_,"a",@progbits
	.sectionflags	@""
	.align	4
.nv.constant2._ZN2at6native29vectorized_elementwise_kernelILi2EZZZNS0_15sin_kernel_cudaERNS_18TensorIteratorBaseEENKUlvE0_clEvENKUlvE_clEvEUldE_St5arrayIPcLm2EEEEviT0_T1_:
        /*0000*/ 	.byte	0x83, 0xc8, 0xc9, 0x6d, 0x30, 0x5f, 0xe4, 0x3f, 0x18, 0x2d, 0x44, 0x54, 0xfb, 0x21, 0xf9, 0x3f
        /*0010*/ 	.byte	0x00, 0x5c, 0x14, 0x33, 0x26, 0xa6, 0x91, 0x3c, 0xc0, 0x49, 0x20, 0x25, 0x9a, 0x83, 0x7b, 0x39


//--------------------- .nv.constant0._ZN2at6native29vectorized_elementwise_kernelILi2EZZZNS0_15sin_kernel_cudaERNS_18TensorIteratorBaseEENKUlvE0_clEvENKUlvE_clEvEUldE_St5arrayIPcLm2EEEEviT0_T1_ --------------------------
	.section	.nv.constant0._ZN2at6native29vectorized_elementwise_kernelILi2EZZZNS0_15sin_kernel_cudaERNS_18TensorIteratorBaseEENKUlvE0_clEvENKUlvE_clEvEUldE_St5arrayIPcLm2EEEEviT0_T1_,"a",@progbits
	.sectionflags	@""
	.align	4
.nv.constant0._ZN2at6native29vectorized_elementwise_kernelILi2EZZZNS0_15sin_kernel_cudaERNS_18TensorIteratorBaseEENKUlvE0_clEvENKUlvE_clEvEUldE_St5arrayIPcLm2EEEEviT0_T1_:
	.zero		376


//--------------------- .nv.constant2._ZN2at6native29vectorized_elementwise_kernelILi4EZZZNS0_15sin_kernel_cudaERNS_18TensorIteratorBaseEENKUlvE0_clEvENKUlvE_clEvEUldE_St5arrayIPcLm2EEEEviT0_T1_ --------------------------
	.section	.nv.constant2._ZN2at6native29vectorized_elementwise_kernelILi4EZZZNS0_15sin_kernel_cudaERNS_18TensorIteratorBaseEENKUlvE0_clEvENKUlvE_clEvEUldE_St5arrayIPcLm2EEEEviT0_T1_,"a",@progbits
	.sectionflags	@""
	.align	4
.nv.constant2._ZN2at6native29vectorized_elementwise_kernelILi4EZZZNS0_15sin_kernel_cudaERNS_18TensorIteratorBaseEENKUlvE0_clEvENKUlvE_clEvEUldE_St5arrayIPcLm2EEEEviT0_T1_:
        /*0000*/ 	.byte	0x83, 0xc8, 0xc9, 0x6d, 0x30, 0x5f, 0xe4, 0x3f, 0x18, 0x2d, 0x44, 0x54, 0xfb, 0x21, 0xf9, 0x3f
        /*0010*/ 	.byte	0x00, 0x5c, 0x14, 0x33, 0x26, 0xa6, 0x91, 0x3c, 0xc0, 0x49, 0x20, 0x25, 0x9a, 0x83, 0x7b, 0x39


//--------------------- .nv.constant0._ZN2at6native29vectorized_elementwise_kernelILi4EZZZNS0_15sin_kernel_cudaERNS_18TensorIteratorBaseEENKUlvE0_clEvENKUlvE_clEvEUldE_St5arrayIPcLm2EEEEviT0_T1_ --------------------------
	.section	.nv.constant0._ZN2at6native29vectorized_elementwise_kernelILi4EZZZNS0_15sin_kernel_cudaERNS_18TensorIteratorBaseEENKUlvE0_clEvENKUlvE_clEvEUldE_St5arrayIPcLm2EEEEviT0_T1_,"a",@progbits
	.sectionflags	@""
	.align	4
.nv.constant0._ZN2at6native29vectorized_elementwise_kernelILi4EZZZNS0_15sin_kernel_cudaERNS_18TensorIteratorBaseEENKUlvE0_clEvENKUlvE_clEvEUldE_St5arrayIPcLm2EEEEviT0_T1_:
	.zero		376


//--------------------- .nv.constant0._ZN2at6native29vectorized_elementwise_kernelILi8EZZZNS0_15sin_kernel_cudaERNS_18TensorIteratorBaseEENKUlvE0_clEvENKUlvE_clEvEUldE_St5arrayIPcLm2EEEEviT0_T1_ --------------------------
	.section	.nv.constant0._ZN2at6native29vectorized_elementwise_kernelILi8EZZZNS0_15sin_kernel_cudaERNS_18TensorIteratorBaseEENKUlvE0_clEvENKUlvE_clEvEUldE_St5arrayIPcLm2EEEEviT0_T1_,"a",@progbits
	.sectionflags	@""
	.align	4
.nv.constant0._ZN2at6native29vectorized_elementwise_kernelILi8EZZZNS0_15sin_kernel_cudaERNS_18TensorIteratorBaseEENKUlvE0_clEvENKUlvE_clEvEUldE_St5arrayIPcLm2EEEEviT0_T1_:
	.zero		376


//--------------------- .text._ZN2at6native18elementwise_kernelILi128ELi4EZNS0_15gpu_kernel_implIZZZNS0_15sin_kernel_cudaERNS_18TensorIteratorBaseEENKUlvE0_clEvENKUlvE2_clEvEUlN3c108BFloat16EE_EEvS4_RKT_EUliE_EEviT1_ --------------------------
	.section	.text._ZN2at6native18elementwise_kernelILi128ELi4EZNS0_15gpu_kernel_implIZZZNS0_15sin_kernel_cudaERNS_18TensorIteratorBaseEENKUlvE0_clEvENKUlvE2_clEvEUlN3c108BFloat16EE_EEvS4_RKT_EUliE_EEviT1_,"ax",@progbits
	.sectioninfo	@"SHI_REGISTERS=26"
	.align	128
        .global         _ZN2at6native18elementwise_kernelILi128ELi4EZNS0_15gpu_kernel_implIZZZNS0_15sin_kernel_cudaERNS_18TensorIteratorBaseEENKUlvE0_clEvENKUlvE2_clEvEUlN3c108BFloat16EE_EEvS4_RKT_EUliE_EEviT1_
        .type           _ZN2at6native18elementwise_kernelILi128ELi4EZNS0_15gpu_kernel_implIZZZNS0_15sin_kernel_cudaERNS_18TensorIteratorBaseEENKUlvE0_clEvENKUlvE2_clEvEUlN3c108BFloat16EE_EEvS4_RKT_EUliE_EEviT1_,@function
        .size           _ZN2at6native18elementwise_kernelILi128ELi4EZNS0_15gpu_kernel_implIZZZNS0_15sin_kernel_cudaERNS_18TensorIteratorBaseEENKUlvE0_clEvENKUlvE2_clEvEUlN3c108BFloat16EE_EEvS4_RKT_EUliE_EEviT1_,(.L_x_2443 - _ZN2at6native18elementwise_kernelILi128ELi4EZNS0_15gpu_kernel_implIZZZNS0_15sin_kernel_cudaERNS_18TensorIteratorBaseEENKUlvE0_clEvENKUlvE2_clEvEUlN3c108BFloat16EE_EEvS4_RKT_EUliE_EEviT1_)
        .other          _ZN2at6native18elementwise_kernelILi128ELi4EZNS0_15gpu_kernel_implIZZZNS0_15sin_kernel_cudaERNS_18TensorIteratorBaseEENKUlvE0_clEvENKUlvE2_clEvEUlN3c108BFloat16EE_EEvS4_RKT_EUliE_EEviT1_,@"STO_CUDA_ENTRY STV_DEFAULT"
_ZN2at6native18elementwise_kernelILi128ELi4EZNS0_15gpu_kernel_implIZZZNS0_15sin_kernel_cudaERNS_18TensorIteratorBaseEENKUlvE0_clEvENKUlvE2_clEvEUlN3c108BFloat16EE_EEvS4_RKT_EUliE_EEviT1_:
.text._ZN2at6native18elementwise_kernelILi128ELi4EZNS0_15gpu_kernel_implIZZZNS0_15sin_kernel_cudaERNS_18TensorIteratorBaseEENKUlvE0_clEvENKUlvE2_clEvEUlN3c108BFloat16EE_EEvS4_RKT_EUliE_EEviT1_:
[----:B------:R-:W-:Y:S02]  /*0000*/  IMAD.MOV.U32 R1, RZ, RZ, c[0x0][0x28] ;  /* 0x00000a00ff017624 */ /* 0x000fe400078e00ff */
[----:B------:R-:W0:Y:S01]  /*0010*/  S2R R18, SR_CTAID.X ;  /* 0x0000000000127919 */ /* 0x000e220000002500 */
[----:B------:R-:W-:Y:S01]  /*0020*/  ULDC.64 UR36, c[0x0][0x118] ;  /* 0x0000460000247ab9 */ /* 0x000fe20000000a00 */
[----:B------:R-:W-:Y:S02]  /*0030*/  BSSY B6, `(.L_x_0) ;  /* 0x00002e2000067945 */ /* 0x000fe40003800000 */
[----:B------:R-:W0:Y:S02]  /*0040*/  S2R R23, SR_TID.X ;  /* 0x0000000000177919 */ /* 0x000e240000002100 */
[----:B0-----:R-:W-:-:S05]  /*0050*/  IMAD R19, R18, 0x200, R23 ;  /* 0x0000020012137824 */ /* 0x001fca00078e0217 */
[----:B------:R-:W-:-:S13]  /*0060*/  ISETP.GE.AND P0, PT, R19, c[0x0][0x160], PT ;  /* 0x0000580013007a0c */ /* 0x000fda0003f06270 */
[----:B------:R-:W-:Y:S05]  /*0070*/  @P0 BRA `(.L_x_1) ;  /* 0x00002dd000000947 */ /* 0x000fea0003800000 */
[----:B------:R-:W-:Y:S01]  /*0080*/  ISETP.NE.AND P0, PT, RZ, c[0x0][0x168], PT ;  /* 0x00005a00ff007a0c */ /* 0x000fe20003f05270 */
[----:B------:R-:W-:Y:S02]  /*0090*/  IMAD.MOV.U32 R0, RZ, RZ, RZ ;  /* 0x000000ffff007224 */ /* 0x000fe400078e00ff */
[----:B------:R-:W-:-:S10]  /*00a0*/  IMAD.MOV.U32 R16, RZ, RZ, RZ ;  /* 0x000000ffff107224 */ /* 0x000fd400078e00ff */
[----:B------:R-:W-:Y:S05]  /*00b0*/  @!P0 BRA `(.L_x_2) ;  /* 0x00000e0000008947 */ /* 0x000fea0003800000 */
[----:B------:R-:W-:Y:S02]  /*00c0*/  IMAD.MOV.U32 R2, RZ, RZ, RZ ;  /* 0x000000ffff027224 */ /* 0x000fe400078e00ff */
[----:B------:R-:W-:Y:S02]  /*00d0*/  IMAD.MOV.U32 R3, RZ, RZ, R19 ;  /* 0x000000ffff037224 */ /* 0x000fe400078e0013 */
[----:B------:R-:W-:Y:S02]  /*00e0*/  IMAD.MOV.U32 R6, RZ, RZ, c[0x0][0x168] ;  /* 0x00005a00ff067624 */ /* 0x000fe400078e00ff */
[----:B------:R-:W-:-:S03]  /*00f0*/  IMAD.HI.U32 R2, R19, c[0x0][0x170], R2 ;  /* 0x00005c0013027a27 */ /* 0x000fc600078e0002 */
[----:B------:R-:W-:Y:S02]  /*0100*/  ISETP.NE.AND P0, PT, R6, 0x1, PT ;  /* 0x000000010600780c */ /* 0x000fe40003f05270 */
[----:B------:R-:W-:-:S05]  /*0110*/  SHF.R.U32.HI R3, RZ, c[0x0][0x174], R2 ;  /* 0x00005d00ff037a19 */ /* 0x000fca0000011602 */
[----:B------:R-:W-:-:S04]  /*0120*/  IMAD.MOV R0, RZ, RZ, -R3 ;  /* 0x000000ffff007224 */ /* 0x000fc800078e0a03 */
[----:B------:R-:W-:-:S04]  /*0130*/  IMAD R0, R0, c[0x0][0x16c], R19 ;  /* 0x00005b0000007a24 */ /* 0x000fc800078e0213 */
[C---:B------:R-:W-:Y:S02]  /*0140*/  IMAD R16, R0.reuse, c[0x0][0x298], RZ ;  /* 0x0000a60000107a24 */ /* 0x040fe400078e02ff */
[----:B------:R-:W-:Y:S01]  /*0150*/  IMAD R0, R0, c[0x0][0x29c], RZ ;  /* 0x0000a70000007a24 */ /* 0x000fe200078e02ff */
[----:B------:R-:W-:Y:S05]  /*0160*/  @!P0 BRA `(.L_x_2) ;  /* 0x00000d5000008947 */ /* 0x000fea0003800000 */
[----:B------:R-:W-:Y:S01]  /*0170*/  IMAD.MOV.U32 R2, RZ, RZ, RZ ;  /* 0x000000ffff027224 */ /* 0x000fe200078e00ff */
[----:B------:R-:W-:-:S03]  /*0180*/  ISETP.NE.AND P0, PT, R6, 0x2, PT ;  /* 0x000000020600780c */ /* 0x000fc60003f05270 */
[----:B------:R-:W-:-:S05]  /*0190*/  IMAD.HI.U32 R4, R3, c[0x0][0x17c], R2 ;  /* 0x00005f0003047a27 */ /* 0x000fca00078e0002 */
[----:B------:R-:W-:-:S05]  /*01a0*/  SHF.R.U32.HI R5, RZ, c[0x0][0x180], R4 ;  /* 0x00006000ff057a19 */ /* 0x000fca0000011604 */
[----:B------:R-:W-:-:S04]  /*01b0*/  IMAD.MOV R2, RZ, RZ, -R5 ;  /* 0x000000ffff027224 */ /* 0x000fc800078e0a05 */
[----:B------:R-:W-:-:S04]  /*01c0*/  IMAD R3, R2, c[0x0][0x178], R3 ;  /* 0x00005e0002037a24 */ /* 0x000fc800078e0203 */
[C---:B------:R-:W-:Y:S02]  /*01d0*/  IMAD R16, R3.reuse, c[0x0][0x2a0], R16 ;  /* 0x0000a80003107a24 */ /* 0x040fe400078e0210 */
[----:B------:R-:W-:Y:S01]  /*01e0*/  IMAD R0, R3, c[0x0][0x2a4], R0 ;  /* 0x0000a90003007a24 */ /* 0x000fe200078e0200 */
        /* <DEDUP_REMOVED lines=190> */
[----:B------:R-:W-:Y:S01]  /*0dd0*/  ISETP.NE.AND P0, PT, R6, 0x18, PT ;  /* 0x000000180600780c */ /* 0x000fe20003f05270 */
[----:B------:R-:W-:-:S04]  /*0de0*/  IMAD.MOV.U32 R2, RZ, RZ, RZ ;  /* 0x000000ffff027224 */ /* 0x000fc800078e00ff */
[----:B------:R-:W-:-:S05]  /*0df0*/  IMAD.HI.U32 R4, R3, c[0x0][0x284], R2 ;  /* 0x0000a10003047a27 */ /* 0x000fca00078e0002 */
[----:B------:R-:W-:-:S03]  /*0e00*/  SHF.R.U32.HI R5, RZ, c[0x0][0x288], R4 ;  /* 0x0000a200ff057a19 */ /* 0x000fc60000011604 */
[----:B------:R-:W-:Y:S02]  /*0e10*/  @P0 IMAD.MOV.U32 R4, RZ, RZ, RZ ;  /* 0x000000ffff040224 */ /* 0x000fe400078e00ff */
[--C-:B------:R-:W-:Y:S02]  /*0e20*/  IMAD.MOV R7, RZ, RZ, -R5.reuse ;  /* 0x000000ffff077224 */ /* 0x100fe400078e0a05 */
[----:B------:R-:W-:-:S04]  /*0e30*/  @P0 IMAD.HI.U32 R2, R5, c[0x0][0x290], R4 ;  /* 0x0000a40005020a27 */ /* 0x000fc800078e0004 */
[----:B------:R-:W-:Y:S01]  /*0e40*/  IMAD R3, R7, c[0x0][0x280], R3 ;  /* 0x0000a00007037a24 */ /* 0x000fe200078e0203 */
[----:B------:R-:W-:-:S03]  /*0e50*/  @P0 SHF.R.U32.HI R2, RZ, c[0x0][0x294], R2 ;  /* 0x0000a500ff020a19 */ /* 0x000fc60000011602 */
[C---:B------:R-:W-:Y:S02]  /*0e60*/  IMAD R16, R3.reuse, c[0x0][0x350], R16 ;  /* 0x0000d40003107a24 */ /* 0x040fe400078e0210 */
[----:B------:R-:W-:Y:S02]  /*0e70*/  @P0 IMAD.MOV R4, RZ, RZ, -R2 ;  /* 0x000000ffff040224 */ /* 0x000fe400078e0a02 */
[----:B------:R-:W-:Y:S02]  /*0e80*/  IMAD R0, R3, c[0x0][0x354], R0 ;  /* 0x0000d50003007a24 */ /* 0x000fe400078e0200 */
[----:B------:R-:W-:-:S04]  /*0e90*/  @P0 IMAD R5, R4, c[0x0][0x28c], R5 ;  /* 0x0000a30004050a24 */ /* 0x000fc800078e0205 */
[C---:B------:R-:W-:Y:S02]  /*0ea0*/  @P0 IMAD R16, R5.reuse, c[0x0][0x358], R16 ;  /* 0x0000d60005100a24 */ /* 0x040fe400078e0210 */
[----:B------:R-:W-:Y:S02]  /*0eb0*/  @P0 IMAD R0, R5, c[0x0][0x35c], R0 ;  /* 0x0000d70005000a24 */ /* 0x000fe400078e0200 */
.L_x_2:
[----:B------:R-:W0:Y:S01]  /*0ec0*/  LDC.U8 R5, c[0x0][0x372] ;  /* 0x0000dc80ff057b82 */ /* 0x000e220000000000 */
[----:B------:R-:W-:Y:S02]  /*0ed0*/  IADD3 R16, P1, R16, c[0x0][0x360], RZ ;  /* 0x0000d80010107a10 */ /* 0x000fe40007f3e0ff */
[----:B------:R-:W-:-:S03]  /*0ee0*/  IADD3 R2, P2, R0, c[0x0][0x368], RZ ;  /* 0x0000da0000027a10 */ /* 0x000fc60007f5e0ff */
[----:B------:R-:W-:Y:S02]  /*0ef0*/  IMAD.X R17, RZ, RZ, c[0x0][0x364], P1 ;  /* 0x0000d900ff117624 */ /* 0x000fe400008e06ff */
[----:B------:R-:W-:Y:S01]  /*0f00*/  IMAD.X R3, RZ, RZ, c[0x0][0x36c], P2 ;  /* 0x0000db00ff037624 */ /* 0x000fe200010e06ff */
[----:B0-----:R-:W-:-:S04]  /*0f10*/  PRMT R4, R5, 0x9910, RZ ;  /* 0x0000991005047816 */ /* 0x001fc800000000ff */
[----:B------:R-:W-:-:S13]  /*0f20*/  ISETP.GT.AND P0, PT, R4, 0x9, PT ;  /* 0x000000090400780c */ /* 0x000fda0003f04270 */
[----:B------:R-:W-:Y:S05]  /*0f30*/  @P0 BRA `(.L_x_3) ;  /* 0x0000042000000947 */ /* 0x000fea0003800000 */
[----:B------:R-:W-:-:S13]  /*0f40*/  ISETP.GT.AND P0, PT, R4, 0x4, PT ;  /* 0x000000040400780c */ /* 0x000fda0003f04270 */
[----:B------:R-:W-:Y:S05]  /*0f50*/  @P0 BRA `(.L_x_4) ;  /* 0x0000020000000947 */ /* 0x000fea0003800000 */
[----:B------:R-:W-:-:S13]  /*0f60*/  ISETP.GT.AND P0, PT, R4, 0x1, PT ;  /* 0x000000010400780c */ /* 0x000fda0003f04270 */
[----:B------:R-:W-:Y:S05]  /*0f70*/  @P0 BRA `(.L_x_5) ;  /* 0x000000c000000947 */ /* 0x000fea0003800000 */
[----:B------:R-:W-:-:S13]  /*0f80*/  ISETP.NE.AND P0, PT, R5, RZ, PT ;  /* 0x000000ff0500720c */ /* 0x000fda0003f05270 */
[----:B------:R-:W-:Y:S05]  /*0f90*/  @!P0 BRA `(.L_x_6) ;  /* 0x0000006000008947 */ /* 0x000fea0003800000 */
[----:B------:R-:W-:-:S13]  /*0fa0*/  ISETP.NE.AND P0, PT, R4, 0x1, PT ;  /* 0x000000010400780c */ /* 0x000fda0003f05270 */
[----:B------:R-:W-:Y:S05]  /*0fb0*/  @P0 BRA `(.L_x_7) ;  /* 0x00000cf000000947 */ /* 0x000fea0003800000 */
[----:B------:R-:W2:Y:S02]  /*0fc0*/  LDG.E.S8 R2, [R2.64] ;  /* 0x0000002402027981 */ /* 0x000ea4000c1e1300 */
[----:B--2---:R-:W0:Y:S02]  /*0fd0*/  I2F.S16 R0, R2 ;  /* 0x0000000200007306 */ /* 0x004e240000101400 */
[----:B0-----:R-:W-:Y:S01]  /*0fe0*/  F2FP.BF16.PACK_AB R0, RZ, R0 ;  /* 0x00000000ff00723e */ /* 0x001fe200000010ff */
[----:B------:R-:W-:Y:S05]  /*0ff0*/  BRA `(.L_x_8) ;  /* 0x00000e7000007947 */ /* 0x000fea0003800000 */
.L_x_6:
[----:B------:R-:W2:Y:S02]  /*1000*/  LDG.E.U8 R2, [R2.64] ;  /* 0x0000002402027981 */ /* 0x000ea4000c1e1100 */
[----:B--2---:R-:W0:Y:S02]  /*1010*/  I2F.U16 R0, R2 ;  /* 0x0000000200007306 */ /* 0x004e240000101000 */
[----:B0-----:R-:W-:Y:S01]  /*1020*/  F2FP.BF16.PACK_AB R0, RZ, R0 ;  /* 0x00000000ff00723e */ /* 0x001fe200000010ff */
[----:B------:R-:W-:Y:S05]  /*1030*/  BRA `(.L_x_8) ;  /* 0x00000e3000007947 */ /* 0x000fea0003800000 */
.L_x_5:
[----:B------:R-:W-:-:S13]  /*1040*/  ISETP.NE.AND P0, PT, R4, 0x2, PT ;  /* 0x000000020400780c */ /* 0x000fda0003f05270 */
[----:B------:R-:W-:Y:S05]  /*1050*/  @!P0 BRA `(.L_x_9) ;  /* 0x000000c000008947 */ /* 0x000fea0003800000 */
[----:B------:R-:W-:-:S13]  /*1060*/  ISETP.NE.AND P0, PT, R4, 0x3, PT ;  /* 0x000000030400780c */ /* 0x000fda0003f05270 */
[----:B------:R-:W-:Y:S05]  /*1070*/  @!P0 BRA `(.L_x_10) ;  /* 0x0000006000008947 */ /* 0x000fea0003800000 */
[----:B------:R-:W-:-:S13]  /*1080*/  ISETP.NE.AND P0, PT, R4, 0x4, PT ;  /* 0x000000040400780c */ /* 0x000fda0003f05270 */
[----:B------:R-:W-:Y:S05]  /*1090*/  @P0 BRA `(.L_x_7) ;  /* 0x00000c1000000947 */ /* 0x000fea0003800000 */
[----:B------:R-:W2:Y:S02]  /*10a0*/  LDG.E.64 R2, [R2.64] ;  /* 0x0000002402027981 */ /* 0x000ea4000c1e1b00 */
[----:B--2---:R-:W0:Y:S02]  /*10b0*/  I2F.S64 R0, R2 ;  /* 0x0000000200007312 */ /* 0x004e240000301400 */
[----:B0-----:R-:W-:Y:S01]  /*10c0*/  F2FP.BF16.PACK_AB R0, RZ, R0 ;  /* 0x00000000ff00723e */ /* 0x001fe200000010ff */
[----:B------:R-:W-:Y:S05]  /*10d0*/  BRA `(.L_x_8) ;  /* 0x00000d9000007947 */ /* 0x000fea0003800000 */
.L_x_10:
[----:B------:R-:W2:Y:S02]  /*10e0*/  LDG.E R2, [R2.64] ;  /* 0x0000002402027981 */ /* 0x000ea4000c1e1900 */
[----:B--2---:R-:W0:Y:S02]  /*10f0*/  I2F R0, R2 ;  /* 0x0000000200007306 */ /* 0x004e240000201400 */
[----:B0-----:R-:W-:Y:S01]  /*1100*/  F2FP.BF16.PACK_AB R0, RZ, R0 ;  /* 0x00000000ff00723e */ /* 0x001fe200000010ff */
[----:B------:R-:W-:Y:S05]  /*1110*/  BRA `(.L_x_8) ;  /* 0x00000d5000007947 */ /* 0x000fea0003800000 */
.L_x_9:
[----:B------:R-:W2:Y:S02]  /*1120*/  LDG.E.U16 R2, [R2.64] ;  /* 0x0000002402027981 */ /* 0x000ea4000c1e1500 */
[----:B--2---:R-:W0:Y:S02]  /*1130*/  I2F.S16 R0, R2 ;  /* 0x0000000200007306 */ /* 0x004e240000101400 */
[----:B0-----:R-:W-:Y:S01]  /*1140*/  F2FP.BF16.PACK_AB R0, RZ, R0 ;  /* 0x00000000ff00723e */ /* 0x001fe200000010ff */
[----:B------:R-:W-:Y:S05]  /*1150*/  BRA `(.L_x_8) ;  /* 0x00000d1000007947 */ /* 0x000fea0003800000 */
.L_x_4:
[----:B------:R-:W-:-:S13]  /*1160*/  ISETP.GT.AND P0, PT, R4, 0x6, PT ;  /* 0x000000060400780c */ /* 0x000fda0003f04270 */
[----:B------:R-:W-:Y:S05]  /*1170*/  @P0 BRA `(.L_x_11) ;  /* 0x000000b000000947 */ /* 0x000fea0003800000 */
[----:B------:R-:W-:-:S13]  /*1180*/  ISETP.NE.AND P0, PT, R4, 0x5, PT ;  /* 0x000000050400780c */ /* 0x000fda0003f05270 */
[----:B------:R-:W-:Y:S05]  /*1190*/  @!P0 BRA `(.L_x_12) ;  /* 0x0000005000008947 */ /* 0x000fea0003800000 */
[----:B------:R-:W-:-:S13]  /*11a0*/  ISETP.NE.AND P0, PT, R4, 0x6, PT ;  /* 0x000000060400780c */ /* 0x000fda0003f05270 */
[----:B------:R-:W-:Y:S05]  /*11b0*/  @P0 BRA `(.L_x_7) ;  /* 0x00000af000000947 */ /* 0x000fea0003800000 */
[----:B------:R-:W2:Y:S02]  /*11c0*/  LDG.E R2, [R2.64] ;  /* 0x0000002402027981 */ /* 0x000ea4000c1e1900 */
[----:B--2---:R-:W-:Y:S01]  /*11d0*/  F2FP.BF16.PACK_AB R0, RZ, R2 ;  /* 0x00000002ff00723e */ /* 0x004fe200000010ff */
[----:B------:R-:W-:Y:S05]  /*11e0*/  BRA `(.L_x_8) ;  /* 0x00000c8000007947 */ /* 0x000fea0003800000 */
.L_x_12:
[----:B------:R-:W2:Y:S02]  /*11f0*/  LDG.E.U16 R0, [R2.64] ;  /* 0x0000002402007981 */ /* 0x000ea4000c1e1500 */
[----:B--2---:R-:W-:-:S05]  /*1200*/  HADD2.F32 R0, -RZ, R0.H0_H0 ;  /* 0x20000000ff007230 */ /* 0x004fca0000004100 */
[----:B------:R-:W-:Y:S01]  /*1210*/  F2FP.BF16.PACK_AB R0, RZ, R0 ;  /* 0x00000000ff00723e */ /* 0x000fe200000010ff */
[----:B------:R-:W-:Y:S05]  /*1220*/  BRA `(.L_x_8) ;  /* 0x00000c4000007947 */ /* 0x000fea0003800000 */
.L_x_11:
[----:B------:R-:W-:-:S13]  /*1230*/  ISETP.NE.AND P0, PT, R4, 0x7, PT ;  /* 0x000000070400780c */ /* 0x000fda0003f05270 */
[----:B------:R-:W-:Y:S05]  /*1240*/  @!P0 BRA `(.L_x_13) ;  /* 0x000000b000008947 */ /* 0x000fea0003800000 */
[----:B------:R-:W-:-:S13]  /*1250*/  ISETP.NE.AND P0, PT, R4, 0x8, PT ;  /* 0x000000080400780c */ /* 0x000fda0003f05270 */
[----:B------:R-:W-:Y:S05]  /*1260*/  @!P0 BRA `(.L_x_14) ;  /* 0x0000005000008947 */ /* 0x000fea0003800000 */
[----:B------:R-:W-:-:S13]  /*1270*/  ISETP.NE.AND P0, PT, R4, 0x9, PT ;  /* 0x000000090400780c */ /* 0x000fda0003f05270 */
[----:B------:R-:W-:Y:S05]  /*1280*/  @P0 BRA `(.L_x_7) ;  /* 0x00000a2000000947 */ /* 0x000fea0003800000 */
[----:B------:R-:W2:Y:S02]  /*1290*/  LDG.E R2, [R2.64] ;  /* 0x0000002402027981 */ /* 0x000ea4000c1e1900 */
[----:B--2---:R-:W-:Y:S01]  /*12a0*/  F2FP.BF16.PACK_AB R0, RZ, R2 ;  /* 0x00000002ff00723e */ /* 0x004fe200000010ff */
[----:B------:R-:W-:Y:S05]  /*12b0*/  BRA `(.L_x_8) ;  /* 0x00000bb000007947 */ /* 0x000fea0003800000 */
.L_x_14:
[----:B------:R-:W2:Y:S02]  /*12c0*/  LDG.E.U16 R2, [R2.64] ;  /* 0x0000002402027981 */ /* 0x000ea4000c1e1500 */
[----:B--2---:R-:W-:-:S05]  /*12d0*/  HADD2.F32 R0, -RZ, R2.H0_H0 ;  /* 0x20000002ff007230 */ /* 0x004fca0000004100 */
[----:B------:R-:W-:Y:S01]  /*12e0*/  F2FP.BF16.PACK_AB R0, RZ, R0 ;  /* 0x00000000ff00723e */ /* 0x000fe200000010ff */
[----:B------:R-:W-:Y:S05]  /*12f0*/  BRA `(.L_x_8) ;  /* 0x00000b7000007947 */ /* 0x000fea0003800000 */
.L_x_13:
[----:B------:R-:W2:Y:S02]  /*1300*/  LDG.E.64 R2, [R2.64] ;  /* 0x0000002402027981 */ /* 0x000ea4000c1e1b00 */
[----:B--2---:R-:W0:Y:S01]  /*1310*/  F2F.F32.F64 R0, R2 ;  /* 0x0000000200007310 */ /* 0x004e220000301000 */
[----:B------:R-:W0:-:S14]  /*1320*/  DSETP.GEU.AND P0, PT, |R2|, c[0x2][0x0], PT ;  /* 0x008000000200762a */ /* 0x000e1c0003f0e200 */
[----:B0-----:R-:W-:-:S05]  /*1330*/  @!P0 FMUL R0, R0, 1.175494350822287508e-38 ;  /* 0x0080000000008820 */ /* 0x001fca0000400000 */
[----:B------:R-:W-:Y:S01]  /*1340*/  F2FP.BF16.PACK_AB R0, RZ, R0 ;  /* 0x00000000ff00723e */ /* 0x000fe200000010ff */
[----:B------:R-:W-:Y:S05]  /*1350*/  BRA `(.L_x_8) ;  /* 0x00000b1000007947 */ /* 0x000fea0003800000 */
.L_x_3:
[----:B------:R-:W-:-:S13]  /*1360*/  ISETP.GT.AND P0, PT, R4, 0x18, PT ;  /* 0x000000180400780c */ /* 0x000fda0003f04270 */
[----:B------:R-:W-:Y:S05]  /*1370*/  @P0 BRA `(.L_x_15) ;  /* 0x000003e000000947 */ /* 0x000fea0003800000 */
[----:B------:R-:W-:-:S13]  /*1380*/  ISETP.GT.AND P0, PT, R4, 0xe, PT ;  /* 0x0000000e0400780c */ /* 0x000fda0003f04270 */
[----:B------:R-:W-:Y:S05]  /*1390*/  @P0 BRA `(.L_x_16) ;  /* 0x000000f000000947 */ /* 0x000fea0003800000 */
[----:B------:R-:W-:-:S13]  /*13a0*/  ISETP.NE.AND P0, PT, R4, 0xa, PT ;  /* 0x0000000a0400780c */ /* 0x000fda0003f05270 */
[----:B------:R-:W-:Y:S05]  /*13b0*/  @!P0 BRA `(.L_x_17) ;  /* 0x0000007000008947 */ /* 0x000fea0003800000 */
[----:B------:R-:W-:-:S13]  /*13c0*/  ISETP.NE.AND P0, PT, R4, 0xb, PT ;  /* 0x0000000b0400780c */ /* 0x000fda0003f05270 */
[----:B------:R-:W-:Y:S05]  /*13d0*/  @P0 BRA `(.L_x_7) ;  /* 0x000008d000000947 */ /* 0x000fea0003800000 */
[----:B------:R-:W2:Y:S02]  /*13e0*/  LDG.E.U8 R2, [R2.64] ;  /* 0x0000002402027981 */ /* 0x000ea4000c1e1100 */
[----:B--2---:R-:W-:-:S04]  /*13f0*/  ISETP.NE.AND P0, PT, R2, RZ, PT ;  /* 0x000000ff0200720c */ /* 0x004fc80003f05270 */
[----:B------:R-:W-:-:S04]  /*1400*/  FSEL R0, RZ, 1, !P0 ;  /* 0x3f800000ff007808 */ /* 0x000fc80004000000 */
[----:B------:R-:W-:Y:S01]  /*1410*/  F2FP.BF16.PACK_AB R0, RZ, R0 ;  /* 0x00000000ff00723e */ /* 0x000fe200000010ff */
[----:B------:R-:W-:Y:S05]  /*1420*/  BRA `(.L_x_8) ;  /* 0x00000a4000007947 */ /* 0x000fea0003800000 */
.L_x_17:
[----:B------:R-:W2:Y:S02]  /*1430*/  LDG.E.64 R2, [R2.64] ;  /* 0x0000002402027981 */ /* 0x000ea4000c1e1b00 */
[----:B--2---:R-:W0:Y:S01]  /*1440*/  F2F.F32.F64 R0, R2 ;  /* 0x0000000200007310 */ /* 0x004e220000301000 */
[----:B------:R-:W0:-:S14]  /*1450*/  DSETP.GEU.AND P0, PT, |R2|, c[0x2][0x0], PT ;  /* 0x008000000200762a */ /* 0x000e1c0003f0e200 */
[----:B0-----:R-:W-:-:S05]  /*1460*/  @!P0 FMUL R0, R0, 1.175494350822287508e-38 ;  /* 0x0080000000008820 */ /* 0x001fca0000400000 */
[----:B------:R-:W-:Y:S01]  /*1470*/  F2FP.BF16.PACK_AB R0, RZ, R0 ;  /* 0x00000000ff00723e */ /* 0x000fe200000010ff */
[----:B------:R-:W-:Y:S05]  /*1480*/  BRA `(.L_x_8) ;  /* 0x000009e000007947 */ /* 0x000fea0003800000 */
.L_x_16:
[----:B------:R-:W-:-:S13]  /*1490*/  ISETP.NE.AND P0, PT, R4, 0xf, PT ;  /* 0x0000000f0400780c */ /* 0x000fda0003f05270 */
[----:B------:R-:W-:Y:S05]  /*14a0*/  @!P0 BRA `(.L_x_18) ;  /* 0x0000029000008947 */ /* 0x000fea0003800000 */
[----:B------:R-:W-:-:S13]  /*14b0*/  ISETP.NE.AND P0, PT, R4, 0x17, PT ;  /* 0x000000170400780c */ /* 0x000fda0003f05270 */
[----:B------:R-:W-:Y:S05]  /*14c0*/  @!P0 BRA `(.L_x_19) ;  /* 0x0000018000008947 */ /* 0x000fea0003800000 */
[----:B------:R-:W-:-:S13]  /*14d0*/  ISETP.NE.AND P0, PT, R4, 0x18, PT ;  /* 0x000000180400780c */ /* 0x000fda0003f05270 */
[----:B------:R-:W-:Y:S05]  /*14e0*/  @P0 BRA `(.L_x_7) ;  /* 0x000007c000000947 */ /* 0x000fea0003800000 */
[----:B------:R-:W2:Y:S01]  /*14f0*/  LDG.E.U8 R0, [R2.64] ;  /* 0x0000002402007981 */ /* 0x000ea2000c1e1100 */
[----:B------:R-:W-:Y:S02]  /*1500*/  IMAD.MOV.U32 R8, RZ, RZ, -0x800000 ;  /* 0xff800000ff087424 */ /* 0x000fe400078e00ff */
[----:B--2---:R-:W-:-:S05]  /*1510*/  IMAD.SHL.U32 R0, R0, 0x1000000, RZ ;  /* 0x0100000000007824 */ /* 0x004fca00078e00ff */
[----:B------:R-:W-:-:S04]  /*1520*/  LOP3.LUT R4, R0, 0x7f000000, RZ, 0xc0, !PT ;  /* 0x7f00000000047812 */ /* 0x000fc800078ec0ff */
[----:B------:R-:W0:Y:S01]  /*1530*/  FLO.U32 R5, R4 ;  /* 0x0000000400057300 */ /* 0x000e2200000e0000 */
[C---:B------:R-:W-:Y:S02]  /*1540*/  IADD3 R6, R4.reuse, 0x1000000, RZ ;  /* 0x0100000004067810 */ /* 0x040fe40007ffe0ff */
[----:B------:R-:W-:Y:S02]  /*1550*/  IADD3 R2, R4, -0x1, RZ ;  /* 0xffffffff04027810 */ /* 0x000fe40007ffe0ff */
[----:B------:R-:W-:Y:S02]  /*1560*/  SHF.R.S32.HI R6, RZ, 0x8, R6 ;  /* 0x00000008ff067819 */ /* 0x000fe40000011406 */
[----:B------:R-:W-:Y:S02]  /*1570*/  SHF.R.S32.HI R2, RZ, 0x1f, R2 ;  /* 0x0000001fff027819 */ /* 0x000fe40000011402 */
[----:B0-----:R-:W-:-:S04]  /*1580*/  IADD3 R5, -R5, 0x1f, RZ ;  /* 0x0000001f05057810 */ /* 0x001fc80007ffe1ff */
[C---:B------:R-:W-:Y:S02]  /*1590*/  ISETP.GT.U32.AND P0, PT, R5.reuse, 0x4, PT ;  /* 0x000000040500780c */ /* 0x040fe40003f04070 */
[----:B------:R-:W-:-:S04]  /*15a0*/  IADD3 R5, R5, -0x4, RZ ;  /* 0xfffffffc05057810 */ /* 0x000fc80007ffe0ff */
[----:B------:R-:W-:-:S05]  /*15b0*/  SEL R5, R5, RZ, P0 ;  /* 0x000000ff05057207 */ /* 0x000fca0000000000 */
[----:B------:R-:W-:Y:S01]  /*15c0*/  IMAD R8, R5, R8, 0x3c000000 ;  /* 0x3c00000005087424 */ /* 0x000fe200078e0208 */
[----:B------:R-:W-:-:S04]  /*15d0*/  SHF.L.U32 R5, R4, R5, RZ ;  /* 0x0000000504057219 */ /* 0x000fc800000006ff */
[----:B------:R-:W-:-:S04]  /*15e0*/  LEA.HI R5, R5, R8, RZ, 0x1c ;  /* 0x0000000805057211 */ /* 0x000fc800078fe0ff */
[----:B------:R-:W-:-:S04]  /*15f0*/  LOP3.LUT R5, R5, 0x7f800000, R6, 0xf8, !PT ;  /* 0x7f80000005057812 */ /* 0x000fc800078ef806 */
[----:B------:R-:W-:-:S04]  /*1600*/  LOP3.LUT R5, R5, R2, RZ, 0x30, !PT ;  /* 0x0000000205057212 */ /* 0x000fc800078e30ff */
[----:B------:R-:W-:-:S04]  /*1610*/  LOP3.LUT R5, R5, 0x80000000, R0, 0xf8, !PT ;  /* 0x8000000005057812 */ /* 0x000fc800078ef800 */
[----:B------:R-:W-:-:S04]  /*1620*/  F2FP.BF16.PACK_AB R5, RZ, R5 ;  /* 0x00000005ff05723e */ /* 0x000fc800000010ff */
[----:B------:R-:W-:Y:S01]  /*1630*/  PRMT R0, R5, 0x7610, R0 ;  /* 0x0000761005007816 */ /* 0x000fe20000000000 */
[----:B------:R-:W-:Y:S05]  /*1640*/  BRA `(.L_x_8) ;  /* 0x0000082000007947 */ /* 0x000fea0003800000 */
.L_x_19:
[----:B------:R-:W2:Y:S02]  /*1650*/  LDG.E.U8 R2, [R2.64] ;  /* 0x0000002402027981 */ /* 0x000ea4000c1e1100 */
[C---:B--2---:R-:W-:Y:S02]  /*1660*/  IMAD.SHL.U32 R0, R2.reuse, 0x2000000, RZ ;  /* 0x0200000002007824 */ /* 0x044fe400078e00ff */
[----:B------:R-:W-:-:S03]  /*1670*/  IMAD.SHL.U32 R5, R2, 0x1000000, RZ ;  /* 0x0100000002057824 */ /* 0x000fc600078e00ff */
[----:B------:R-:W-:-:S13]  /*1680*/  ISETP.GE.U32.AND P0, PT, R0, 0x8000000, PT ;  /* 0x080000000000780c */ /* 0x000fda0003f06070 */
[C---:B------:R-:W-:Y:S02]  /*1690*/  @!P0 IMAD.SHL.U32 R0, R2.reuse, 0x100, RZ ;  /* 0x0000010002008824 */ /* 0x040fe400078e00ff */
[----:B------:R-:W-:-:S03]  /*16a0*/  @P0 IMAD.SHL.U32 R4, R2, 0x200000, RZ ;  /* 0x0020000002040824 */ /* 0x000fc600078e00ff */
[----:B------:R-:W-:Y:S02]  /*16b0*/  @!P0 LOP3.LUT R0, R0, 0x7f00, RZ, 0xc0, !PT ;  /* 0x00007f0000008812 */ /* 0x000fe400078ec0ff */
[----:B------:R-:W-:Y:S02]  /*16c0*/  @P0 LOP3.LUT R4, R4, 0x70000000, RZ, 0xfc, !PT ;  /* 0x7000000004040812 */ /* 0x000fe400078efcff */
[----:B------:R-:W-:-:S03]  /*16d0*/  @!P0 LOP3.LUT R0, R0, 0x3f000000, RZ, 0xfc, !PT ;  /* 0x3f00000000008812 */ /* 0x000fc600078efcff */
[----:B------:R-:W-:Y:S02]  /*16e0*/  @P0 FMUL.FTZ R4, R4, 1.9259299443872358531e-34 ;  /* 0x0780000004040820 */ /* 0x000fe40000410000 */
[----:B------:R-:W-:-:S05]  /*16f0*/  @!P0 FADD.FTZ R4, R0, -0.5 ;  /* 0xbf00000000048421 */ /* 0x000fca0000010000 */
[----:B------:R-:W-:-:S04]  /*1700*/  LOP3.LUT R4, R4, 0x80000000, R5, 0xf8, !PT ;  /* 0x8000000004047812 */ /* 0x000fc800078ef805 */
[----:B------:R-:W-:-:S04]  /*1710*/  F2FP.BF16.PACK_AB R4, RZ, R4 ;  /* 0x00000004ff04723e */ /* 0x000fc800000010ff */
[----:B------:R-:W-:Y:S01]  /*1720*/  PRMT R0, R4, 0x7610, R0 ;  /* 0x0000761004007816 */ /* 0x000fe20000000000 */
[----:B------:R-:W-:Y:S05]  /*1730*/  BRA `(.L_x_8) ;  /* 0x0000073000007947 */ /* 0x000fea0003800000 */
.L_x_18:
[----:B------:R0:W5:Y:S01]  /*1740*/  LDG.E.U16 R0, [R2.64] ;  /* 0x0000002402007981 */ /* 0x000162000c1e1500 */
[----:B------:R-:W-:Y:S05]  /*1750*/  BRA `(.L_x_8) ;  /* 0x0000071000007947 */ /* 0x000fea0003800000 */
.L_x_15:
[----:B------:R-:W-:-:S13]  /*1760*/  ISETP.GT.AND P0, PT, R4, 0x1b, PT ;  /* 0x0000001b0400780c */ /* 0x000fda0003f04270 */
[----:B------:R-:W-:Y:S05]  /*1770*/  @P0 BRA `(.L_x_20) ;  /* 0x0000042000000947 */ /* 0x000fea0003800000 */
[----:B------:R-:W-:-:S13]  /*1780*/  ISETP.NE.AND P0, PT, R4, 0x19, PT ;  /* 0x000000190400780c */ /* 0x000fda0003f05270 */
[----:B------:R-:W-:Y:S05]  /*1790*/  @!P0 BRA `(.L_x_21) ;  /* 0x0000024000008947 */ /* 0x000fea0003800000 */
[----:B------:R-:W-:-:S13]  /*17a0*/  ISETP.NE.AND P0, PT, R4, 0x1a, PT ;  /* 0x0000001a0400780c */ /* 0x000fda0003f05270 */
[----:B------:R-:W-:Y:S05]  /*17b0*/  @!P0 BRA `(.L_x_22) ;  /* 0x0000006000008947 */ /* 0x000fea0003800000 */
[----:B------:R-:W-:-:S13]  /*17c0*/  ISETP.NE.AND P0, PT, R4, 0x1b, PT ;  /* 0x0000001b0400780c */ /* 0x000fda0003f05270 */
[----:B------:R-:W-:Y:S05]  /*17d0*/  @P0 BRA `(.L_x_7) ;  /* 0x000004d000000947 */ /* 0x000fea0003800000 */
[----:B------:R-:W2:Y:S02]  /*17e0*/  LDG.E.U16 R2, [R2.64] ;  /* 0x0000002402027981 */ /* 0x000ea4000c1e1500 */
[----:B--2---:R-:W0:Y:S02]  /*17f0*/  I2F.U16 R0, R2 ;  /* 0x0000000200007306 */ /* 0x004e240000101000 */
[----:B0-----:R-:W-:Y:S01]  /*1800*/  F2FP.BF16.PACK_AB R0, RZ, R0 ;  /* 0x00000000ff00723e */ /* 0x001fe200000010ff */
[----:B------:R-:W-:Y:S05]  /*1810*/  BRA `(.L_x_8) ;  /* 0x0000065000007947 */ /* 0x000fea0003800000 */
.L_x_22:
[----:B------:R-:W2:Y:S01]  /*1820*/  LDG.E.U8 R2, [R2.64] ;  /* 0x0000002402027981 */ /* 0x000ea2000c1e1100 */
[----:B------:R-:W-:Y:S01]  /*1830*/  BSSY B0, `(.L_x_23) ;  /* 0x0000018000007945 */ /* 0x000fe20003800000 */
[----:B------:R-:W-:Y:S01]  /*1840*/  IMAD.MOV.U32 R0, RZ, RZ, RZ ;  /* 0x000000ffff007224 */ /* 0x000fe200078e00ff */
[----:B--2---:R-:W-:-:S13]  /*1850*/  ISETP.NE.AND P0, PT, R2, RZ, PT ;  /* 0x000000ff0200720c */ /* 0x004fda0003f05270 */
[----:B------:R-:W-:Y:S05]  /*1860*/  @!P0 BRA `(.L_x_24) ;  /* 0x0000014000008947 */ /* 0x000fea0003800000 */
[----:B------:R-:W-:-:S13]  /*1870*/  ISETP.NE.AND P0, PT, R2, 0x80, PT ;  /* 0x000000800200780c */ /* 0x000fda0003f05270 */
[----:B------:R-:W-:Y:S01]  /*1880*/  @!P0 IMAD.MOV.U32 R0, RZ, RZ, 0x7f800001 ;  /* 0x7f800001ff008424 */ /* 0x000fe200078e00ff */
[----:B------:R-:W-:Y:S05]  /*1890*/  @!P0 BRA `(.L_x_24) ;  /* 0x0000011000008947 */ /* 0x000fea0003800000 */
[C---:B------:R-:W-:Y:S01]  /*18a0*/  LOP3.LUT P0, R0, R2.reuse, 0x78, RZ, 0xc0, !PT ;  /* 0x0000007802007812 */ /* 0x040fe2000780c0ff */
[----:B------:R-:W-:Y:S01]  /*18b0*/  BSSY B1, `(.L_x_25) ;  /* 0x000000c000017945 */ /* 0x000fe20003800000 */
[----:B------:R-:W-:Y:S02]  /*18c0*/  SHF.R.U32.HI R3, RZ, 0x7, R2 ;  /* 0x00000007ff037819 */ /* 0x000fe40000011602 */
[----:B------:R-:W-:Y:S02]  /*18d0*/  LOP3.LUT R2, R2, 0x7, RZ, 0xc0, !PT ;  /* 0x0000000702027812 */ /* 0x000fe400078ec0ff */
[----:B------:R-:W-:Y:S01]  /*18e0*/  SHF.R.U32.HI R0, RZ, 0x3, R0 ;  /* 0x00000003ff007819 */ /* 0x000fe20000011600 */
[----:B------:R-:W-:-:S06]  /*18f0*/  IMAD.U32 R4, R3, -0x80000000, RZ ;  /* 0x8000000003047824 */ /* 0x000fcc00078e00ff */
[----:B------:R-:W-:Y:S05]  /*1900*/  @P0 BRA `(.L_x_26) ;  /* 0x0000006000000947 */ /* 0x000fea0003800000 */
[----:B------:R-:W0:Y:S02]  /*1910*/  FLO.U32 R3, R2 ;  /* 0x0000000200037300 */ /* 0x000e2400000e0000 */
[----:B0-----:R-:W-:-:S04]  /*1920*/  IADD3 R3, -R3, 0x1f, RZ ;  /* 0x0000001f03037810 */ /* 0x001fc80007ffe1ff */
[----:B------:R-:W-:Y:S02]  /*1930*/  IADD3 R5, R3, -0x1c, RZ ;  /* 0xffffffe403057810 */ /* 0x000fe40007ffe0ff */
[----:B------:R-:W-:Y:S02]  /*1940*/  IADD3 R0, R0, 0x1d, -R3 ;  /* 0x0000001d00007810 */ /* 0x000fe40007ffe803 */
[----:B------:R-:W-:-:S04]  /*1950*/  SHF.L.U32 R5, R2, R5, RZ ;  /* 0x0000000502057219 */ /* 0x000fc800000006ff */
[----:B------:R-:W-:Y:S02]  /*1960*/  LOP3.LUT R2, R5, 0x7, RZ, 0xc0, !PT ;  /* 0x0000000705027812 */ /* 0x000fe400078ec0ff */
.L_x_26:
[----:B------:R-:W-:Y:S05]  /*1970*/  BSYNC B1 ;  /* 0x0000000000017941 */ /* 0x000fea0003800000 */
.L_x_25:
[----:B------:R-:W-:Y:S01]  /*1980*/  LEA R3, R0, 0x3b800000, 0x17 ;  /* 0x3b80000000037811 */ /* 0x000fe200078eb8ff */
[----:B------:R-:W-:-:S05]  /*1990*/  IMAD.SHL.U32 R0, R2, 0x100000, RZ ;  /* 0x0010000002007824 */ /* 0x000fca00078e00ff */
[----:B------:R-:W-:Y:S02]  /*19a0*/  LOP3.LUT R0, R3, R0, R4, 0xfe, !PT ;  /* 0x0000000003007212 */ /* 0x000fe400078efe04 */
.L_x_24:
[----:B------:R-:W-:Y:S05]  /*19b0*/  BSYNC B0 ;  /* 0x0000000000007941 */ /* 0x000fea0003800000 */
.L_x_23:
[----:B------:R-:W-:Y:S01]  /*19c0*/  F2FP.BF16.PACK_AB R0, RZ, R0 ;  /* 0x00000000ff00723e */ /* 0x000fe200000010ff */
[----:B------:R-:W-:Y:S05]  /*19d0*/  BRA `(.L_x_8) ;  /* 0x0000049000007947 */ /* 0x000fea0003800000 */
.L_x_21:
        /* <DEDUP_REMOVED lines=21> */
.L_x_30:
[----:B------:R-:W-:Y:S05]  /*1b30*/  BSYNC B1 ;  /* 0x0000000000017941 */ /* 0x000fea0003800000 */
.L_x_29:
[----:B------:R-:W-:Y:S01]  /*1b40*/  LEA R3, R0, 0x37800000, 0x17 ;  /* 0x3780000000037811 */ /* 0x000fe200078eb8ff */
[----:B------:R-:W-:-:S05]  /*1b50*/  IMAD.SHL.U32 R0, R2, 0x200000, RZ ;  /* 0x0020000002007824 */ /* 0x000fca00078e00ff */
[----:B------:R-:W-:Y:S02]  /*1b60*/  LOP3.LUT R0, R3, R0, R4, 0xfe, !PT ;  /* 0x0000000003007212 */ /* 0x000fe400078efe04 */
.L_x_28:
[----:B------:R-:W-:Y:S05]  /*1b70*/  BSYNC B0 ;  /* 0x0000000000007941 */ /* 0x000fea0003800000 */
.L_x_27:
[----:B------:R-:W-:Y:S01]  /*1b80*/  F2FP.BF16.PACK_AB R0, RZ, R0 ;  /* 0x00000000ff00723e */ /* 0x000fe200000010ff */
[----:B------:R-:W-:Y:S05]  /*1b90*/  BRA `(.L_x_8) ;  /* 0x000002d000007947 */ /* 0x000fea0003800000 */
.L_x_20:
[----:B------:R-:W-:-:S13]  /*1ba0*/  ISETP.NE.AND P0, PT, R4, 0x1c, PT ;  /* 0x0000001c0400780c */ /* 0x000fda0003f05270 */
[----:B------:R-:W-:Y:S05]  /*1bb0*/  @!P0 BRA `(.L_x_31) ;  /* 0x0000028000008947 */ /* 0x000fea0003800000 */
[----:B------:R-:W-:-:S13]  /*1bc0*/  ISETP.NE.AND P0, PT, R4, 0x1d, PT ;  /* 0x0000001d0400780c */ /* 0x000fda0003f05270 */
[----:B------:R-:W-:Y:S05]  /*1bd0*/  @!P0 BRA `(.L_x_32) ;  /* 0x0000022000008947 */ /* 0x000fea0003800000 */
[----:B------:R-:W-:-:S13]  /*1be0*/  ISETP.NE.AND P0, PT, R4, 0x2c, PT ;  /* 0x0000002c0400780c */ /* 0x000fda0003f05270 */
[----:B------:R-:W-:Y:S05]  /*1bf0*/  @P0 BRA `(.L_x_7) ;  /* 0x000000b000000947 */ /* 0x000fea0003800000 */
[----:B------:R-:W2:Y:S01]  /*1c00*/  LDG.E.U8 R2, [R2.64] ;  /* 0x0000002402027981 */ /* 0x000ea2000c1e1100 */
[----:B------:R-:W-:Y:S01]  /*1c10*/  BSSY B0, `(.L_x_33) ;  /* 0x0000007000007945 */ /* 0x000fe20003800000 */
[----:B------:R-:W-:Y:S01]  /*1c20*/  IMAD.MOV.U32 R0, RZ, RZ, 0x400000 ;  /* 0x00400000ff007424 */ /* 0x000fe200078e00ff */
[----:B--2---:R-:W-:-:S13]  /*1c30*/  ISETP.NE.AND P0, PT, R2, RZ, PT ;  /* 0x000000ff0200720c */ /* 0x004fda0003f05270 */
[----:B------:R-:W-:Y:S05]  /*1c40*/  @!P0 BRA `(.L_x_34) ;  /* 0x0000003000008947 */ /* 0x000fea0003800000 */
[----:B------:R-:W-:-:S13]  /*1c50*/  ISETP.NE.AND P0, PT, R2, 0xff, PT ;  /* 0x000000ff0200780c */ /* 0x000fda0003f05270 */
[----:B------:R-:W-:Y:S02]  /*1c60*/  @!P0 IMAD.MOV.U32 R0, RZ, RZ, 0x7f800001 ;  /* 0x7f800001ff008424 */ /* 0x000fe400078e00ff */
[----:B------:R-:W-:Y:S02]  /*1c70*/  @P0 IMAD.SHL.U32 R0, R2, 0x800000, RZ ;  /* 0x0080000002000824 */ /* 0x000fe400078e00ff */
.L_x_34:
[----:B------:R-:W-:Y:S05]  /*1c80*/  BSYNC B0 ;  /* 0x0000000000007941 */ /* 0x000fea0003800000 */
.L_x_33:
[----:B------:R-:W-:Y:S01]  /*1c90*/  F2FP.BF16.PACK_AB R0, RZ, R0 ;  /* 0x00000000ff00723e */ /* 0x000fe200000010ff */
[----:B------:R-:W-:Y:S05]  /*1ca0*/  BRA `(.L_x_8) ;  /* 0x000001c000007947 */ /* 0x000fea0003800000 */
.L_x_7:
[----:B------:R-:W-:Y:S01]  /*1cb0*/  MOV R2, 0x0 ;  /* 0x0000000000027802 */ /* 0x000fe20000000f00 */
[----:B------:R-:W-:Y:S02]  /*1cc0*/  IMAD.MOV.U32 R4, RZ, RZ, c[0x4][0x128] ;  /* 0x01004a00ff047624 */ /* 0x000fe400078e00ff */
[----:B------:R-:W-:Y:S02]  /*1cd0*/  IMAD.MOV.U32 R5, RZ, RZ, c[0x4][0x12c] ;  /* 0x01004b00ff057624 */ /* 0x000fe400078e00ff */
[----:B------:R-:W-:Y:S01]  /*1ce0*/  IMAD.MOV.U32 R6, RZ, RZ, c[0x4][0x130] ;  /* 0x01004c00ff067624 */ /* 0x000fe200078e00ff */
[----:B------:R-:W0:Y:S01]  /*1cf0*/  LDC.64 R2, c[0x4][R2] ;  /* 0x0100000002027b82 */ /* 0x000e220000000a00 */
[----:B------:R-:W-:-:S02]  /*1d00*/  IMAD.MOV.U32 R7, RZ, RZ, c[0x4][0x134] ;  /* 0x01004d00ff077624 */ /* 0x000fc400078e00ff */
[----:B------:R-:W-:Y:S02]  /*1d10*/  IMAD.MOV.U32 R8, RZ, RZ, 0x4e ;  /* 0x0000004eff087424 */ /* 0x000fe400078e00ff */
[----:B------:R-:W-:Y:S02]  /*1d20*/  IMAD.MOV.U32 R10, RZ, RZ, c[0x4][0x38] ;  /* 0x01000e00ff0a7624 */ /* 0x000fe400078e00ff */
[----:B------:R-:W-:Y:S02]  /*1d30*/  IMAD.MOV.U32 R11, RZ, RZ, c[0x4][0x3c] ;  /* 0x01000f00ff0b7624 */ /* 0x000fe400078e00ff */
[----:B------:R-:W-:Y:S02]  /*1d40*/  IMAD.MOV.U32 R12, RZ, RZ, 0x1 ;  /* 0x00000001ff0c7424 */ /* 0x000fe400078e00ff */
[----:B------:R-:W-:Y:S02]  /*1d50*/  IMAD.MOV.U32 R13, RZ, RZ, RZ ;  /* 0x000000ffff0d7224 */ /* 0x000fe400078e00ff */
[----:B------:R-:W-:Y:S01]  /*1d60*/  LEPC R14 ;  /* 0x00000000000e734e */ /* 0x000fe20000000000 */
[----:B------:R-:W-:Y:S02]  /*1d70*/  MOV R9, 0x1de0 ;  /* 0x00001de000097802 */ /* 0x000fe40000000f00 */
[----:B------:R-:W-:-:S02]  /*1d80*/  MOV R20, 0x1d60 ;  /* 0x00001d6000147802 */ /* 0x000fc40000000f00 */
[----:B------:R-:W-:Y:S02]  /*1d90*/  MOV R21, 0x0 ;  /* 0x0000000000157802 */ /* 0x000fe40000000f00 */
[----:B------:R-:W-:Y:S02]  /*1da0*/  MOV R0, 0x0 ;  /* 0x0000000000007802 */ /* 0x000fe40000000f00 */
[----:B------:R-:W-:-:S04]  /*1db0*/  IADD3 R20, P0, P1, -R20, R9, R14 ;  /* 0x0000000914147210 */ /* 0x000fc8000791e10e */
[----:B------:R-:W-:-:S04]  /*1dc0*/  IADD3.X R21, ~R0, R21, R15, P0, P1 ;  /* 0x0000001500157210 */ /* 0x000fc800007e250f */
[----:B0-----:R-:W-:Y:S05]  /*1dd0*/  CALL.ABS.NOINC R2 ;  /* 0x0000000002007343 */ /* 0x001fea0003c00000 */
[----:B------:R-:W-:Y:S01]  /*1de0*/  PRMT R0, RZ, 0x7610, R0 ;  /* 0x00007610ff007816 */ /* 0x000fe20000000000 */
[----:B------:R-:W-:Y:S05]  /*1df0*/  BRA `(.L_x_8) ;  /* 0x0000007000007947 */ /* 0x000fea0003800000 */
.L_x_32:
[----:B------:R-:W2:Y:S02]  /*1e00*/  LDG.E.64 R2, [R2.64] ;  /* 0x0000002402027981 */ /* 0x000ea4000c1e1b00 */
[----:B--2---:R-:W0:Y:S02]  /*1e10*/  I2F.U64 R0, R2 ;  /* 0x0000000200007312 */ /* 0x004e240000301000 */
[----:B0-----:R-:W-:Y:S01]  /*1e20*/  F2FP.BF16.PACK_AB R0, RZ, R0 ;  /* 0x00000000ff00723e */ /* 0x001fe200000010ff */
[----:B------:R-:W-:Y:S05]  /*1e30*/  BRA `(.L_x_8) ;  /* 0x0000003000007947 */ /* 0x000fea0003800000 */
.L_x_31:
[----:B------:R-:W2:Y:S02]  /*1e40*/  LDG.E R2, [R2.64] ;  /* 0x0000002402027981 */ /* 0x000ea4000c1e1900 */
[----:B--2---:R-:W0:Y:S02]  /*1e50*/  I2F.U32 R0, R2 ;  /* 0x0000000200007306 */ /* 0x004e240000201000 */
[----:B0-----:R-:W-:-:S06]  /*1e60*/  F2FP.BF16.PACK_AB R0, RZ, R0 ;  /* 0x00000000ff00723e */ /* 0x001fcc00000010ff */
.L_x_8:
[----:B------:R-:W1:Y:S01]  /*1e70*/  LDC.U8 R4, c[0x0][0x371] ;  /* 0x0000dc40ff047b82 */ /* 0x000e620000000000 */
[----:B-----5:R-:W-:-:S05]  /*1e80*/  PRMT R0, RZ, 0x5410, R0 ;  /* 0x00005410ff007816 */ /* 0x020fca0000000000 */
[----:B------:R-:W-:-:S06]  /*1e90*/  FMUL.RZ R0, R0, 0.15915493667125701904 ;  /* 0x3e22f98300007820 */ /* 0x000fcc000040c000 */
[----:B------:R-:W2:Y:S01]  /*1ea0*/  MUFU.SIN R0, R0 ;  /* 0x0000000000007308 */ /* 0x000ea20000000400 */
[----:B01----:R-:W-:-:S04]  /*1eb0*/  PRMT R2, R4, 0x9910, RZ ;  /* 0x0000991004027816 */ /* 0x003fc800000000ff */
[----:B------:R-:W-:Y:S02]  /*1ec0*/  ISETP.GT.AND P0, PT, R2, 0x9, PT ;  /* 0x000000090200780c */ /* 0x000fe40003f04270 */
[----:B--2---:R-:W-:-:S11]  /*1ed0*/  F2FP.BF16.PACK_AB R3, RZ, R0 ;  /* 0x00000000ff03723e */ /* 0x004fd600000010ff */
        /* <DEDUP_REMOVED lines=9> */
[----:B------:R-:W-:-:S04]  /*1f70*/  PRMT R0, RZ, 0x5410, R3 ;  /* 0x00005410ff007816 */ /* 0x000fc80000000003 */
[----:B------:R-:W0:Y:S02]  /*1f80*/  F2I.FTZ.TRUNC.NTZ R3, R0 ;  /* 0x0000000000037305 */ /* 0x000e24000021f100 */
[----:B0-----:R0:W-:Y:S01]  /*1f90*/  STG.E.U8 [R16.64], R3 ;  /* 0x0000000310007986 */ /* 0x0011e2000c101124 */
[----:B------:R-:W-:Y:S05]  /*1fa0*/  BRA `(.L_x_40) ;  /* 0x00000e8000007947 */ /* 0x000fea0003800000 */
.L_x_38:
[----:B------:R-:W-:-:S06]  /*1fb0*/  PRMT R3, RZ, 0x5410, R3 ;  /* 0x00005410ff037816 */ /* 0x000fcc0000000003 */
[----:B------:R-:W0:Y:S02]  /*1fc0*/  F2I.S64.TRUNC R2, R3 ;  /* 0x0000000300027311 */ /* 0x000e24000020d900 */
[----:B0-----:R0:W-:Y:S01]  /*1fd0*/  STG.E.U8 [R16.64], R2 ;  /* 0x0000000210007986 */ /* 0x0011e2000c101124 */
[----:B------:R-:W-:Y:S05]  /*1fe0*/  BRA `(.L_x_40) ;  /* 0x00000e4000007947 */ /* 0x000fea0003800000 */
.L_x_37:
[----:B------:R-:W-:-:S13]  /*1ff0*/  ISETP.NE.AND P0, PT, R2, 0x2, PT ;  /* 0x000000020200780c */ /* 0x000fda0003f05270 */
[----:B------:R-:W-:Y:S05]  /*2000*/  @!P0 BRA `(.L_x_41) ;  /* 0x000000c000008947 */ /* 0x000fea0003800000 */
[----:B------:R-:W-:-:S13]  /*2010*/  ISETP.NE.AND P0, PT, R2, 0x3, PT ;  /* 0x000000030200780c */ /* 0x000fda0003f05270 */
[----:B------:R-:W-:Y:S05]  /*2020*/  @!P0 BRA `(.L_x_42) ;  /* 0x0000006000008947 */ /* 0x000fea0003800000 */
[----:B------:R-:W-:-:S13]  /*2030*/  ISETP.NE.AND P0, PT, R2, 0x4, PT ;  /* 0x000000040200780c */ /* 0x000fda0003f05270 */
[----:B------:R-:W-:Y:S05]  /*2040*/  @P0 BRA `(.L_x_39) ;  /* 0x00000c3000000947 */ /* 0x000fea0003800000 */
[----:B------:R-:W-:-:S06]  /*2050*/  PRMT R3, RZ, 0x5410, R3 ;  /* 0x00005410ff037816 */ /* 0x000fcc0000000003 */
[----:B------:R-:W0:Y:S02]  /*2060*/  F2I.S64.TRUNC R2, R3 ;  /* 0x0000000300027311 */ /* 0x000e24000020d900 */
[----:B0-----:R0:W-:Y:S01]  /*2070*/  STG.E.64 [R16.64], R2 ;  /* 0x0000000210007986 */ /* 0x0011e2000c101b24 */
[----:B------:R-:W-:Y:S05]  /*2080*/  BRA `(.L_x_40) ;  /* 0x00000da000007947 */ /* 0x000fea0003800000 */
.L_x_42:
[----:B------:R-:W-:-:S06]  /*2090*/  PRMT R3, RZ, 0x5410, R3 ;  /* 0x00005410ff037816 */ /* 0x000fcc0000000003 */
[----:B------:R-:W0:Y:S02]  /*20a0*/  F2I.FTZ.TRUNC.NTZ R3, R3 ;  /* 0x0000000300037305 */ /* 0x000e24000021f100 */
[----:B0-----:R0:W-:Y:S01]  /*20b0*/  STG.E [R16.64], R3 ;  /* 0x0000000310007986 */ /* 0x0011e2000c101924 */
[----:B------:R-:W-:Y:S05]  /*20c0*/  BRA `(.L_x_40) ;  /* 0x00000d6000007947 */ /* 0x000fea0003800000 */
.L_x_41:
[----:B------:R-:W-:-:S06]  /*20d0*/  PRMT R3, RZ, 0x5410, R3 ;  /* 0x00005410ff037816 */ /* 0x000fcc0000000003 */
[----:B------:R-:W0:Y:S02]  /*20e0*/  F2I.FTZ.TRUNC.NTZ R3, R3 ;  /* 0x0000000300037305 */ /* 0x000e24000021f100 */
[----:B0-----:R0:W-:Y:S01]  /*20f0*/  STG.E.U16 [R16.64], R3 ;  /* 0x0000000310007986 */ /* 0x0011e2000c101524 */
[----:B------:R-:W-:Y:S05]  /*2100*/  BRA `(.L_x_40) ;  /* 0x00000d2000007947 */ /* 0x000fea0003800000 */
.L_x_36:
[----:B------:R-:W-:-:S13]  /*2110*/  ISETP.GT.AND P0, PT, R2, 0x6, PT ;  /* 0x000000060200780c */ /* 0x000fda0003f04270 */
[----:B------:R-:W-:Y:S05]  /*2120*/  @P0 BRA `(.L_x_43) ;  /* 0x000000b000000947 */ /* 0x000fea0003800000 */
[----:B------:R-:W-:-:S13]  /*2130*/  ISETP.NE.AND P0, PT, R2, 0x5, PT ;  /* 0x000000050200780c */ /* 0x000fda0003f05270 */
[----:B------:R-:W-:Y:S05]  /*2140*/  @!P0 BRA `(.L_x_44) ;  /* 0x0000005000008947 */ /* 0x000fea0003800000 */
[----:B------:R-:W-:-:S13]  /*2150*/  ISETP.NE.AND P0, PT, R2, 0x6, PT ;  /* 0x000000060200780c */ /* 0x000fda0003f05270 */
[----:B------:R-:W-:Y:S05]  /*2160*/  @P0 BRA `(.L_x_39) ;  /* 0x00000b1000000947 */ /* 0x000fea0003800000 */
[----:B------:R-:W-:-:S05]  /*2170*/  PRMT R3, RZ, 0x5410, R3 ;  /* 0x00005410ff037816 */ /* 0x000fca0000000003 */
[----:B------:R0:W-:Y:S01]  /*2180*/  STG.E [R16.64], R3 ;  /* 0x0000000310007986 */ /* 0x0001e2000c101924 */
[----:B------:R-:W-:Y:S05]  /*2190*/  BRA `(.L_x_40) ;  /* 0x00000c9000007947 */ /* 0x000fea0003800000 */
.L_x_44:
[----:B------:R-:W-:-:S04]  /*21a0*/  PRMT R0, RZ, 0x5410, R3 ;  /* 0x00005410ff007816 */ /* 0x000fc80000000003 */
[----:B------:R-:W-:-:S05]  /*21b0*/  F2FP.PACK_AB R0, RZ, R0 ;  /* 0x00000000ff00723e */ /* 0x000fca00000000ff */
[----:B------:R0:W-:Y:S01]  /*21c0*/  STG.E.U16 [R16.64], R0 ;  /* 0x0000000010007986 */ /* 0x0001e2000c101524 */
[----:B------:R-:W-:Y:S05]  /*21d0*/  BRA `(.L_x_40) ;  /* 0x00000c5000007947 */ /* 0x000fea0003800000 */
.L_x_43:
[----:B------:R-:W-:-:S13]  /*21e0*/  ISETP.NE.AND P0, PT, R2, 0x7, PT ;  /* 0x000000070200780c */ /* 0x000fda0003f05270 */
[----:B------:R-:W-:Y:S05]  /*21f0*/  @!P0 BRA `(.L_x_45) ;  /* 0x000000d000008947 */ /* 0x000fea0003800000 */
[----:B------:R-:W-:-:S13]  /*2200*/  ISETP.NE.AND P0, PT, R2, 0x8, PT ;  /* 0x000000080200780c */ /* 0x000fda0003f05270 */
[----:B------:R-:W-:Y:S05]  /*2210*/  @!P0 BRA `(.L_x_46) ;  /* 0x0000006000008947 */ /* 0x000fea0003800000 */
[----:B------:R-:W-:-:S13]  /*2220*/  ISETP.NE.AND P0, PT, R2, 0x9, PT ;  /* 0x000000090200780c */ /* 0x000fda0003f05270 */
[----:B------:R-:W-:Y:S05]  /*2230*/  @P0 BRA `(.L_x_39) ;  /* 0x00000a4000000947 */ /* 0x000fea0003800000 */
[----:B------:R-:W-:Y:S01]  /*2240*/  IMAD.MOV.U32 R5, RZ, RZ, RZ ;  /* 0x000000ffff057224 */ /* 0x000fe200078e00ff */
[----:B------:R-:W-:-:S05]  /*2250*/  PRMT R4, RZ, 0x5410, R3 ;  /* 0x00005410ff047816 */ /* 0x000fca0000000003 */
[----:B------:R0:W-:Y:S01]  /*2260*/  STG.E.64 [R16.64], R4 ;  /* 0x0000000410007986 */ /* 0x0001e2000c101b24 */
[----:B------:R-:W-:Y:S05]  /*2270*/  BRA `(.L_x_40) ;  /* 0x00000bb000007947 */ /* 0x000fea0003800000 */
.L_x_46:
[----:B------:R-:W-:-:S04]  /*2280*/  PRMT R3, RZ, 0x5410, R3 ;  /* 0x00005410ff037816 */ /* 0x000fc80000000003 */
[----:B------:R-:W-:-:S04]  /*2290*/  F2FP.PACK_AB R3, RZ, R3 ;  /* 0x00000003ff03723e */ /* 0x000fc800000000ff */
[----:B------:R-:W-:-:S05]  /*22a0*/  PRMT R3, R3, 0x5410, RZ ;  /* 0x0000541003037816 */ /* 0x000fca00000000ff */
[----:B------:R0:W-:Y:S01]  /*22b0*/  STG.E [R16.64], R3 ;  /* 0x0000000310007986 */ /* 0x0001e2000c101924 */
[----:B------:R-:W-:Y:S05]  /*22c0*/  BRA `(.L_x_40) ;  /* 0x00000b6000007947 */ /* 0x000fea0003800000 */
.L_x_45:
[----:B------:R-:W-:-:S05]  /*22d0*/  PRMT R2, RZ, 0x5410, R3 ;  /* 0x00005410ff027816 */ /* 0x000fca0000000003 */
[----:B------:R-:W-:-:S06]  /*22e0*/  FMUL.FTZ R2, R2, 1 ;  /* 0x3f80000002027820 */ /* 0x000fcc0000410000 */
[----:B------:R-:W0:Y:S02]  /*22f0*/  F2F.F64.F32 R2, R2 ;  /* 0x0000000200027310 */ /* 0x000e240000201800 */
[----:B0-----:R0:W-:Y:S01]  /*2300*/  STG.E.64 [R16.64], R2 ;  /* 0x0000000210007986 */ /* 0x0011e2000c101b24 */
[----:B------:R-:W-:Y:S05]  /*2310*/  BRA `(.L_x_40) ;  /* 0x00000b1000007947 */ /* 0x000fea0003800000 */
.L_x_35:
        /* <DEDUP_REMOVED lines=8> */
[----:B------:R-:W-:-:S04]  /*23a0*/  PRMT R3, RZ, 0x5410, R3 ;  /* 0x00005410ff037816 */ /* 0x000fc80000000003 */
[----:B------:R-:W-:-:S04]  /*23b0*/  FSETP.NEU.FTZ.AND P0, PT, R3, RZ, PT ;  /* 0x000000ff0300720b */ /* 0x000fc80003f1d000 */
[----:B------:R-:W-:-:S05]  /*23c0*/  SEL R3, RZ, 0x1, !P0 ;  /* 0x00000001ff037807 */ /* 0x000fca0004000000 */
[----:B------:R0:W-:Y:S01]  /*23d0*/  STG.E.U8 [R16.64], R3 ;  /* 0x0000000310007986 */ /* 0x0001e2000c101124 */
[----:B------:R-:W-:Y:S05]  /*23e0*/  BRA `(.L_x_40) ;  /* 0x00000a4000007947 */ /* 0x000fea0003800000 */
.L_x_49:
[----:B------:R-:W-:Y:S01]  /*23f0*/  PRMT R3, RZ, 0x5410, R3 ;  /* 0x00005410ff037816 */ /* 0x000fe20000000003 */
[----:B------:R-:W-:-:S04]  /*2400*/  CS2R R6, SRZ ;  /* 0x0000000000067805 */ /* 0x000fc8000001ff00 */
[----:B------:R-:W-:-:S04]  /*2410*/  FMUL.FTZ R3, R3, 1 ;  /* 0x3f80000003037820 */ /* 0x000fc80000410000 */
[----:B------:R-:W0:Y:S02]  /*2420*/  F2F.F64.F32 R4, R3 ;  /* 0x0000000300047310 */ /* 0x000e240000201800 */
[----:B0-----:R0:W-:Y:S01]  /*2430*/  STG.E.128 [R16.64], R4 ;  /* 0x0000000410007986 */ /* 0x0011e2000c101d24 */
[----:B------:R-:W-:Y:S05]  /*2440*/  BRA `(.L_x_40) ;  /* 0x000009e000007947 */ /* 0x000fea0003800000 */
.L_x_48:
[----:B------:R-:W-:-:S13]  /*2450*/  ISETP.NE.AND P0, PT, R2, 0xf, PT ;  /* 0x0000000f0200780c */ /* 0x000fda0003f05270 */
[----:B------:R-:W-:Y:S05]  /*2460*/  @!P0 BRA `(.L_x_50) ;  /* 0x000002d000008947 */ /* 0x000fea0003800000 */
[----:B------:R-:W-:-:S13]  /*2470*/  ISETP.NE.AND P0, PT, R2, 0x17, PT ;  /* 0x000000170200780c */ /* 0x000fda0003f05270 */
[----:B------:R-:W-:Y:S05]  /*2480*/  @!P0 BRA `(.L_x_51) ;  /* 0x0000015000008947 */ /* 0x000fea0003800000 */
[----:B------:R-:W-:-:S13]  /*2490*/  ISETP.NE.AND P0, PT, R2, 0x18, PT ;  /* 0x000000180200780c */ /* 0x000fda0003f05270 */
[----:B------:R-:W-:Y:S05]  /*24a0*/  @P0 BRA `(.L_x_39) ;  /* 0x000007d000000947 */ /* 0x000fea0003800000 */
[----:B------:R-:W-:Y:S01]  /*24b0*/  PRMT R5, RZ, 0x5410, R3 ;  /* 0x00005410ff057816 */ /* 0x000fe20000000003 */
[----:B------:R-:W-:Y:S03]  /*24c0*/  BSSY B0, `(.L_x_52) ;  /* 0x000000e000007945 */ /* 0x000fe60003800000 */
[C---:B------:R-:W-:Y:S02]  /*24d0*/  LOP3.LUT R2, R5.reuse, 0x7fffffff, RZ, 0xc0, !PT ;  /* 0x7fffffff05027812 */ /* 0x040fe400078ec0ff */
[----:B------:R-:W-:Y:S02]  /*24e0*/  LOP3.LUT R0, R5, 0x80000000, RZ, 0xc0, !PT ;  /* 0x8000000005007812 */ /* 0x000fe400078ec0ff */
[----:B------:R-:W-:Y:S02]  /*24f0*/  ISETP.GT.U32.AND P0, PT, R2, 0x43efffff, PT ;  /* 0x43efffff0200780c */ /* 0x000fe40003f04070 */
[----:B------:R-:W-:Y:S01]  /*2500*/  SHF.R.U32.HI R3, RZ, 0x18, R0 ;  /* 0x00000018ff037819 */ /* 0x000fe20000011600 */
[----:B------:R-:W-:-:S10]  /*2510*/  IMAD.MOV.U32 R0, RZ, RZ, 0x7f ;  /* 0x0000007fff007424 */ /* 0x000fd400078e00ff */
[----:B------:R-:W-:Y:S05]  /*2520*/  @P0 BRA `(.L_x_53) ;  /* 0x0000007000000947 */ /* 0x000fea0003800000 */
[----:B------:R-:W-:-:S13]  /*2530*/  ISETP.GE.U32.AND P0, PT, R2, 0x3c800000, PT ;  /* 0x3c8000000200780c */ /* 0x000fda0003f06070 */
[----:B------:R-:W-:Y:S01]  /*2540*/  @P0 SHF.R.U32.HI R0, RZ, 0x14, R5 ;  /* 0x00000014ff000819 */ /* 0x000fe20000011605 */
[----:B------:R-:W-:-:S03]  /*2550*/  @!P0 FADD.FTZ R2, R2, 16384 ;  /* 0x4680000002028421 */ /* 0x000fc60000010000 */
[----:B------:R-:W-:-:S04]  /*2560*/  @P0 LOP3.LUT R0, R0, 0x1, RZ, 0xc0, !PT ;  /* 0x0000000100000812 */ /* 0x000fc800078ec0ff */
[----:B------:R-:W-:-:S04]  /*2570*/  @P0 IADD3 R0, R5, 0x407ffff, R0 ;  /* 0x0407ffff05000810 */ /* 0x000fc80007ffe000 */
[----:B------:R-:W-:Y:S02]  /*2580*/  @P0 SHF.R.U32.HI R0, RZ, 0x14, R0 ;  /* 0x00000014ff000819 */ /* 0x000fe40000011600 */
[----:B------:R-:W-:Y:S02]  /*2590*/  @!P0 IADD3 R0, R2, -0x46800000, RZ ;  /* 0xb980000002008810 */ /* 0x000fe40007ffe0ff */
.L_x_53:
[----:B------:R-:W-:Y:S05]  /*25a0*/  BSYNC B0 ;  /* 0x0000000000007941 */ /* 0x000fea0003800000 */
.L_x_52:
[----:B------:R-:W-:-:S05]  /*25b0*/  LOP3.LUT R3, R0, R3, RZ, 0xfc, !PT ;  /* 0x0000000300037212 */ /* 0x000fca00078efcff */
[----:B------:R0:W-:Y:S01]  /*25c0*/  STG.E.U8 [R16.64], R3 ;  /* 0x0000000310007986 */ /* 0x0001e2000c101124 */
[----:B------:R-:W-:Y:S05]  /*25d0*/  BRA `(.L_x_40) ;  /* 0x0000085000007947 */ /* 0x000fea0003800000 */
.L_x_51:
[----:B------:R-:W-:Y:S01]  /*25e0*/  PRMT R3, RZ, 0x5410, R3 ;  /* 0x00005410ff037816 */ /* 0x000fe20000000003 */
[----:B------:R-:W-:Y:S03]  /*25f0*/  BSSY B0, `(.L_x_54) ;  /* 0x000000f000007945 */ /* 0x000fe60003800000 */
[----:B------:R-:W-:-:S04]  /*2600*/  LOP3.LUT R2, R3, 0x7fffffff, RZ, 0xc0, !PT ;  /* 0x7fffffff03027812 */ /* 0x000fc800078ec0ff */
[----:B------:R-:W-:-:S13]  /*2610*/  ISETP.GT.U32.AND P0, PT, R2, 0x477fffff, PT ;  /* 0x477fffff0200780c */ /* 0x000fda0003f04070 */
[----:B------:R-:W-:Y:S05]  /*2620*/  @P0 BRA `(.L_x_55) ;  /* 0x0000008000000947 */ /* 0x000fea0003800000 */
[----:B------:R-:W-:-:S13]  /*2630*/  ISETP.GE.U32.AND P0, PT, R2, 0x38800000, PT ;  /* 0x388000000200780c */ /* 0x000fda0003f06070 */
[----:B------:R-:W-:Y:S01]  /*2640*/  @P0 SHF.R.U32.HI R0, RZ, 0x15, R3 ;  /* 0x00000015ff000819 */ /* 0x000fe20000011603 */
[----:B------:R-:W-:-:S03]  /*2650*/  @!P0 FADD.FTZ R2, R2, 128 ;  /* 0x4300000002028421 */ /* 0x000fc60000010000 */
[----:B------:R-:W-:-:S04]  /*2660*/  @P0 LOP3.LUT R0, R0, 0x1, RZ, 0xc0, !PT ;  /* 0x0000000100000812 */ /* 0x000fc800078ec0ff */
[----:B------:R-:W-:-:S04]  /*2670*/  @P0 IADD3 R0, R3, 0x80fffff, R0 ;  /* 0x080fffff03000810 */ /* 0x000fc80007ffe000 */
[----:B------:R-:W-:Y:S02]  /*2680*/  @P0 SHF.R.U32.HI R0, RZ, 0x15, R0 ;  /* 0x00000015ff000819 */ /* 0x000fe40000011600 */
[----:B------:R-:W-:Y:S01]  /*2690*/  @!P0 IADD3 R0, R2, -0x43000000, RZ ;  /* 0xbd00000002008810 */ /* 0x000fe20007ffe0ff */
[----:B------:R-:W-:Y:S05]  /*26a0*/  BRA `(.L_x_56) ;  /* 0x0000003000007947 */ /* 0x000fea0003800000 */
.L_x_55:
[----:B------:R-:W-:Y:S01]  /*26b0*/  IMAD.MOV.U32 R0, RZ, RZ, 0x7f ;  /* 0x0000007fff007424 */ /* 0x000fe200078e00ff */
[----:B------:R-:W-:-:S04]  /*26c0*/  ISETP.GT.U32.AND P0, PT, R2, 0x7f800000, PT ;  /* 0x7f8000000200780c */ /* 0x000fc80003f04070 */
[----:B------:R-:W-:-:S04]  /*26d0*/  SEL R0, R0, 0x7c, P0 ;  /* 0x0000007c00007807 */ /* 0x000fc80000000000 */
.L_x_56:
[----:B------:R-:W-:Y:S05]  /*26e0*/  BSYNC B0 ;  /* 0x0000000000007941 */ /* 0x000fea0003800000 */
.L_x_54:
[----:B------:R-:W-:-:S04]  /*26f0*/  LOP3.LUT R2, R3, 0x80000000, RZ, 0xc0, !PT ;  /* 0x8000000003027812 */ /* 0x000fc800078ec0ff */
[----:B------:R-:W-:-:S04]  /*2700*/  SHF.R.U32.HI R3, RZ, 0x18, R2 ;  /* 0x00000018ff037819 */ /* 0x000fc80000011602 */
[----:B------:R-:W-:-:S05]  /*2710*/  LOP3.LUT R3, R0, R3, RZ, 0xfc, !PT ;  /* 0x0000000300037212 */ /* 0x000fca00078efcff */
[----:B------:R0:W-:Y:S01]  /*2720*/  STG.E.U8 [R16.64], R3 ;  /* 0x0000000310007986 */ /* 0x0001e2000c101124 */
[----:B------:R-:W-:Y:S05]  /*2730*/  BRA `(.L_x_40) ;  /* 0x000006f000007947 */ /* 0x000fea0003800000 */
.L_x_50:
[----:B------:R0:W-:Y:S01]  /*2740*/  STG.E.U16 [R16.64], R3 ;  /* 0x0000000310007986 */ /* 0x0001e2000c101524 */
[----:B------:R-:W-:Y:S05]  /*2750*/  BRA `(.L_x_40) ;  /* 0x000006d000007947 */ /* 0x000fea0003800000 */
.L_x_47:
        /* <DEDUP_REMOVED lines=8> */
[----:B------:R-:W-:-:S06]  /*27e0*/  PRMT R3, RZ, 0x5410, R3 ;  /* 0x00005410ff037816 */ /* 0x000fcc0000000003 */
[----:B------:R-:W0:Y:S02]  /*27f0*/  F2I.FTZ.U32.TRUNC.NTZ R3, R3 ;  /* 0x0000000300037305 */ /* 0x000e24000021f000 */
[----:B0-----:R0:W-:Y:S01]  /*2800*/  STG.E.U16 [R16.64], R3 ;  /* 0x0000000310007986 */ /* 0x0011e2000c101524 */
[----:B------:R-:W-:Y:S05]  /*2810*/  BRA `(.L_x_40) ;  /* 0x0000061000007947 */ /* 0x000fea0003800000 */
.L_x_59:
[----:B------:R-:W-:Y:S01]  /*2820*/  PRMT R3, RZ, 0x5410, R3 ;  /* 0x00005410ff037816 */ /* 0x000fe20000000003 */
[----:B------:R-:W-:Y:S01]  /*2830*/  BSSY B0, `(.L_x_60) ;  /* 0x0000014000007945 */ /* 0x000fe20003800000 */
[----:B------:R-:W-:Y:S02]  /*2840*/  IMAD.MOV.U32 R8, RZ, RZ, 0x80 ;  /* 0x00000080ff087424 */ /* 0x000fe400078e00ff */
[----:B------:R-:W-:-:S04]  /*2850*/  LOP3.LUT R2, R3, 0x7fffffff, RZ, 0xc0, !PT ;  /* 0x7fffffff03027812 */ /* 0x000fc800078ec0ff */
[----:B------:R-:W-:-:S13]  /*2860*/  ISETP.GT.U32.AND P0, PT, R2, 0x437fffff, PT ;  /* 0x437fffff0200780c */ /* 0x000fda0003f04070 */
[----:B------:R-:W-:Y:S05]  /*2870*/  @P0 BRA `(.L_x_61) ;  /* 0x000000f000000947 */ /* 0x000fea0003800000 */
[----:B------:R-:W-:-:S13]  /*2880*/  ISETP.GE.U32.AND P0, PT, R2, 0x3c000000, PT ;  /* 0x3c0000000200780c */ /* 0x000fda0003f06070 */
[----:B------:R-:W-:-:S04]  /*2890*/  @P0 SHF.R.U32.HI R0, RZ, 0x14, R3 ;  /* 0x00000014ff000819 */ /* 0x000fc80000011603 */
[----:B------:R-:W-:-:S04]  /*28a0*/  @P0 LOP3.LUT R0, R0, 0x1, RZ, 0xc0, !PT ;  /* 0x0000000100000812 */ /* 0x000fc800078ec0ff */
[----:B------:R-:W-:-:S04]  /*28b0*/  @P0 IADD3 R0, R3, 0x487ffff, R0 ;  /* 0x0487ffff03000810 */ /* 0x000fc80007ffe000 */
[----:B------:R-:W-:-:S04]  /*28c0*/  @P0 SHF.R.U32.HI R0, RZ, 0x14, R0 ;  /* 0x00000014ff000819 */ /* 0x000fc80000011600 */
[----:B------:R-:W-:Y:S01]  /*28d0*/  @P0 LOP3.LUT R0, R0, 0xff, RZ, 0xc0, !PT ;  /* 0x000000ff00000812 */ /* 0x000fe200078ec0ff */
[----:B------:R-:W-:Y:S05]  /*28e0*/  @P0 BRA `(.L_x_62) ;  /* 0x0000004000000947 */ /* 0x000fea0003800000 */
[----:B------:R-:W-:Y:S01]  /*28f0*/  FADD.FTZ R0, R2, 8192 ;  /* 0x4600000002007421 */ /* 0x000fe20000010000 */
[----:B------:R-:W-:-:S04]  /*2900*/  PRMT R8, RZ, 0x7610, R8 ;  /* 0x00007610ff087816 */ /* 0x000fc80000000008 */
[----:B------:R-:W-:-:S13]  /*2910*/  LOP3.LUT P0, R0, R0, 0xff, RZ, 0xc0, !PT ;  /* 0x000000ff00007812 */ /* 0x000fda000780c0ff */
[----:B------:R-:W-:Y:S05]  /*2920*/  @!P0 BRA `(.L_x_61) ;  /* 0x0000004000008947 */ /* 0x000fea0003800000 */
.L_x_62:
[----:B------:R-:W-:-:S04]  /*2930*/  LOP3.LUT R2, R3, 0x80000000, RZ, 0xc0, !PT ;  /* 0x8000000003027812 */ /* 0x000fc800078ec0ff */
[----:B------:R-:W-:-:S04]  /*2940*/  SHF.R.U32.HI R3, RZ, 0x18, R2 ;  /* 0x00000018ff037819 */ /* 0x000fc80000011602 */
[----:B------:R-:W-:-:S04]  /*2950*/  LOP3.LUT R0, R0, R3, RZ, 0xfc, !PT ;  /* 0x0000000300007212 */ /* 0x000fc800078efcff */
[----:B------:R-:W-:Y:S02]  /*2960*/  PRMT R8, R0, 0x7610, R8 ;  /* 0x0000761000087816 */ /* 0x000fe40000000008 */
.L_x_61:
[----:B------:R-:W-:Y:S05]  /*2970*/  BSYNC B0 ;  /* 0x0000000000007941 */ /* 0x000fea0003800000 */
.L_x_60:
[----:B------:R0:W-:Y:S01]  /*2980*/  STG.E.U8 [R16.64], R8 ;  /* 0x0000000810007986 */ /* 0x0001e2000c101124 */
[----:B------:R-:W-:Y:S05]  /*2990*/  BRA `(.L_x_40) ;  /* 0x0000049000007947 */ /* 0x000fea0003800000 */
.L_x_58:
        /* <DEDUP_REMOVED lines=17> */
.L_x_65:
[----:B------:R-:W-:-:S04]  /*2ab0*/  LOP3.LUT R2, R3, 0x80000000, RZ, 0xc0, !PT ;  /* 0x8000000003027812 */ /* 0x000fc800078ec0ff */
[----:B------:R-:W-:-:S04]  /*2ac0*/  SHF.R.U32.HI R3, RZ, 0x18, R2 ;  /* 0x00000018ff037819 */ /* 0x000fc80000011602 */
[----:B------:R-:W-:-:S04]  /*2ad0*/  LOP3.LUT R0, R0, R3, RZ, 0xfc, !PT ;  /* 0x0000000300007212 */ /* 0x000fc800078efcff */
[----:B------:R-:W-:Y:S02]  /*2ae0*/  PRMT R8, R0, 0x7610, R8 ;  /* 0x0000761000087816 */ /* 0x000fe40000000008 */
.L_x_64:
[----:B------:R-:W-:Y:S05]  /*2af0*/  BSYNC B0 ;  /* 0x0000000000007941 */ /* 0x000fea0003800000 */
.L_x_63:
[----:B------:R0:W-:Y:S01]  /*2b00*/  STG.E.U8 [R16.64], R8 ;  /* 0x0000000810007986 */ /* 0x0001e2000c101124 */
[----:B------:R-:W-:Y:S05]  /*2b10*/  BRA `(.L_x_40) ;  /* 0x0000031000007947 */ /* 0x000fea0003800000 */
.L_x_57:
[----:B------:R-:W-:-:S13]  /*2b20*/  ISETP.NE.AND P0, PT, R2, 0x1c, PT ;  /* 0x0000001c0200780c */ /* 0x000fda0003f05270 */
[----:B------:R-:W-:Y:S05]  /*2b30*/  @!P0 BRA `(.L_x_66) ;  /* 0x000002c000008947 */ /* 0x000fea0003800000 */
[----:B------:R-:W-:-:S13]  /*2b40*/  ISETP.NE.AND P0, PT, R2, 0x1d, PT ;  /* 0x0000001d0200780c */ /* 0x000fda0003f05270 */
[----:B------:R-:W-:Y:S05]  /*2b50*/  @!P0 BRA `(.L_x_67) ;  /* 0x0000026000008947 */ /* 0x000fea0003800000 */
[----:B------:R-:W-:-:S13]  /*2b60*/  ISETP.NE.AND P0, PT, R2, 0x2c, PT ;  /* 0x0000002c0200780c */ /* 0x000fda0003f05270 */
[----:B------:R-:W-:Y:S05]  /*2b70*/  @P0 BRA `(.L_x_39) ;  /* 0x0000010000000947 */ /* 0x000fea0003800000 */
[----:B------:R-:W-:Y:S02]  /*2b80*/  PRMT R3, RZ, 0x5410, R3 ;  /* 0x00005410ff037816 */ /* 0x000fe40000000003 */
[----:B------:R-:W-:Y:S02]  /*2b90*/  PLOP3.LUT P0, PT, PT, PT, PT, 0x80, 0x0 ;  /* 0x000000000000781c */ /* 0x000fe40003f0f070 */
[----:B------:R-:W-:-:S04]  /*2ba0*/  SHF.R.U32.HI R4, RZ, 0x17, R3 ;  /* 0x00000017ff047819 */ /* 0x000fc80000011603 */
[----:B------:R-:W-:-:S04]  /*2bb0*/  LOP3.LUT R2, R4, 0xff, RZ, 0xc0, !PT ;  /* 0x000000ff04027812 */ /* 0x000fc800078ec0ff */
[----:B------:R-:W-:-:S13]  /*2bc0*/  ISETP.NE.AND P2, PT, R2, 0xff, PT ;  /* 0x000000ff0200780c */ /* 0x000fda0003f45270 */
[--C-:B------:R-:W-:Y:S02]  /*2bd0*/  @P2 SHF.R.U32.HI R0, RZ, 0x16, R3.reuse ;  /* 0x00000016ff002819 */ /* 0x100fe40000011603 */
[----:B------:R-:W-:Y:S01]  /*2be0*/  @P2 LOP3.LUT P1, RZ, R2, 0x3fffff, R3, 0xf8, !PT ;  /* 0x003fffff02ff2812 */ /* 0x000fe2000782f803 */
[----:B------:R-:W-:Y:S01]  /*2bf0*/  IMAD.MOV.U32 R3, RZ, RZ, 0xff ;  /* 0x000000ffff037424 */ /* 0x000fe200078e00ff */
[----:B------:R-:W-:-:S04]  /*2c00*/  @P2 LOP3.LUT R0, R0, 0x1, RZ, 0xc0, !PT ;  /* 0x0000000100002812 */ /* 0x000fc800078ec0ff */
[----:B------:R-:W-:Y:S02]  /*2c10*/  @P2 ISETP.EQ.U32.AND P1, PT, R0, 0x1, P1 ;  /* 0x000000010000280c */ /* 0x000fe40000f22070 */
[----:B------:R-:W-:Y:S02]  /*2c20*/  @P2 IADD3 R0, R4, 0x1, RZ ;  /* 0x0000000104002810 */ /* 0x000fe40007ffe0ff */
[----:B------:R-:W-:-:S13]  /*2c30*/  @P2 PLOP3.LUT P0, PT, P1, PT, PT, 0x80, 0x0 ;  /* 0x000000000000281c */ /* 0x000fda0000f0f070 */
[----:B------:R-:W-:-:S04]  /*2c40*/  @!P0 IMAD.MOV R0, RZ, RZ, R4 ;  /* 0x000000ffff008224 */ /* 0x000fc800078e0204 */
[----:B------:R-:W-:-:S05]  /*2c50*/  @P2 IMAD.MOV.U32 R3, RZ, RZ, R0 ;  /* 0x000000ffff032224 */ /* 0x000fca00078e0000 */
[----:B------:R0:W-:Y:S01]  /*2c60*/  STG.E.U8 [R16.64], R3 ;  /* 0x0000000310007986 */ /* 0x0001e2000c101124 */
[----:B------:R-:W-:Y:S05]  /*2c70*/  BRA `(.L_x_40) ;  /* 0x000001b000007947 */ /* 0x000fea0003800000 */
.L_x_39:
[----:B------:R-:W-:Y:S01]  /*2c80*/  MOV R2, 0x0 ;  /* 0x0000000000027802 */ /* 0x000fe20000000f00 */
[----:B------:R-:W-:Y:S02]  /*2c90*/  IMAD.MOV.U32 R4, RZ, RZ, c[0x4][0x128] ;  /* 0x01004a00ff047624 */ /* 0x000fe400078e00ff */
[----:B------:R-:W-:Y:S02]  /*2ca0*/  IMAD.MOV.U32 R5, RZ, RZ, c[0x4][0x12c] ;  /* 0x01004b00ff057624 */ /* 0x000fe400078e00ff */
[----:B------:R-:W-:Y:S01]  /*2cb0*/  IMAD.MOV.U32 R6, RZ, RZ, c[0x4][0x130] ;  /* 0x01004c00ff067624 */ /* 0x000fe200078e00ff */
[----:B------:R-:W0:Y:S01]  /*2cc0*/  LDC.64 R2, c[0x4][R2] ;  /* 0x0100000002027b82 */ /* 0x000e220000000a00 */
[----:B------:R-:W-:Y:S02]  /*2cd0*/  IMAD.MOV.U32 R7, RZ, RZ, c[0x4][0x134] ;  /* 0x01004d00ff077624 */ /* 0x000fe400078e00ff */
[----:B------:R-:W-:-:S02]  /*2ce0*/  IMAD.MOV.U32 R8, RZ, RZ, 0x65 ;  /* 0x00000065ff087424 */ /* 0x000fc400078e00ff */
[----:B------:R-:W-:Y:S02]  /*2cf0*/  IMAD.MOV.U32 R10, RZ, RZ, c[0x4][0x40] ;  /* 0x01001000ff0a7624 */ /* 0x000fe400078e00ff */
[----:B------:R-:W-:Y:S02]  /*2d00*/  IMAD.MOV.U32 R11, RZ, RZ, c[0x4][0x44] ;  /* 0x01001100ff0b7624 */ /* 0x000fe400078e00ff */
[----:B------:R-:W-:Y:S02]  /*2d10*/  IMAD.MOV.U32 R12, RZ, RZ, 0x1 ;  /* 0x00000001ff0c7424 */ /* 0x000fe400078e00ff */
[----:B------:R-:W-:Y:S02]  /*2d20*/  IMAD.MOV.U32 R13, RZ, RZ, RZ ;  /* 0x000000ffff0d7224 */ /* 0x000fe400078e00ff */
[----:B------:R-:W-:Y:S01]  /*2d30*/  LEPC R14 ;  /* 0x00000000000e734e */ /* 0x000fe20000000000 */
[----:B------:R-:W-:Y:S02]  /*2d40*/  MOV R9, 0x2db0 ;  /* 0x00002db000097802 */ /* 0x000fe40000000f00 */
[----:B------:R-:W-:Y:S02]  /*2d50*/  MOV R20, 0x2d30 ;  /* 0x00002d3000147802 */ /* 0x000fe40000000f00 */
[----:B------:R-:W-:-:S02]  /*2d60*/  MOV R21, 0x0 ;  /* 0x0000000000157802 */ /* 0x000fc40000000f00 */
[----:B------:R-:W-:Y:S02]  /*2d70*/  MOV R0, 0x0 ;  /* 0x0000000000007802 */ /* 0x000fe40000000f00 */
[----:B------:R-:W-:-:S04]  /*2d80*/  IADD3 R20, P0, P1, -R20, R9, R14 ;  /* 0x0000000914147210 */ /* 0x000fc8000791e10e */
[----:B------:R-:W-:-:S04]  /*2d90*/  IADD3.X R21, ~R0, R21, R15, P0, P1 ;  /* 0x0000001500157210 */ /* 0x000fc800007e250f */
[----:B0-----:R-:W-:Y:S05]  /*2da0*/  CALL.ABS.NOINC R2 ;  /* 0x0000000002007343 */ /* 0x001fea0003c00000 */
[----:B------:R-:W-:Y:S05]  /*2db0*/  BRA `(.L_x_40) ;  /* 0x0000007000007947 */ /* 0x000fea0003800000 */
.L_x_67:
[----:B------:R-:W-:-:S06]  /*2dc0*/  PRMT R3, RZ, 0x5410, R3 ;  /* 0x00005410ff037816 */ /* 0x000fcc0000000003 */
[----:B------:R-:W0:Y:S02]  /*2dd0*/  F2I.U64.TRUNC R2, R3 ;  /* 0x0000000300027311 */ /* 0x000e24000020d800 */
[----:B0-----:R0:W-:Y:S01]  /*2de0*/  STG.E.64 [R16.64], R2 ;  /* 0x0000000210007986 */ /* 0x0011e2000c101b24 */
[----:B------:R-:W-:Y:S05]  /*2df0*/  BRA `(.L_x_40) ;  /* 0x0000003000007947 */ /* 0x000fea0003800000 */
.L_x_66:
[----:B------:R-:W-:-:S06]  /*2e00*/  PRMT R3, RZ, 0x5410, R3 ;  /* 0x00005410ff037816 */ /* 0x000fcc0000000003 */
[----:B------:R-:W0:Y:S02]  /*2e10*/  F2I.FTZ.U32.TRUNC.NTZ R3, R3 ;  /* 0x0000000300037305 */ /* 0x000e24000021f000 */
[----:B0-----:R0:W-:Y:S02]  /*2e20*/  STG.E [R16.64], R3 ;  /* 0x0000000310007986 */ /* 0x0011e4000c101924 */
.L_x_40:
[----:B------:R-:W-:-:S05]  /*2e30*/  IMAD R18, R18, 0x200, R23 ;  /* 0x0000020012127824 */ /* 0x000fca00078e0217 */
[----:B------:R-:W-:Y:S02]  /*2e40*/  IADD3 R19, R18, 0x80, RZ ;  /* 0x0000008012137810 */ /* 0x000fe40007ffe0ff */
.L_x_1:
[----:B------:R-:W-:Y:S05]  /*2e50*/  BSYNC B6 ;  /* 0x0000000000067941 */ /* 0x000fea0003800000 */
.L_x_0:
[----:B------:R-:W-:Y:S01]  /*2e60*/  ISETP.GE.AND P0, PT, R19, c[0x0][0x160], PT ;  /* 0x0000580013007a0c */ /* 0x000fe20003f06270 */
[----:B------:R-:W-:-:S12]  /*2e70*/  BSSY B6, `(.L_x_68) ;  /* 0x00005bc000067945 */ /* 0x000fd80003800000 */
[----:B------:R-:W-:Y:S05]  /*2e80*/  @P0 BRA `(.L_x_69) ;  /* 0x00005ba000000947 */ /* 0x000fea0003800000 */
[----:B------:R-:W-:Y:S01]  /*2e90*/  ISETP.NE.AND P0, PT, RZ, c[0x0][0x168], PT ;  /* 0x00005a00ff007a0c */ /* 0x000fe20003f05270 */
[----:B0-----:R-:W-:Y:S02]  /*2ea0*/  IMAD.MOV.U32 R0, RZ, RZ, RZ ;  /* 0x000000ffff007224 */ /* 0x001fe400078e00ff */
[----:B------:R-:W-:-:S10]  /*2eb0*/  IMAD.MOV.U32 R16, RZ, RZ, RZ ;  /* 0x000000ffff107224 */ /* 0x000fd400078e00ff */
[----:B------:R-:W-:Y:S05]  /*2ec0*/  @!P0 BRA `(.L_x_70) ;  /* 0x00000e0000008947 */ /* 0x000fea0003800000 */
[----:B------:R-:W-:Y:S02]  /*2ed0*/  IMAD.MOV.U32 R18, RZ, RZ, RZ ;  /* 0x000000ffff127224 */ /* 0x000fe400078e00ff */
[----:B------:R-:W-:Y:S02]  /*2ee0*/  IMAD.MOV.U32 R4, RZ, RZ, 0x1 ;  /* 0x00000001ff047424 */ /* 0x000fe400078e00ff */
[----:B------:R-:W-:-:S03]  /*2ef0*/  IMAD.HI.U32 R2, R19, c[0x0][0x170], R18 ;  /* 0x00005c0013027a27 */ /* 0x000fc600078e0012 */
[----:B------:R-:W-:Y:S02]  /*2f00*/  ISETP.NE.AND P0, PT, R4, c[0x0][0x168], PT ;  /* 0x00005a0004007a0c */ /* 0x000fe40003f05270 */
[----:B------:R-:W-:-:S05]  /*2f10*/  SHF.R.U32.HI R3, RZ, c[0x0][0x174], R2 ;  /* 0x00005d00ff037a19 */ /* 0x000fca0000011602 */
[----:B------:R-:W-:-:S04]  /*2f20*/  IMAD.MOV R0, RZ, RZ, -R3 ;  /* 0x000000ffff007224 */ /* 0x000fc800078e0a03 */
[----:B------:R-:W-:-:S04]  /*2f30*/  IMAD R0, R0, c[0x0][0x16c], R19 ;  /* 0x00005b0000007a24 */ /* 0x000fc800078e0213 */
[C---:B------:R-:W-:Y:S02]  /*2f40*/  IMAD R16, R0.reuse, c[0x0][0x298], RZ ;  /* 0x0000a60000107a24 */ /* 0x040fe400078e02ff */
[----:B------:R-:W-:Y:S01]  /*2f50*/  IMAD R0, R0, c[0x0][0x29c], RZ ;  /* 0x0000a70000007a24 */ /* 0x000fe200078e02ff */
[----:B------:R-:W-:Y:S05]  /*2f60*/  @!P0 BRA `(.L_x_70) ;  /* 0x00000d6000008947 */ /* 0x000fea0003800000 */
[----:B------:R-:W-:Y:S02]  /*2f70*/  IMAD.MOV.U32 R2, RZ, RZ, RZ ;  /* 0x000000ffff027224 */ /* 0x000fe400078e00ff */
[----:B------:R-:W-:Y:S02]  /*2f80*/  IMAD.MOV.U32 R6, RZ, RZ, c[0x0][0x168] ;  /* 0x00005a00ff067624 */ /* 0x000fe400078e00ff */
[----:B------:R-:W-:-:S03]  /*2f90*/  IMAD.HI.U32 R4, R3, c[0x0][0x17c], R2 ;  /* 0x00005f0003047a27 */ /* 0x000fc600078e0002 */
[----:B------:R-:W-:Y:S02]  /*2fa0*/  ISETP.NE.AND P0, PT, R6, 0x2, PT ;  /* 0x000000020600780c */ /* 0x000fe40003f05270 */
        /* <DEDUP_REMOVED lines=210> */
.L_x_70:
        /* <DEDUP_REMOVED lines=20> */
.L_x_74:
[----:B------:R-:W2:Y:S02]  /*3e10*/  LDG.E.U8 R2, [R2.64] ;  /* 0x0000002402027981 */ /* 0x000ea4000c1e1100 */
[----:B--2---:R-:W0:Y:S02]  /*3e20*/  I2F.U16 R0, R2 ;  /* 0x0000000200007306 */ /* 0x004e240000101000 */
[----:B0-----:R-:W-:Y:S01]  /*3e30*/  F2FP.BF16.PACK_AB R0, RZ, R0 ;  /* 0x00000000ff00723e */ /* 0x001fe200000010ff */
[----:B------:R-:W-:Y:S05]  /*3e40*/  BRA `(.L_x_76) ;  /* 0x00000e3000007947 */ /* 0x000fea0003800000 */
.L_x_73:
        /* <DEDUP_REMOVED lines=10> */
.L_x_78:
[----:B------:R-:W2:Y:S02]  /*3ef0*/  LDG.E R2, [R2.64] ;  /* 0x0000002402027981 */ /* 0x000ea4000c1e1900 */
[----:B--2---:R-:W0:Y:S02]  /*3f00*/  I2F R0, R2 ;  /* 0x0000000200007306 */ /* 0x004e240000201400 */
[----:B0-----:R-:W-:Y:S01]  /*3f10*/  F2FP.BF16.PACK_AB R0, RZ, R0 ;  /* 0x00000000ff00723e */ /* 0x001fe200000010ff */
[----:B------:R-:W-:Y:S05]  /*3f20*/  BRA `(.L_x_76) ;  /* 0x00000d5000007947 */ /* 0x000fea0003800000 */
.L_x_77:
[----:B------:R-:W2:Y:S02]  /*3f30*/  LDG.E.U16 R2, [R2.64] ;  /* 0x0000002402027981 */ /* 0x000ea4000c1e1500 */
[----:B--2---:R-:W0:Y:S02]  /*3f40*/  I2F.S16 R0, R2 ;  /* 0x0000000200007306 */ /* 0x004e240000101400 */
[----:B0-----:R-:W-:Y:S01]  /*3f50*/  F2FP.BF16.PACK_AB R0, RZ, R0 ;  /* 0x00000000ff00723e */ /* 0x001fe200000010ff */
[----:B------:R-:W-:Y:S05]  /*3f60*/  BRA `(.L_x_76) ;  /* 0x00000d1000007947 */ /* 0x000fea0003800000 */
.L_x_72:
        /* <DEDUP_REMOVED lines=9> */
.L_x_80:
[----:B------:R-:W2:Y:S02]  /*4000*/  LDG.E.U16 R0, [R2.64] ;  /* 0x0000002402007981 */ /* 0x000ea4000c1e1500 */
[----:B--2---:R-:W-:-:S05]  /*4010*/  HADD2.F32 R0, -RZ, R0.H0_H0 ;  /* 0x20000000ff007230 */ /* 0x004fca0000004100 */
[----:B------:R-:W-:Y:S01]  /*4020*/  F2FP.BF16.PACK_AB R0, RZ, R0 ;  /* 0x00000000ff00723e */ /* 0x000fe200000010ff */
[----:B------:R-:W-:Y:S05]  /*4030*/  BRA `(.L_x_76) ;  /* 0x00000c4000007947 */ /* 0x000fea0003800000 */
.L_x_79:
        /* <DEDUP_REMOVED lines=9> */
.L_x_82:
[----:B------:R-:W2:Y:S02]  /*40d0*/  LDG.E.U16 R2, [R2.64] ;  /* 0x0000002402027981 */ /* 0x000ea4000c1e1500 */
[----:B--2---:R-:W-:-:S05]  /*40e0*/  HADD2.F32 R0, -RZ, R2.H0_H0 ;  /* 0x20000002ff007230 */ /* 0x004fca0000004100 */
[----:B------:R-:W-:Y:S01]  /*40f0*/  F2FP.BF16.PACK_AB R0, RZ, R0 ;  /* 0x00000000ff00723e */ /* 0x000fe200000010ff */
[----:B------:R-:W-:Y:S05]  /*4100*/  BRA `(.L_x_76) ;  /* 0x00000b7000007947 */ /* 0x000fea0003800000 */
.L_x_81:
[----:B------:R-:W2:Y:S02]  /*4110*/  LDG.E.64 R2, [R2.64] ;  /* 0x0000002402027981 */ /* 0x000ea4000c1e1b00 */
[----:B--2---:R-:W0:Y:S01]  /*4120*/  F2F.F32.F64 R0, R2 ;  /* 0x0000000200007310 */ /* 0x004e220000301000 */
[----:B------:R-:W0:-:S14]  /*4130*/  DSETP.GEU.AND P0, PT, |R2|, c[0x2][0x0], PT ;  /* 0x008000000200762a */ /* 0x000e1c0003f0e200 */
[----:B0-----:R-:W-:-:S05]  /*4140*/  @!P0 FMUL R0, R0, 1.175494350822287508e-38 ;  /* 0x0080000000008820 */ /* 0x001fca0000400000 */
[----:B------:R-:W-:Y:S01]  /*4150*/  F2FP.BF16.PACK_AB R0, RZ, R0 ;  /* 0x00000000ff00723e */ /* 0x000fe200000010ff */
[----:B------:R-:W-:Y:S05]  /*4160*/  BRA `(.L_x_76) ;  /* 0x00000b1000007947 */ /* 0x000fea0003800000 */
.L_x_71:
        /* <DEDUP_REMOVED lines=13> */
.L_x_85:
[----:B------:R-:W2:Y:S02]  /*4240*/  LDG.E.64 R2, [R2.64] ;  /* 0x0000002402027981 */ /* 0x000ea4000c1e1b00 */
[----:B--2---:R-:W0:Y:S01]  /*4250*/  F2F.F32.F64 R0, R2 ;  /* 0x0000000200007310 */ /* 0x004e220000301000 */
[----:B------:R-:W0:-:S14]  /*4260*/  DSETP.GEU.AND P0, PT, |R2|, c[0x2][0x0], PT ;  /* 0x008000000200762a */ /* 0x000e1c0003f0e200 */
[----:B0-----:R-:W-:-:S05]  /*4270*/  @!P0 FMUL R0, R0, 1.175494350822287508e-38 ;  /* 0x0080000000008820 */ /* 0x001fca0000400000 */
[----:B------:R-:W-:Y:S01]  /*4280*/  F2FP.BF16.PACK_AB R0, RZ, R0 ;  /* 0x00000000ff00723e */ /* 0x000fe200000010ff */
[----:B------:R-:W-:Y:S05]  /*4290*/  BRA `(.L_x_76) ;  /* 0x000009e000007947 */ /* 0x000fea0003800000 */
.L_x_84:
        /* <DEDUP_REMOVED lines=28> */
.L_x_87:
        /* <DEDUP_REMOVED lines=15> */
.L_x_86:
[----:B------:R0:W5:Y:S01]  /*4550*/  LDG.E.U16 R0, [R2.64] ;  /* 0x0000002402007981 */ /* 0x000162000c1e1500 */
[----:B------:R-:W-:Y:S05]  /*4560*/  BRA `(.L_x_76) ;  /* 0x0000071000007947 */ /* 0x000fea0003800000 */
.L_x_83:
        /* <DEDUP_REMOVED lines=12> */
.L_x_90:
        /* <DEDUP_REMOVED lines=21> */
.L_x_94:
[----:B------:R-:W-:Y:S05]  /*4780*/  BSYNC B1 ;  /* 0x0000000000017941 */ /* 0x000fea0003800000 */
.L_x_93:
[----:B------:R-:W-:Y:S01]  /*4790*/  LEA R3, R0, 0x3b800000, 0x17 ;  /* 0x3b80000000037811 */ /* 0x000fe200078eb8ff */
[----:B------:R-:W-:-:S05]  /*47a0*/  IMAD.SHL.U32 R0, R2, 0x100000, RZ ;  /* 0x0010000002007824 */ /* 0x000fca00078e00ff */
[----:B------:R-:W-:Y:S02]  /*47b0*/  LOP3.LUT R0, R3, R0, R4, 0xfe, !PT ;  /* 0x0000000003007212 */ /* 0x000fe400078efe04 */
.L_x_92:
[----:B------:R-:W-:Y:S05]  /*47c0*/  BSYNC B0 ;  /* 0x0000000000007941 */ /* 0x000fea0003800000 */
.L_x_91:
[----:B------:R-:W-:Y:S01]  /*47d0*/  F2FP.BF16.PACK_AB R0, RZ, R0 ;  /* 0x00000000ff00723e */ /* 0x000fe200000010ff */
[----:B------:R-:W-:Y:S05]  /*47e0*/  BRA `(.L_x_76) ;  /* 0x0000049000007947 */ /* 0x000fea0003800000 */
.L_x_89:
        /* <DEDUP_REMOVED lines=21> */
.L_x_98:
[----:B------:R-:W-:Y:S05]  /*4940*/  BSYNC B1 ;  /* 0x0000000000017941 */ /* 0x000fea0003800000 */
.L_x_97:
[----:B------:R-:W-:Y:S01]  /*4950*/  LEA R3, R0, 0x37800000, 0x17 ;  /* 0x3780000000037811 */ /* 0x000fe200078eb8ff */
[----:B------:R-:W-:-:S05]  /*4960*/  IMAD.SHL.U32 R0, R2, 0x200000, RZ ;  /* 0x0020000002007824 */ /* 0x000fca00078e00ff */
[----:B------:R-:W-:Y:S02]  /*4970*/  LOP3.LUT R0, R3, R0, R4, 0xfe, !PT ;  /* 0x0000000003007212 */ /* 0x000fe400078efe04 */
.L_x_96:
[----:B------:R-:W-:Y:S05]  /*4980*/  BSYNC B0 ;  /* 0x0000000000007941 */ /* 0x000fea0003800000 */
.L_x_95:
[----:B------:R-:W-:Y:S01]  /*4990*/  F2FP.BF16.PACK_AB R0, RZ, R0 ;  /* 0x00000000ff00723e */ /* 0x000fe200000010ff */
[----:B------:R-:W-:Y:S05]  /*49a0*/  BRA `(.L_x_76) ;  /* 0x000002d000007947 */ /* 0x000fea0003800000 */
.L_x_88:
        /* <DEDUP_REMOVED lines=14> */
.L_x_102:
[----:B------:R-:W-:Y:S05]  /*4a90*/  BSYNC B0 ;  /* 0x0000000000007941 */ /* 0x000fea0003800000 */
.L_x_101:
[----:B------:R-:W-:Y:S01]  /*4aa0*/  F2FP.BF16.PACK_AB R0, RZ, R0 ;  /* 0x00000000ff00723e */ /* 0x000fe200000010ff */
[----:B------:R-:W-:Y:S05]  /*4ab0*/  BRA `(.L_x_76) ;  /* 0x000001c000007947 */ /* 0x000fea0003800000 */
.L_x_75:
        /* <DEDUP_REMOVED lines=21> */
.L_x_100:
[----:B------:R-:W2:Y:S02]  /*4c10*/  LDG.E.64 R2, [R2.64] ;  /* 0x0000002402027981 */ /* 0x000ea4000c1e1b00 */
[----:B--2---:R-:W0:Y:S02]  /*4c20*/  I2F.U64 R0, R2 ;  /* 0x0000000200007312 */ /* 0x004e240000301000 */
[----:B0-----:R-:W-:Y:S01]  /*4c30*/  F2FP.BF16.PACK_AB R0, RZ, R0 ;  /* 0x00000000ff00723e */ /* 0x001fe200000010ff */
[----:B------:R-:W-:Y:S05]  /*4c40*/  BRA `(.L_x_76) ;  /* 0x0000003000007947 */ /* 0x000fea0003800000 */
.L_x_99:
[----:B------:R-:W2:Y:S02]  /*4c50*/  LDG.E R2, [R2.64] ;  /* 0x0000002402027981 */ /* 0x000ea4000c1e1900 */
[----:B--2---:R-:W0:Y:S02]  /*4c60*/  I2F.U32 R0, R2 ;  /* 0x0000000200007306 */ /* 0x004e240000201000 */
[----:B0-----:R-:W-:-:S06]  /*4c70*/  F2FP.BF16.PACK_AB R0, RZ, R0 ;  /* 0x00000000ff00723e */ /* 0x001fcc00000010ff */
.L_x_76:
        /* <DEDUP_REMOVED lines=20> */
.L_x_106:
[----:B------:R-:W-:-:S06]  /*4dc0*/  PRMT R3, RZ, 0x5410, R2 ;  /* 0x00005410ff037816 */ /* 0x000fcc0000000002 */
[----:B------:R-:W0:Y:S02]  /*4dd0*/  F2I.S64.TRUNC R2, R3 ;  /* 0x0000000300027311 */ /* 0x000e24000020d900 */
[----:B0-----:R0:W-:Y:S01]  /*4de0*/  STG.E.U8 [R16.64], R2 ;  /* 0x0000000210007986 */ /* 0x0011e2000c101124 */
[----:B------:R-:W-:Y:S05]  /*4df0*/  BRA `(.L_x_108) ;  /* 0x00000e4000007947 */ /* 0x000fea0003800000 */
.L_x_105:
        /* <DEDUP_REMOVED lines=10> */
.L_x_110:
[----:B------:R-:W-:-:S04]  /*4ea0*/  PRMT R2, RZ, 0x5410, R2 ;  /* 0x00005410ff027816 */ /* 0x000fc80000000002 */
[----:B------:R-:W0:Y:S02]  /*4eb0*/  F2I.FTZ.TRUNC.NTZ R3, R2 ;  /* 0x0000000200037305 */ /* 0x000e24000021f100 */
[----:B0-----:R0:W-:Y:S01]  /*4ec0*/  STG.E [R16.64], R3 ;  /* 0x0000000310007986 */ /* 0x0011e2000c101924 */
[----:B------:R-:W-:Y:S05]  /*4ed0*/  BRA `(.L_x_108) ;  /* 0x00000d6000007947 */ /* 0x000fea0003800000 */
.L_x_109:
[----:B------:R-:W-:-:S04]  /*4ee0*/  PRMT R2, RZ, 0x5410, R2 ;  /* 0x00005410ff027816 */ /* 0x000fc80000000002 */
[----:B------:R-:W0:Y:S02]  /*4ef0*/  F2I.FTZ.TRUNC.NTZ R3, R2 ;  /* 0x0000000200037305 */ /* 0x000e24000021f100 */
[----:B0-----:R0:W-:Y:S01]  /*4f00*/  STG.E.U16 [R16.64], R3 ;  /* 0x0000000310007986 */ /* 0x0011e2000c101524 */
[----:B------:R-:W-:Y:S05]  /*4f10*/  BRA `(.L_x_108) ;  /* 0x00000d2000007947 */ /* 0x000fea0003800000 */
.L_x_104:
        /* <DEDUP_REMOVED lines=9> */
.L_x_112:
[----:B------:R-:W-:-:S04]  /*4fb0*/  PRMT R0, RZ, 0x5410, R2 ;  /* 0x00005410ff007816 */ /* 0x000fc80000000002 */
[----:B------:R-:W-:-:S05]  /*4fc0*/  F2FP.PACK_AB R0, RZ, R0 ;  /* 0x00000000ff00723e */ /* 0x000fca00000000ff */
[----:B------:R0:W-:Y:S01]  /*4fd0*/  STG.E.U16 [R16.64], R0 ;  /* 0x0000000010007986 */ /* 0x0001e2000c101524 */
[----:B------:R-:W-:Y:S05]  /*4fe0*/  BRA `(.L_x_108) ;  /* 0x00000c5000007947 */ /* 0x000fea0003800000 */
.L_x_111:
        /* <DEDUP_REMOVED lines=10> */
.L_x_114:
[----:B------:R-:W-:-:S04]  /*5090*/  PRMT R2, RZ, 0x5410, R2 ;  /* 0x00005410ff027816 */ /* 0x000fc80000000002 */
[----:B------:R-:W-:-:S04]  /*50a0*/  F2FP.PACK_AB R3, RZ, R2 ;  /* 0x00000002ff03723e */ /* 0x000fc800000000ff */
[----:B------:R-:W-:-:S05]  /*50b0*/  PRMT R3, R3, 0x5410, RZ ;  /* 0x0000541003037816 */ /* 0x000fca00000000ff */
[----:B------:R0:W-:Y:S01]  /*50c0*/  STG.E [R16.64], R3 ;  /* 0x0000000310007986 */ /* 0x0001e2000c101924 */
[----:B------:R-:W-:Y:S05]  /*50d0*/  BRA `(.L_x_108) ;  /* 0x00000b6000007947 */ /* 0x000fea0003800000 */
.L_x_113:
[----:B------:R-:W-:-:S05]  /*50e0*/  PRMT R2, RZ, 0x5410, R2 ;  /* 0x00005410ff027816 */ /* 0x000fca0000000002 */
[----:B------:R-:W-:-:S06]  /*50f0*/  FMUL.FTZ R2, R2, 1 ;  /* 0x3f80000002027820 */ /* 0x000fcc0000410000 */
[----:B------:R-:W0:Y:S02]  /*5100*/  F2F.F64.F32 R2, R2 ;  /* 0x0000000200027310 */ /* 0x000e240000201800 */
[----:B0-----:R0:W-:Y:S01]  /*5110*/  STG.E.64 [R16.64], R2 ;  /* 0x0000000210007986 */ /* 0x0011e2000c101b24 */
[----:B------:R-:W-:Y:S05]  /*5120*/  BRA `(.L_x_108) ;  /* 0x00000b1000007947 */ /* 0x000fea0003800000 */
.L_x_103:
        /* <DEDUP_REMOVED lines=13> */
.L_x_117:
[----:B------:R-:W-:Y:S01]  /*5200*/  PRMT R2, RZ, 0x5410, R2 ;  /* 0x00005410ff027816 */ /* 0x000fe20000000002 */
[----:B------:R-:W-:-:S04]  /*5210*/  CS2R R6, SRZ ;  /* 0x0000000000067805 */ /* 0x000fc8000001ff00 */
[----:B------:R-:W-:-:S04]  /*5220*/  FMUL.FTZ R2, R2, 1 ;  /* 0x3f80000002027820 */ /* 0x000fc80000410000 */
[----:B------:R-:W0:Y:S02]  /*5230*/  F2F.F64.F32 R4, R2 ;  /* 0x0000000200047310 */ /* 0x000e240000201800 */
[----:B0-----:R0:W-:Y:S01]  /*5240*/  STG.E.128 [R16.64], R4 ;  /* 0x0000000410007986 */ /* 0x0011e2000c101d24 */
[----:B------:R-:W-:Y:S05]  /*5250*/  BRA `(.L_x_108) ;  /* 0x000009e000007947 */ /* 0x000fea0003800000 */
.L_x_116:
        /* <DEDUP_REMOVED lines=21> */
.L_x_121:
[----:B------:R-:W-:Y:S05]  /*53b0*/  BSYNC B0 ;  /* 0x0000000000007941 */ /* 0x000fea0003800000 */
.L_x_120:
[----:B------:R-:W-:-:S05]  /*53c0*/  LOP3.LUT R3, R0, R3, RZ, 0xfc, !PT ;  /* 0x0000000300037212 */ /* 0x000fca00078efcff */
[----:B------:R0:W-:Y:S01]  /*53d0*/  STG.E.U8 [R16.64], R3 ;  /* 0x0000000310007986 */ /* 0x0001e2000c101124 */
[----:B------:R-:W-:Y:S05]  /*53e0*/  BRA `(.L_x_108) ;  /* 0x0000085000007947 */ /* 0x000fea0003800000 */
.L_x_119:
        /* <DEDUP_REMOVED lines=13> */
.L_x_123:
[----:B------:R-:W-:Y:S01]  /*54c0*/  IMAD.MOV.U32 R0, RZ, RZ, 0x7f ;  /* 0x0000007fff007424 */ /* 0x000fe200078e00ff */
[----:B------:R-:W-:-:S04]  /*54d0*/  ISETP.GT.U32.AND P0, PT, R2, 0x7f800000, PT ;  /* 0x7f8000000200780c */ /* 0x000fc80003f04070 */
[----:B------:R-:W-:-:S04]  /*54e0*/  SEL R0, R0, 0x7c, P0 ;  /* 0x0000007c00007807 */ /* 0x000fc80000000000 */
.L_x_124:
[----:B------:R-:W-:Y:S05]  /*54f0*/  BSYNC B0 ;  /* 0x0000000000007941 */ /* 0x000fea0003800000 */
.L_x_122:
[----:B------:R-:W-:-:S04]  /*5500*/  LOP3.LUT R2, R3, 0x80000000, RZ, 0xc0, !PT ;  /* 0x8000000003027812 */ /* 0x000fc800078ec0ff */
[----:B------:R-:W-:-:S04]  /*5510*/  SHF.R.U32.HI R3, RZ, 0x18, R2 ;  /* 0x00000018ff037819 */ /* 0x000fc80000011602 */
[----:B------:R-:W-:-:S05]  /*5520*/  LOP3.LUT R3, R0, R3, RZ, 0xfc, !PT ;  /* 0x0000000300037212 */ /* 0x000fca00078efcff */
[----:B------:R0:W-:Y:S01]  /*5530*/  STG.E.U8 [R16.64], R3 ;  /* 0x0000000310007986 */ /* 0x0001e2000c101124 */
[----:B------:R-:W-:Y:S05]  /*5540*/  BRA `(.L_x_108) ;  /* 0x000006f000007947 */ /* 0x000fea0003800000 */
.L_x_118:
[----:B------:R0:W-:Y:S01]  /*5550*/  STG.E.U16 [R16.64], R2 ;  /* 0x0000000210007986 */ /* 0x0001e2000c101524 */
[----:B------:R-:W-:Y:S05]  /*5560*/  BRA `(.L_x_108) ;  /* 0x000006d000007947 */ /* 0x000fea0003800000 */
.L_x_115:
        /* <DEDUP_REMOVED lines=12> */
.L_x_127:
        /* <DEDUP_REMOVED lines=17> */
.L_x_130:
[----:B------:R-:W-:-:S04]  /*5740*/  LOP3.LUT R2, R3, 0x80000000, RZ, 0xc0, !PT ;  /* 0x8000000003027812 */ /* 0x000fc800078ec0ff */
[----:B------:R-:W-:-:S04]  /*5750*/  SHF.R.U32.HI R3, RZ, 0x18, R2 ;  /* 0x00000018ff037819 */ /* 0x000fc80000011602 */
[----:B------:R-:W-:-:S04]  /*5760*/  LOP3.LUT R0, R0, R3, RZ, 0xfc, !PT ;  /* 0x0000000300007212 */ /* 0x000fc800078efcff */
[----:B------:R-:W-:Y:S02]  /*5770*/  PRMT R8, R0, 0x7610, R8 ;  /* 0x0000761000087816 */ /* 0x000fe40000000008 */
.L_x_129:
[----:B------:R-:W-:Y:S05]  /*5780*/  BSYNC B0 ;  /* 0x0000000000007941 */ /* 0x000fea0003800000 */
.L_x_128:
[----:B------:R0:W-:Y:S01]  /*5790*/  STG.E.U8 [R16.64], R8 ;  /* 0x0000000810007986 */ /* 0x0001e2000c101124 */
[----:B------:R-:W-:Y:S05]  /*57a0*/  BRA `(.L_x_108) ;  /* 0x0000049000007947 */ /* 0x000fea0003800000 */
.L_x_126:
        /* <DEDUP_REMOVED lines=17> */
.L_x_133:
[----:B------:R-:W-:-:S04]  /*58c0*/  LOP3.LUT R2, R3, 0x80000000, RZ, 0xc0, !PT ;  /* 0x8000000003027812 */ /* 0x000fc800078ec0ff */
[----:B------:R-:W-:-:S04]  /*58d0*/  SHF.R.U32.HI R3, RZ, 0x18, R2 ;  /* 0x00000018ff037819 */ /* 0x000fc80000011602 */
[----:B------:R-:W-:-:S04]  /*58e0*/  LOP3.LUT R0, R0, R3, RZ, 0xfc, !PT ;  /* 0x0000000300007212 */ /* 0x000fc800078efcff */
[----:B------:R-:W-:Y:S02]  /*58f0*/  PRMT R8, R0, 0x7610, R8 ;  /* 0x0000761000087816 */ /* 0x000fe40000000008 */
.L_x_132:
[----:B------:R-:W-:Y:S05]  /*5900*/  BSYNC B0 ;  /* 0x0000000000007941 */ /* 0x000fea0003800000 */
.L_x_131:
[----:B------:R0:W-:Y:S01]  /*5910*/  STG.E.U8 [R16.64], R8 ;  /* 0x0000000810007986 */ /* 0x0001e2000c101124 */
[----:B------:R-:W-:Y:S05]  /*5920*/  BRA `(.L_x_108) ;  /* 0x0000031000007947 */ /* 0x000fea0003800000 */
.L_x_125:
        /* <DEDUP_REMOVED lines=22> */
.L_x_107:
        /* <DEDUP_REMOVED lines=20> */
.L_x_135:
[----:B------:R-:W-:-:S06]  /*5bd0*/  PRMT R2, RZ, 0x5410, R2 ;  /* 0x00005410ff027816 */ /* 0x000fcc0000000002 */
[----:B------:R-:W0:Y:S02]  /*5be0*/  F2I.U64.TRUNC R2, R2 ;  /* 0x0000000200027311 */ /* 0x000e24000020d800 */
[----:B0-----:R0:W-:Y:S01]  /*5bf0*/  STG.E.64 [R16.64], R2 ;  /* 0x0000000210007986 */ /* 0x0011e2000c101b24 */
[----:B------:R-:W-:Y:S05]  /*5c00*/  BRA `(.L_x_108) ;  /* 0x0000003000007947 */ /* 0x000fea0003800000 */
.L_x_134:
[----:B------:R-:W-:-:S04]  /*5c10*/  PRMT R2, RZ, 0x5410, R2 ;  /* 0x00005410ff027816 */ /* 0x000fc80000000002 */
[----:B------:R-:W0:Y:S02]  /*5c20*/  F2I.FTZ.U32.TRUNC.NTZ R3, R2 ;  /* 0x0000000200037305 */ /* 0x000e24000021f000 */
[----:B0-----:R0:W-:Y:S02]  /*5c30*/  STG.E [R16.64], R3 ;  /* 0x0000000310007986 */ /* 0x0011e4000c101924 */
.L_x_108:
[----:B------:R-:W-:-:S04]  /*5c40*/  IADD3 R19, R19, 0x80, RZ ;  /* 0x0000008013137810 */ /* 0x000fc80007ffe0ff */
[----:B------:R-:W-:-:S13]  /*5c50*/  ISETP.GE.AND P0, PT, R19, c[0x0][0x160], PT ;  /* 0x0000580013007a0c */ /* 0x000fda0003f06270 */
        /* <DEDUP_REMOVED lines=229> */
.L_x_136:
        /* <DEDUP_REMOVED lines=20> */
.L_x_140:
[----:B------:R-:W2:Y:S02]  /*6bf0*/  LDG.E.U8 R2, [R2.64] ;  /* 0x0000002402027981 */ /* 0x000ea4000c1e1100 */
[----:B--2---:R-:W0:Y:S02]  /*6c00*/  I2F.U16 R0, R2 ;  /* 0x0000000200007306 */ /* 0x004e240000101000 */
[----:B0-----:R-:W-:Y:S01]  /*6c10*/  F2FP.BF16.PACK_AB R0, RZ, R0 ;  /* 0x00000000ff00723e */ /* 0x001fe200000010ff */
[----:B------:R-:W-:Y:S05]  /*6c20*/  BRA `(.L_x_142) ;  /* 0x00000e3000007947 */ /* 0x000fea0003800000 */
.L_x_139:
        /* <DEDUP_REMOVED lines=10> */
.L_x_144:
[----:B------:R-:W2:Y:S02]  /*6cd0*/  LDG.E R2, [R2.64] ;  /* 0x0000002402027981 */ /* 0x000ea4000c1e1900 */
[----:B--2---:R-:W0:Y:S02]  /*6ce0*/  I2F R0, R2 ;  /* 0x0000000200007306 */ /* 0x004e240000201400 */
[----:B0-----:R-:W-:Y:S01]  /*6cf0*/  F2FP.BF16.PACK_AB R0, RZ, R0 ;  /* 0x00000000ff00723e */ /* 0x001fe200000010ff */
[----:B------:R-:W-:Y:S05]  /*6d00*/  BRA `(.L_x_142) ;  /* 0x00000d5000007947 */ /* 0x000fea0003800000 */
.L_x_143:
[----:B------:R-:W2:Y:S02]  /*6d10*/  LDG.E.U16 R2, [R2.64] ;  /* 0x0000002402027981 */ /* 0x000ea4000c1e1500 */
[----:B--2---:R-:W0:Y:S02]  /*6d20*/  I2F.S16 R0, R2 ;  /* 0x0000000200007306 */ /* 0x004e240000101400 */
[----:B0-----:R-:W-:Y:S01]  /*6d30*/  F2FP.BF16.PACK_AB R0, RZ, R0 ;  /* 0x00000000ff00723e */ /* 0x001fe200000010ff */
[----:B------:R-:W-:Y:S05]  /*6d40*/  BRA `(.L_x_142) ;  /* 0x00000d1000007947 */ /* 0x000fea0003800000 */
.L_x_138:
        /* <DEDUP_REMOVED lines=9> */
.L_x_146:
[----:B------:R-:W2:Y:S02]  /*6de0*/  LDG.E.U16 R0, [R2.64] ;  /* 0x0000002402007981 */ /* 0x000ea4000c1e1500 */
[----:B--2---:R-:W-:-:S05]  /*6df0*/  HADD2.F32 R0, -RZ, R0.H0_H0 ;  /* 0x20000000ff007230 */ /* 0x004fca0000004100 */
[----:B------:R-:W-:Y:S01]  /*6e00*/  F2FP.BF16.PACK_AB R0, RZ, R0 ;  /* 0x00000000ff00723e */ /* 0x000fe200000010ff */
[----:B------:R-:W-:Y:S05]  /*6e10*/  BRA `(.L_x_142) ;  /* 0x00000c4000007947 */ /* 0x000fea0003800000 */
.L_x_145:
        /* <DEDUP_REMOVED lines=9> */
.L_x_148:
[----:B------:R-:W2:Y:S02]  /*6eb0*/  LDG.E.U16 R2, [R2.64] ;  /* 0x0000002402027981 */ /* 0x000ea4000c1e1500 */
[----:B--2---:R-:W-:-:S05]  /*6ec0*/  HADD2.F32 R0, -RZ, R2.H0_H0 ;  /* 0x20000002ff007230 */ /* 0x004fca0000004100 */
[----:B------:R-:W-:Y:S01]  /*6ed0*/  F2FP.BF16.PACK_AB R0, RZ, R0 ;  /* 0x00000000ff00723e */ /* 0x000fe200000010ff */
[----:B------:R-:W-:Y:S05]  /*6ee0*/  BRA `(.L_x_142) ;  /* 0x00000b7000007947 */ /* 0x000fea0003800000 */
.L_x_147:
[----:B------:R-:W2:Y:S02]  /*6ef0*/  LDG.E.64 R2, [R2.64] ;  /* 0x0000002402027981 */ /* 0x000ea4000c1e1b00 */
[----:B--2---:R-:W0:Y:S01]  /*6f00*/  F2F.F32.F64 R0, R2 ;  /* 0x0000000200007310 */ /* 0x004e220000301000 */
[----:B------:R-:W0:-:S14]  /*6f10*/  DSETP.GEU.AND P0, PT, |R2|, c[0x2][0x0], PT ;  /* 0x008000000200762a */ /* 0x000e1c0003f0e200 */
[----:B0-----:R-:W-:-:S05]  /*6f20*/  @!P0 FMUL R0, R0, 1.175494350822287508e-38 ;  /* 0x0080000000008820 */ /* 0x001fca0000400000 */
[----:B------:R-:W-:Y:S01]  /*6f30*/  F2FP.BF16.PACK_AB R0, RZ, R0 ;  /* 0x00000000ff00723e */ /* 0x000fe200000010ff */
[----:B------:R-:W-:Y:S05]  /*6f40*/  BRA `(.L_x_142) ;  /* 0x00000b1000007947 */ /* 0x000fea0003800000 */
.L_x_137:
        /* <DEDUP_REMOVED lines=13> */
.L_x_151:
[----:B------:R-:W2:Y:S02]  /*7020*/  LDG.E.64 R2, [R2.64] ;  /* 0x0000002402027981 */ /* 0x000ea4000c1e1b00 */
[----:B--2---:R-:W0:Y:S01]  /*7030*/  F2F.F32.F64 R0, R2 ;  /* 0x0000000200007310 */ /* 0x004e220000301000 */
[----:B------:R-:W0:-:S14]  /*7040*/  DSETP.GEU.AND P0, PT, |R2|, c[0x2][0x0], PT ;  /* 0x008000000200762a */ /* 0x000e1c0003f0e200 */
[----:B0-----:R-:W-:-:S05]  /*7050*/  @!P0 FMUL R0, R0, 1.175494350822287508e-38 ;  /* 0x0080000000008820 */ /* 0x001fca0000400000 */
[----:B------:R-:W-:Y:S01]  /*7060*/  F2FP.BF16.PACK_AB R0, RZ, R0 ;  /* 0x00000000ff00723e */ /* 0x000fe200000010ff */
[----:B------:R-:W-:Y:S05]  /*7070*/  BRA `(.L_x_142) ;  /* 0x000009e000007947 */ /* 0x000fea0003800000 */
.L_x_150:
        /* <DEDUP_REMOVED lines=28> */
.L_x_153:
        /* <DEDUP_REMOVED lines=15> */
.L_x_152:
[----:B------:R0:W5:Y:S01]  /*7330*/  LDG.E.U16 R0, [R2.64] ;  /* 0x0000002402007981 */ /* 0x000162000c1e1500 */
[----:B------:R-:W-:Y:S05]  /*7340*/  BRA `(.L_x_142) ;  /* 0x0000071000007947 */ /* 0x000fea0003800000 */
.L_x_149:
        /* <DEDUP_REMOVED lines=12> */
.L_x_156:
        /* <DEDUP_REMOVED lines=21> */
.L_x_160:
[----:B------:R-:W-:Y:S05]  /*7560*/  BSYNC B1 ;  /* 0x0000000000017941 */ /* 0x000fea0003800000 */
.L_x_159:
[----:B------:R-:W-:Y:S01]  /*7570*/  LEA R3, R0, 0x3b800000, 0x17 ;  /* 0x3b80000000037811 */ /* 0x000fe200078eb8ff */
[----:B------:R-:W-:-:S05]  /*7580*/  IMAD.SHL.U32 R0, R2, 0x100000, RZ ;  /* 0x0010000002007824 */ /* 0x000fca00078e00ff */
[----:B------:R-:W-:Y:S02]  /*7590*/  LOP3.LUT R0, R3, R0, R4, 0xfe, !PT ;  /* 0x0000000003007212 */ /* 0x000fe400078efe04 */
.L_x_158:
[----:B------:R-:W-:Y:S05]  /*75a0*/  BSYNC B0 ;  /* 0x0000000000007941 */ /* 0x000fea0003800000 */
.L_x_157:
[----:B------:R-:W-:Y:S01]  /*75b0*/  F2FP.BF16.PACK_AB R0, RZ, R0 ;  /* 0x00000000ff00723e */ /* 0x000fe200000010ff */
[----:B------:R-:W-:Y:S05]  /*75c0*/  BRA `(.L_x_142) ;  /* 0x0000049000007947 */ /* 0x000fea0003800000 */
.L_x_155:
        /* <DEDUP_REMOVED lines=21> */
.L_x_164:
[----:B------:R-:W-:Y:S05]  /*7720*/  BSYNC B1 ;  /* 0x0000000000017941 */ /* 0x000fea0003800000 */
.L_x_163:
[----:B------:R-:W-:Y:S01]  /*7730*/  LEA R3, R0, 0x37800000, 0x17 ;  /* 0x3780000000037811 */ /* 0x000fe200078eb8ff */
[----:B------:R-:W-:-:S05]  /*7740*/  IMAD.SHL.U32 R0, R2, 0x200000, RZ ;  /* 0x0020000002007824 */ /* 0x000fca00078e00ff */
[----:B------:R-:W-:Y:S02]  /*7750*/  LOP3.LUT R0, R3, R0, R4, 0xfe, !PT ;  /* 0x0000000003007212 */ /* 0x000fe400078efe04 */
.L_x_162:
[----:B------:R-:W-:Y:S05]  /*7760*/  BSYNC B0 ;  /* 0x0000000000007941 */ /* 0x000fea0003800000 */
.L_x_161:
[----:B------:R-:W-:Y:S01]  /*7770*/  F2FP.BF16.PACK_AB R0, RZ, R0 ;  /* 0x00000000ff00723e */ /* 0x000fe200000010ff */
[----:B------:R-:W-:Y:S05]  /*7780*/  BRA `(.L_x_142) ;  /* 0x000002d000007947 */ /* 0x000fea0003800000 */
.L_x_154:
        /* <DEDUP_REMOVED lines=14> */
.L_x_168:
[----:B------:R-:W-:Y:S05]  /*7870*/  BSYNC B0 ;  /* 0x0000000000007941 */ /* 0x000fea0003800000 */
.L_x_167:
[----:B------:R-:W-:Y:S01]  /*7880*/  F2FP.BF16.PACK_AB R0, RZ, R0 ;  /* 0x00000000ff00723e */ /* 0x000fe200000010ff */
[----:B------:R-:W-:Y:S05]  /*7890*/  BRA `(.L_x_142) ;  /* 0x000001c000007947 */ /* 0x000fea0003800000 */
.L_x_141:
        /* <DEDUP_REMOVED lines=21> */
.L_x_166:
[----:B------:R-:W2:Y:S02]  /*79f0*/  LDG.E.64 R2, [R2.64] ;  /* 0x0000002402027981 */ /* 0x000ea4000c1e1b00 */
[----:B--2---:R-:W0:Y:S02]  /*7a00*/  I2F.U64 R0, R2 ;  /* 0x0000000200007312 */ /* 0x004e240000301000 */
[----:B0-----:R-:W-:Y:S01]  /*7a10*/  F2FP.BF16.PACK_AB R0, RZ, R0 ;  /* 0x00000000ff00723e */ /* 0x001fe200000010ff */
[----:B------:R-:W-:Y:S05]  /*7a20*/  BRA `(.L_x_142) ;  /* 0x0000003000007947 */ /* 0x000fea0003800000 */
.L_x_165:
[----:B------:R-:W2:Y:S02]  /*7a30*/  LDG.E R2, [R2.64] ;  /* 0x0000002402027981 */ /* 0x000ea4000c1e1900 */
[----:B--2---:R-:W0:Y:S02]  /*7a40*/  I2F.U32 R0, R2 ;  /* 0x0000000200007306 */ /* 0x004e240000201000 */
[----:B0-----:R-:W-:-:S06]  /*7a50*/  F2FP.BF16.PACK_AB R0, RZ, R0 ;  /* 0x00000000ff00723e */ /* 0x001fcc00000010ff */
.L_x_142:
        /* <DEDUP_REMOVED lines=20> */
.L_x_172:
[----:B------:R-:W-:-:S06]  /*7ba0*/  PRMT R3, RZ, 0x5410, R2 ;  /* 0x00005410ff037816 */ /* 0x000fcc0000000002 */
[----:B------:R-:W0:Y:S02]  /*7bb0*/  F2I.S64.TRUNC R2, R3 ;  /* 0x0000000300027311 */ /* 0x000e24000020d900 */
[----:B0-----:R0:W-:Y:S01]  /*7bc0*/  STG.E.U8 [R16.64], R2 ;  /* 0x0000000210007986 */ /* 0x0011e2000c101124 */
[----:B------:R-:W-:Y:S05]  /*7bd0*/  BRA `(.L_x_174) ;  /* 0x00000e4000007947 */ /* 0x000fea0003800000 */
.L_x_171:
        /* <DEDUP_REMOVED lines=10> */
.L_x_176:
[----:B------:R-:W-:-:S04]  /*7c80*/  PRMT R2, RZ, 0x5410, R2 ;  /* 0x00005410ff027816 */ /* 0x000fc80000000002 */
[----:B------:R-:W0:Y:S02]  /*7c90*/  F2I.FTZ.TRUNC.NTZ R3, R2 ;  /* 0x0000000200037305 */ /* 0x000e24000021f100 */
[----:B0-----:R0:W-:Y:S01]  /*7ca0*/  STG.E [R16.64], R3 ;  /* 0x0000000310007986 */ /* 0x0011e2000c101924 */
[----:B------:R-:W-:Y:S05]  /*7cb0*/  BRA `(.L_x_174) ;  /* 0x00000d6000007947 */ /* 0x000fea0003800000 */
.L_x_175:
[----:B------:R-:W-:-:S04]  /*7cc0*/  PRMT R2, RZ, 0x5410, R2 ;  /* 0x00005410ff027816 */ /* 0x000fc80000000002 */
[----:B------:R-:W0:Y:S02]  /*7cd0*/  F2I.FTZ.TRUNC.NTZ R3, R2 ;  /* 0x0000000200037305 */ /* 0x000e24000021f100 */
[----:B0-----:R0:W-:Y:S01]  /*7ce0*/  STG.E.U16 [R16.64], R3 ;  /* 0x0000000310007986 */ /* 0x0011e2000c101524 */
[----:B------:R-:W-:Y:S05]  /*7cf0*/  BRA `(.L_x_174) ;  /* 0x00000d2000007947 */ /* 0x000fea0003800000 */
.L_x_170:
        /* <DEDUP_REMOVED lines=9> */
.L_x_178:
[----:B------:R-:W-:-:S04]  /*7d90*/  PRMT R0, RZ, 0x5410, R2 ;  /* 0x00005410ff007816 */ /* 0x000fc80000000002 */
[----:B------:R-:W-:-:S05]  /*7da0*/  F2FP.PACK_AB R0, RZ, R0 ;  /* 0x00000000ff00723e */ /* 0x000fca00000000ff */
[----:B------:R0:W-:Y:S01]  /*7db0*/  STG.E.U16 [R16.64], R0 ;  /* 0x0000000010007986 */ /* 0x0001e2000c101524 */
[----:B------:R-:W-:Y:S05]  /*7dc0*/  BRA `(.L_x_174) ;  /* 0x00000c5000007947 */ /* 0x000fea0003800000 */
.L_x_177:
        /* <DEDUP_REMOVED lines=10> */
.L_x_180:
[----:B------:R-:W-:-:S04]  /*7e70*/  PRMT R2, RZ, 0x5410, R2 ;  /* 0x00005410ff027816 */ /* 0x000fc80000000002 */
[----:B------:R-:W-:-:S04]  /*7e80*/  F2FP.PACK_AB R3, RZ, R2 ;  /* 0x00000002ff03723e */ /* 0x000fc800000000ff */
[----:B------:R-:W-:-:S05]  /*7e90*/  PRMT R3, R3, 0x5410, RZ ;  /* 0x0000541003037816 */ /* 0x000fca00000000ff */
[----:B------:R0:W-:Y:S01]  /*7ea0*/  STG.E [R16.64], R3 ;  /* 0x0000000310007986 */ /* 0x0001e2000c101924 */
[----:B------:R-:W-:Y:S05]  /*7eb0*/  BRA `(.L_x_174) ;  /* 0x00000b6000007947 */ /* 0x000fea0003800000 */
.L_x_179:
[----:B------:R-:W-:-:S05]  /*7ec0*/  PRMT R2, RZ, 0x5410, R2 ;  /* 0x00005410ff027816 */ /* 0x000fca0000000002 */
[----:B------:R-:W-:-:S06]  /*7ed0*/  FMUL.FTZ R2, R2, 1 ;  /* 0x3f80000002027820 */ /* 0x000fcc0000410000 */
[----:B------:R-:W0:Y:S02]  /*7ee0*/  F2F.F64.F32 R2, R2 ;  /* 0x0000000200027310 */ /* 0x000e240000201800 */
[----:B0-----:R0:W-:Y:S01]  /*7ef0*/  STG.E.64 [R16.64], R2 ;  /* 0x0000000210007986 */ /* 0x0011e2000c101b24 */
[----:B------:R-:W-:Y:S05]  /*7f00*/  BRA `(.L_x_174) ;  /* 0x00000b1000007947 */ /* 0x000fea0003800000 */
.L_x_169:
        /* <DEDUP_REMOVED lines=13> */
.L_x_183:
[----:B------:R-:W-:Y:S01]  /*7fe0*/  PRMT R2, RZ, 0x5410, R2 ;  /* 0x00005410ff027816 */ /* 0x000fe20000000002 */
[----:B------:R-:W-:-:S04]  /*7ff0*/  CS2R R6, SRZ ;  /* 0x0000000000067805 */ /* 0x000fc8000001ff00 */
[----:B------:R-:W-:-:S04]  /*8000*/  FMUL.FTZ R2, R2, 1 ;  /* 0x3f80000002027820 */ /* 0x000fc80000410000 */
[----:B------:R-:W0:Y:S02]  /*8010*/  F2F.F64.F32 R4, R2 ;  /* 0x0000000200047310 */ /* 0x000e240000201800 */
[----:B0-----:R0:W-:Y:S01]  /*8020*/  STG.E.128 [R16.64], R4 ;  /* 0x0000000410007986 */ /* 0x0011e2000c101d24 */
[----:B------:R-:W-:Y:S05]  /*8030*/  BRA `(.L_x_174) ;  /* 0x000009e000007947 */ /* 0x000fea0003800000 */
.L_x_182:
        /* <DEDUP_REMOVED lines=21> */
.L_x_187:
[----:B------:R-:W-:Y:S05]  /*8190*/  BSYNC B0 ;  /* 0x0000000000007941 */ /* 0x000fea0003800000 */
.L_x_186:
[----:B------:R-:W-:-:S05]  /*81a0*/  LOP3.LUT R3, R0, R3, RZ, 0xfc, !PT ;  /* 0x0000000300037212 */ /* 0x000fca00078efcff */
[----:B------:R0:W-:Y:S01]  /*81b0*/  STG.E.U8 [R16.64], R3 ;  /* 0x0000000310007986 */ /* 0x0001e2000c101124 */
[----:B------:R-:W-:Y:S05]  /*81c0*/  BRA `(.L_x_174) ;  /* 0x0000085000007947 */ /* 0x000fea0003800000 */
.L_x_185:
        /* <DEDUP_REMOVED lines=13> */
.L_x_189:
[----:B------:R-:W-:Y:S01]  /*82a0*/  IMAD.MOV.U32 R0, RZ, RZ, 0x7f ;  /* 0x0000007fff007424 */ /* 0x000fe200078e00ff */
[----:B------:R-:W-:-:S04]  /*82b0*/  ISETP.GT.U32.AND P0, PT, R2, 0x7f800000, PT ;  /* 0x7f8000000200780c */ /* 0x000fc80003f04070 */
[----:B------:R-:W-:-:S04]  /*82c0*/  SEL R0, R0, 0x7c, P0 ;  /* 0x0000007c00007807 */ /* 0x000fc80000000000 */
.L_x_190:
[----:B------:R-:W-:Y:S05]  /*82d0*/  BSYNC B0 ;  /* 0x0000000000007941 */ /* 0x000fea0003800000 */
.L_x_188:
[----:B------:R-:W-:-:S04]  /*82e0*/  LOP3.LUT R2, R3, 0x80000000, RZ, 0xc0, !PT ;  /* 0x8000000003027812 */ /* 0x000fc800078ec0ff */
[----:B------:R-:W-:-:S04]  /*82f0*/  SHF.R.U32.HI R3, RZ, 0x18, R2 ;  /* 0x00000018ff037819 */ /* 0x000fc80000011602 */
[----:B------:R-:W-:-:S05]  /*8300*/  LOP3.LUT R3, R0, R3, RZ, 0xfc, !PT ;  /* 0x0000000300037212 */ /* 0x000fca00078efcff */
[----:B------:R0:W-:Y:S01]  /*8310*/  STG.E.U8 [R16.64], R3 ;  /* 0x0000000310007986 */ /* 0x0001e2000c101124 */
[----:B------:R-:W-:Y:S05]  /*8320*/  BRA `(.L_x_174) ;  /* 0x000006f000007947 */ /* 0x000fea0003800000 */
.L_x_184:
[----:B------:R0:W-:Y:S01]  /*8330*/  STG.E.U16 [R16.64], R2 ;  /* 0x0000000210007986 */ /* 0x0001e2000c101524 */
[----:B------:R-:W-:Y:S05]  /*8340*/  BRA `(.L_x_174) ;  /* 0x000006d000007947 */ /* 0x000fea0003800000 */
.L_x_181:
        /* <DEDUP_REMOVED lines=12> */
.L_x_193:
        /* <DEDUP_REMOVED lines=17> */
.L_x_196:
[----:B------:R-:W-:-:S04]  /*8520*/  LOP3.LUT R2, R3, 0x80000000, RZ, 0xc0, !PT ;  /* 0x8000000003027812 */ /* 0x000fc800078ec0ff */
[----:B------:R-:W-:-:S04]  /*8530*/  SHF.R.U32.HI R3, RZ, 0x18, R2 ;  /* 0x00000018ff037819 */ /* 0x000fc80000011602 */
[----:B------:R-:W-:-:S04]  /*8540*/  LOP3.LUT R0, R0, R3, RZ, 0xfc, !PT ;  /* 0x0000000300007212 */ /* 0x000fc800078efcff */
[----:B------:R-:W-:Y:S02]  /*8550*/  PRMT R8, R0, 0x7610, R8 ;  /* 0x0000761000087816 */ /* 0x000fe40000000008 */
.L_x_195:
[----:B------:R-:W-:Y:S05]  /*8560*/  BSYNC B0 ;  /* 0x0000000000007941 */ /* 0x000fea0003800000 */
.L_x_194:
[----:B------:R0:W-:Y:S01]  /*8570*/  STG.E.U8 [R16.64], R8 ;  /* 0x0000000810007986 */ /* 0x0001e2000c101124 */
[----:B------:R-:W-:Y:S05]  /*8580*/  BRA `(.L_x_174) ;  /* 0x0000049000007947 */ /* 0x000fea0003800000 */
.L_x_192:
        /* <DEDUP_REMOVED lines=17> */
.L_x_199:
[----:B------:R-:W-:-:S04]  /*86a0*/  LOP3.LUT R2, R3, 0x80000000, RZ, 0xc0, !PT ;  /* 0x8000000003027812 */ /* 0x000fc800078ec0ff */
[----:B------:R-:W-:-:S04]  /*86b0*/  SHF.R.U32.HI R3, RZ, 0x18, R2 ;  /* 0x00000018ff037819 */ /* 0x000fc80000011602 */
[----:B------:R-:W-:-:S04]  /*86c0*/  LOP3.LUT R0, R0, R3, RZ, 0xfc, !PT ;  /* 0x0000000300007212 */ /* 0x000fc800078efcff */
[----:B------:R-:W-:Y:S02]  /*86d0*/  PRMT R8, R0, 0x7610, R8 ;  /* 0x0000761000087816 */ /* 0x000fe40000000008 */
.L_x_198:
[----:B------:R-:W-:Y:S05]  /*86e0*/  BSYNC B0 ;  /* 0x0000000000007941 */ /* 0x000fea0003800000 */
.L_x_197:
[----:B------:R0:W-:Y:S01]  /*86f0*/  STG.E.U8 [R16.64], R8 ;  /* 0x0000000810007986 */ /* 0x0001e2000c101124 */
[----:B------:R-:W-:Y:S05]  /*8700*/  BRA `(.L_x_174) ;  /* 0x0000031000007947 */ /* 0x000fea0003800000 */
.L_x_191:
        /* <DEDUP_REMOVED lines=22> */
.L_x_173:
        /* <DEDUP_REMOVED lines=20> */
.L_x_201:
[----:B------:R-:W-:-:S06]  /*89b0*/  PRMT R2, RZ, 0x5410, R2 ;  /* 0x00005410ff027816 */ /* 0x000fcc0000000002 */
[----:B------:R-:W0:Y:S02]  /*89c0*/  F2I.U64.TRUNC R2, R2 ;  /* 0x0000000200027311 */ /* 0x000e24000020d800 */
[----:B0-----:R0:W-:Y:S01]  /*89d0*/  STG.E.64 [R16.64], R2 ;  /* 0x0000000210007986 */ /* 0x0011e2000c101b24 */
[----:B------:R-:W-:Y:S05]  /*89e0*/  BRA `(.L_x_174) ;  /* 0x0000003000007947 */ /* 0x000fea0003800000 */
.L_x_200:
[----:B------:R-:W-:-:S04]  /*89f0*/  PRMT R2, RZ, 0x5410, R2 ;  /* 0x00005410ff027816 */ /* 0x000fc80000000002 */
[----:B------:R-:W0:Y:S02]  /*8a00*/  F2I.FTZ.U32.TRUNC.NTZ R3, R2 ;  /* 0x0000000200037305 */ /* 0x000e24000021f000 */
[----:B0-----:R0:W-:Y:S02]  /*8a10*/  STG.E [R16.64], R3 ;  /* 0x0000000310007986 */ /* 0x0011e4000c101924 */
.L_x_174:
[----:B------:R-:W-:Y:S02]  /*8a20*/  IADD3 R19, R19, 0x80, RZ ;  /* 0x0000008013137810 */ /* 0x000fe40007ffe0ff */
.L_x_69:
[----:B------:R-:W-:Y:S05]  /*8a30*/  BSYNC B6 ;  /* 0x0000000000067941 */ /* 0x000fea0003800000 */
.L_x_68:
[----:B------:R-:W-:-:S13]  /*8a40*/  ISETP.GE.AND P0, PT, R19, c[0x0][0x160], PT ;  /* 0x0000580013007a0c */ /* 0x000fda0003f06270 */
[----:B------:R-:W-:Y:S05]  /*8a50*/  @P0 EXIT ;  /* 0x000000000000094d */ /* 0x000fea0003800000 */
        /* <DEDUP_REMOVED lines=228> */
.L_x_202:
        /* <DEDUP_REMOVED lines=20> */
.L_x_206:
[----:B------:R-:W2:Y:S02]  /*99e0*/  LDG.E.U8 R2, [R2.64] ;  /* 0x0000002402027981 */ /* 0x000ea4000c1e1100 */
[----:B--2---:R-:W0:Y:S02]  /*99f0*/  I2F.U16 R0, R2 ;  /* 0x0000000200007306 */ /* 0x004e240000101000 */
[----:B0-----:R-:W-:Y:S01]  /*9a00*/  F2FP.BF16.PACK_AB R0, RZ, R0 ;  /* 0x00000000ff00723e */ /* 0x001fe200000010ff */
[----:B------:R-:W-:Y:S05]  /*9a10*/  BRA `(.L_x_208) ;  /* 0x00000e3000007947 */ /* 0x000fea0003800000 */
.L_x_205:
        /* <DEDUP_REMOVED lines=10> */
.L_x_210:
[----:B------:R-:W2:Y:S02]  /*9ac0*/  LDG.E R2, [R2.64] ;  /* 0x0000002402027981 */ /* 0x000ea4000c1e1900 */
[----:B--2---:R-:W0:Y:S02]  /*9ad0*/  I2F R0, R2 ;  /* 0x0000000200007306 */ /* 0x004e240000201400 */
[----:B0-----:R-:W-:Y:S01]  /*9ae0*/  F2FP.BF16.PACK_AB R0, RZ, R0 ;  /* 0x00000000ff00723e */ /* 0x001fe200000010ff */
[----:B------:R-:W-:Y:S05]  /*9af0*/  BRA `(.L_x_208) ;  /* 0x00000d5000007947 */ /* 0x000fea0003800000 */
.L_x_209:
[----:B------:R-:W2:Y:S02]  /*9b00*/  LDG.E.U16 R2, [R2.64] ;  /* 0x0000002402027981 */ /* 0x000ea4000c1e1500 */
[----:B--2---:R-:W0:Y:S02]  /*9b10*/  I2F.S16 R0, R2 ;  /* 0x0000000200007306 */ /* 0x004e240000101400 */
[----:B0-----:R-:W-:Y:S01]  /*9b20*/  F2FP.BF16.PACK_AB R0, RZ, R0 ;  /* 0x00000000ff00723e */ /* 0x001fe200000010ff */
[----:B------:R-:W-:Y:S05]  /*9b30*/  BRA `(.L_x_208) ;  /* 0x00000d1000007947 */ /* 0x000fea0003800000 */
.L_x_204:
        /* <DEDUP_REMOVED lines=9> */
.L_x_212:
[----:B------:R-:W2:Y:S02]  /*9bd0*/  LDG.E.U16 R0, [R2.64] ;  /* 0x0000002402007981 */ /* 0x000ea4000c1e1500 */
[----:B--2---:R-:W-:-:S05]  /*9be0*/  HADD2.F32 R0, -RZ, R0.H0_H0 ;  /* 0x20000000ff007230 */ /* 0x004fca0000004100 */
[----:B------:R-:W-:Y:S01]  /*9bf0*/  F2FP.BF16.PACK_AB R0, RZ, R0 ;  /* 0x00000000ff00723e */ /* 0x000fe200000010ff */
[----:B------:R-:W-:Y:S05]  /*9c00*/  BRA `(.L_x_208) ;  /* 0x00000c4000007947 */ /* 0x000fea0003800000 */
.L_x_211:
        /* <DEDUP_REMOVED lines=9> */
.L_x_214:
[----:B------:R-:W2:Y:S02]  /*9ca0*/  LDG.E.U16 R2, [R2.64] ;  /* 0x0000002402027981 */ /* 0x000ea4000c1e1500 */
[----:B--2---:R-:W-:-:S05]  /*9cb0*/  HADD2.F32 R0, -RZ, R2.H0_H0 ;  /* 0x20000002ff007230 */ /* 0x004fca0000004100 */
[----:B------:R-:W-:Y:S01]  /*9cc0*/  F2FP.BF16.PACK_AB R0, RZ, R0 ;  /* 0x00000000ff00723e */ /* 0x000fe200000010ff */
[----:B------:R-:W-:Y:S05]  /*9cd0*/  BRA `(.L_x_208) ;  /* 0x00000b7000007947 */ /* 0x000fea0003800000 */
.L_x_213:
[----:B------:R-:W2:Y:S02]  /*9ce0*/  LDG.E.64 R2, [R2.64] ;  /* 0x0000002402027981 */ /* 0x000ea4000c1e1b00 */
[----:B--2---:R-:W0:Y:S01]  /*9cf0*/  F2F.F32.F64 R0, R2 ;  /* 0x0000000200007310 */ /* 0x004e220000301000 */
[----:B------:R-:W0:-:S14]  /*9d00*/  DSETP.GEU.AND P0, PT, |R2|, c[0x2][0x0], PT ;  /* 0x008000000200762a */ /* 0x000e1c0003f0e200 */
[----:B0-----:R-:W-:-:S05]  /*9d10*/  @!P0 FMUL R0, R0, 1.175494350822287508e-38 ;  /* 0x0080000000008820 */ /* 0x001fca0000400000 */
[----:B------:R-:W-:Y:S01]  /*9d20*/  F2FP.BF16.PACK_AB R0, RZ, R0 ;  /* 0x00000000ff00723e */ /* 0x000fe200000010ff */
[----:B------:R-:W-:Y:S05]  /*9d30*/  BRA `(.L_x_208) ;  /* 0x00000b1000007947 */ /* 0x000fea0003800000 */
.L_x_203:
        /* <DEDUP_REMOVED lines=13> */
.L_x_217:
[----:B------:R-:W2:Y:S02]  /*9e10*/  LDG.E.64 R2, [R2.64] ;  /* 0x0000002402027981 */ /* 0x000ea4000c1e1b00 */
[----:B--2---:R-:W0:Y:S01]  /*9e20*/  F2F.F32.F64 R0, R2 ;  /* 0x0000000200007310 */ /* 0x004e220000301000 */
[----:B------:R-:W0:-:S14]  /*9e30*/  DSETP.GEU.AND P0, PT, |R2|, c[0x2][0x0], PT ;  /* 0x008000000200762a */ /* 0x000e1c0003f0e200 */
[----:B0-----:R-:W-:-:S05]  /*9e40*/  @!P0 FMUL R0, R0, 1.175494350822287508e-38 ;  /* 0x0080000000008820 */ /* 0x001fca0000400000 */
[----:B------:R-:W-:Y:S01]  /*9e50*/  F2FP.BF16.PACK_AB R0, RZ, R0 ;  /* 0x00000000ff00723e */ /* 0x000fe200000010ff */
[----:B------:R-:W-:Y:S05]  /*9e60*/  BRA `(.L_x_208) ;  /* 0x000009e000007947 */ /* 0x000fea0003800000 */
.L_x_216:
        /* <DEDUP_REMOVED lines=28> */
.L_x_219:
        /* <DEDUP_REMOVED lines=15> */
.L_x_218:
[----:B------:R0:W5:Y:S01]  /*a120*/  LDG.E.U16 R0, [R2.64] ;  /* 0x0000002402007981 */ /* 0x000162000c1e1500 */
[----:B------:R-:W-:Y:S05]  /*a130*/  BRA `(.L_x_208) ;  /* 0x0000071000007947 */ /* 0x000fea0003800000 */
.L_x_215:
        /* <DEDUP_REMOVED lines=12> */
.L_x_222:
        /* <DEDUP_REMOVED lines=21> */
.L_x_226:
[----:B------:R-:W-:Y:S05]  /*a350*/  BSYNC B1 ;  /* 0x0000000000017941 */ /* 0x000fea0003800000 */
.L_x_225:
[----:B------:R-:W-:Y:S01]  /*a360*/  LEA R3, R0, 0x3b800000, 0x17 ;  /* 0x3b80000000037811 */ /* 0x000fe200078eb8ff */
[----:B------:R-:W-:-:S05]  /*a370*/  IMAD.SHL.U32 R0, R2, 0x100000, RZ ;  /* 0x0010000002007824 */ /* 0x000fca00078e00ff */
[----:B------:R-:W-:Y:S02]  /*a380*/  LOP3.LUT R0, R3, R0, R4, 0xfe, !PT ;  /* 0x0000000003007212 */ /* 0x000fe400078efe04 */
.L_x_224:
[----:B------:R-:W-:Y:S05]  /*a390*/  BSYNC B0 ;  /* 0x0000000000007941 */ /* 0x000fea0003800000 */
.L_x_223:
[----:B------:R-:W-:Y:S01]  /*a3a0*/  F2FP.BF16.PACK_AB R0, RZ, R0 ;  /* 0x00000000ff00723e */ /* 0x000fe200000010ff */
[----:B------:R-:W-:Y:S05]  /*a3b0*/  BRA `(.L_x_208) ;  /* 0x0000049000007947 */ /* 0x000fea0003800000 */
.L_x_221:
        /* <DEDUP_REMOVED lines=21> */
.L_x_230:
[----:B------:R-:W-:Y:S05]  /*a510*/  BSYNC B1 ;  /* 0x0000000000017941 */ /* 0x000fea0003800000 */
.L_x_229:
[----:B------:R-:W-:Y:S01]  /*a520*/  LEA R3, R0, 0x37800000, 0x17 ;  /* 0x3780000000037811 */ /* 0x000fe200078eb8ff */
[----:B------:R-:W-:-:S05]  /*a530*/  IMAD.SHL.U32 R0, R2, 0x200000, RZ ;  /* 0x0020000002007824 */ /* 0x000fca00078e00ff */
[----:B------:R-:W-:Y:S02]  /*a540*/  LOP3.LUT R0, R3, R0, R4, 0xfe, !PT ;  /* 0x0000000003007212 */ /* 0x000fe400078efe04 */
.L_x_228:
[----:B------:R-:W-:Y:S05]  /*a550*/  BSYNC B0 ;  /* 0x0000000000007941 */ /* 0x000fea0003800000 */
.L_x_227:
[----:B------:R-:W-:Y:S01]  /*a560*/  F2FP.BF16.PACK_AB R0, RZ, R0 ;  /* 0x00000000ff00723e */ /* 0x000fe200000010ff */
[----:B------:R-:W-:Y:S05]  /*a570*/  BRA `(.L_x_208) ;  /* 0x000002d000007947 */ /* 0x000fea0003800000 */
.L_x_220:
        /* <DEDUP_REMOVED lines=14> */
.L_x_234:
[----:B------:R-:W-:Y:S05]  /*a660*/  BSYNC B0 ;  /* 0x0000000000007941 */ /* 0x000fea0003800000 */
.L_x_233:
[----:B------:R-:W-:Y:S01]  /*a670*/  F2FP.BF16.PACK_AB R0, RZ, R0 ;  /* 0x00000000ff00723e */ /* 0x000fe200000010ff */
[----:B------:R-:W-:Y:S05]  /*a680*/  BRA `(.L_x_208) ;  /* 0x000001c000007947 */ /* 0x000fea0003800000 */
.L_x_207:
        /* <DEDUP_REMOVED lines=21> */
.L_x_232:
[----:B------:R-:W2:Y:S02]  /*a7e0*/  LDG.E.64 R2, [R2.64] ;  /* 0x0000002402027981 */ /* 0x000ea4000c1e1b00 */
[----:B--2---:R-:W0:Y:S02]  /*a7f0*/  I2F.U64 R0, R2 ;  /* 0x0000000200007312 */ /* 0x004e240000301000 */
[----:B0-----:R-:W-:Y:S01]  /*a800*/  F2FP.BF16.PACK_AB R0, RZ, R0 ;  /* 0x00000000ff00723e */ /* 0x001fe200000010ff */
[----:B------:R-:W-:Y:S05]  /*a810*/  BRA `(.L_x_208) ;  /* 0x0000003000007947 */ /* 0x000fea0003800000 */
.L_x_231:
[----:B------:R-:W2:Y:S02]  /*a820*/  LDG.E R2, [R2.64] ;  /* 0x0000002402027981 */ /* 0x000ea4000c1e1900 */
[----:B--2---:R-:W0:Y:S02]  /*a830*/  I2F.U32 R0, R2 ;  /* 0x0000000200007306 */ /* 0x004e240000201000 */
[----:B0-----:R-:W-:-:S06]  /*a840*/  F2FP.BF16.PACK_AB R0, RZ, R0 ;  /* 0x00000000ff00723e */ /* 0x001fcc00000010ff */
.L_x_208:
        /* <DEDUP_REMOVED lines=18> */
[----:B0-----:R-:W-:Y:S01]  /*a970*/  STG.E.U8 [R16.64], R3 ;  /* 0x0000000310007986 */ /* 0x001fe2000c101124 */
[----:B------:R-:W-:Y:S05]  /*a980*/  EXIT ;  /* 0x000000000000794d */ /* 0x000fea0003800000 */
.L_x_238:
[----:B------:R-:W-:-:S06]  /*a990*/  PRMT R3, RZ, 0x5410, R2 ;  /* 0x00005410ff037816 */ /* 0x000fcc0000000002 */
[----:B------:R-:W0:Y:S02]  /*a9a0*/  F2I.S64.TRUNC R2, R3 ;  /* 0x0000000300027311 */ /* 0x000e24000020d900 */
[----:B0-----:R-:W-:Y:S01]  /*a9b0*/  STG.E.U8 [R16.64], R2 ;  /* 0x0000000210007986 */ /* 0x001fe2000c101124 */
[----:B------:R-:W-:Y:S05]  /*a9c0*/  EXIT ;  /* 0x000000000000794d */ /* 0x000fea0003800000 */
.L_x_237:
        /* <DEDUP_REMOVED lines=8> */
[----:B0-----:R-:W-:Y:S01]  /*aa50*/  STG.E.64 [R16.64], R2 ;  /* 0x0000000210007986 */ /* 0x001fe2000c101b24 */
[----:B------:R-:W-:Y:S05]  /*aa60*/  EXIT ;  /* 0x000000000000794d */ /* 0x000fea0003800000 */
.L_x_241:
[----:B------:R-:W-:-:S04]  /*aa70*/  PRMT R2, RZ, 0x5410, R2 ;  /* 0x00005410ff027816 */ /* 0x000fc80000000002 */
[----:B------:R-:W0:Y:S02]  /*aa80*/  F2I.FTZ.TRUNC.NTZ R3, R2 ;  /* 0x0000000200037305 */ /* 0x000e24000021f100 */
[----:B0-----:R-:W-:Y:S01]  /*aa90*/  STG.E [R16.64], R3 ;  /* 0x0000000310007986 */ /* 0x001fe2000c101924 */
[----:B------:R-:W-:Y:S05]  /*aaa0*/  EXIT ;  /* 0x000000000000794d */ /* 0x000fea0003800000 */
.L_x_240:
[----:B------:R-:W-:-:S04]  /*aab0*/  PRMT R2, RZ, 0x5410, R2 ;  /* 0x00005410ff027816 */ /* 0x000fc80000000002 */
[----:B------:R-:W0:Y:S02]  /*aac0*/  F2I.FTZ.TRUNC.NTZ R3, R2 ;  /* 0x0000000200037305 */ /* 0x000e24000021f100 */
[----:B0-----:R-:W-:Y:S01]  /*aad0*/  STG.E.U16 [R16.64], R3 ;  /* 0x0000000310007986 */ /* 0x001fe2000c101524 */
[----:B------:R-:W-:Y:S05]  /*aae0*/  EXIT ;  /* 0x000000000000794d */ /* 0x000fea0003800000 */
.L_x_236:
[----:B------:R-:W-:-:S13]  /*aaf0*/  ISETP.GT.AND P0, PT, R3, 0x6, PT ;  /* 0x000000060300780c */ /* 0x000fda0003f04270 */
[----:B------:R-:W-:Y:S05]  /*ab00*/  @P0 BRA `(.L_x_242) ;  /* 0x000000b000000947 */ /* 0x000fea0003800000 */
[----:B------:R-:W-:-:S13]  /*ab10*/  ISETP.NE.AND P0, PT, R3, 0x5, PT ;  /* 0x000000050300780c */ /* 0x000fda0003f05270 */
[----:B------:R-:W-:Y:S05]  /*ab20*/  @!P0 BRA `(.L_x_243) ;  /* 0x0000005000008947 */ /* 0x000fea0003800000 */
[----:B------:R-:W-:-:S13]  /*ab30*/  ISETP.NE.AND P0, PT, R3, 0x6, PT ;  /* 0x000000060300780c */ /* 0x000fda0003f05270 */
[----:B------:R-:W-:Y:S05]  /*ab40*/  @P0 BRA `(.L_x_239) ;  /* 0x00000b1000000947 */ /* 0x000fea0003800000 */
[----:B------:R-:W-:-:S05]  /*ab50*/  PRMT R3, RZ, 0x5410, R2 ;  /* 0x00005410ff037816 */ /* 0x000fca0000000002 */
[----:B------:R-:W-:Y:S01]  /*ab60*/  STG.E [R16.64], R3 ;  /* 0x0000000310007986 */ /* 0x000fe2000c101924 */
[----:B------:R-:W-:Y:S05]  /*ab70*/  EXIT ;  /* 0x000000000000794d */ /* 0x000fea0003800000 */
.L_x_243:
[----:B------:R-:W-:-:S04]  /*ab80*/  PRMT R0, RZ, 0x5410, R2 ;  /* 0x00005410ff007816 */ /* 0x000fc80000000002 */
[----:B------:R-:W-:-:S05]  /*ab90*/  F2FP.PACK_AB R0, RZ, R0 ;  /* 0x00000000ff00723e */ /* 0x000fca00000000ff */
[----:B------:R-:W-:Y:S01]  /*aba0*/  STG.E.U16 [R16.64], R0 ;  /* 0x0000000010007986 */ /* 0x000fe2000c101524 */
[----:B------:R-:W-:Y:S05]  /*abb0*/  EXIT ;  /* 0x000000000000794d */ /* 0x000fea0003800000 */
.L_x_242:
        /* <DEDUP_REMOVED lines=8> */
[----:B------:R-:W-:Y:S01]  /*ac40*/  STG.E.64 [R16.64], R2 ;  /* 0x0000000210007986 */ /* 0x000fe2000c101b24 */
[----:B------:R-:W-:Y:S05]  /*ac50*/  EXIT ;  /* 0x000000000000794d */ /* 0x000fea0003800000 */
.L_x_245:
[----:B------:R-:W-:-:S04]  /*ac60*/  PRMT R2, RZ, 0x5410, R2 ;  /* 0x00005410ff027816 */ /* 0x000fc80000000002 */
[----:B------:R-:W-:-:S04]  /*ac70*/  F2FP.PACK_AB R3, RZ, R2 ;  /* 0x00000002ff03723e */ /* 0x000fc800000000ff */
[----:B------:R-:W-:-:S05]  /*ac80*/  PRMT R3, R3, 0x5410, RZ ;  /* 0x0000541003037816 */ /* 0x000fca00000000ff */
[----:B------:R-:W-:Y:S01]  /*ac90*/  STG.E [R16.64], R3 ;  /* 0x0000000310007986 */ /* 0x000fe2000c101924 */
[----:B------:R-:W-:Y:S05]  /*aca0*/  EXIT ;  /* 0x000000000000794d */ /* 0x000fea0003800000 */
.L_x_244:
[----:B------:R-:W-:-:S05]  /*acb0*/  PRMT R2, RZ, 0x5410, R2 ;  /* 0x00005410ff027816 */ /* 0x000fca0000000002 */
[----:B------:R-:W-:-:S06]  /*acc0*/  FMUL.FTZ R2, R2, 1 ;  /* 0x3f80000002027820 */ /* 0x000fcc0000410000 */
[----:B------:R-:W0:Y:S02]  /*acd0*/  F2F.F64.F32 R2, R2 ;  /* 0x0000000200027310 */ /* 0x000e240000201800 */
[----:B0-----:R-:W-:Y:S01]  /*ace0*/  STG.E.64 [R16.64], R2 ;  /* 0x0000000210007986 */ /* 0x001fe2000c101b24 */
[----:B------:R-:W-:Y:S05]  /*acf0*/  EXIT ;  /* 0x000000000000794d */ /* 0x000fea0003800000 */
.L_x_235:
        /* <DEDUP_REMOVED lines=11> */
[----:B------:R-:W-:Y:S01]  /*adb0*/  STG.E.U8 [R16.64], R3 ;  /* 0x0000000310007986 */ /* 0x000fe2000c101124 */
[----:B------:R-:W-:Y:S05]  /*adc0*/  EXIT ;  /* 0x000000000000794d */ /* 0x000fea0003800000 */
.L_x_248:
[----:B------:R-:W-:Y:S01]  /*add0*/  PRMT R2, RZ, 0x5410, R2 ;  /* 0x00005410ff027816 */ /* 0x000fe20000000002 */
[----:B------:R-:W-:-:S04]  /*ade0*/  CS2R R6, SRZ ;  /* 0x0000000000067805 */ /* 0x000fc8000001ff00 */
[----:B------:R-:W-:-:S04]  /*adf0*/  FMUL.FTZ R2, R2, 1 ;  /* 0x3f80000002027820 */ /* 0x000fc80000410000 */
[----:B------:R-:W0:Y:S02]  /*ae00*/  F2F.F64.F32 R4, R2 ;  /* 0x0000000200047310 */ /* 0x000e240000201800 */
[----:B0-----:R-:W-:Y:S01]  /*ae10*/  STG.E.128 [R16.64], R4 ;  /* 0x0000000410007986 */ /* 0x001fe2000c101d24 */
[----:B------:R-:W-:Y:S05]  /*ae20*/  EXIT ;  /* 0x000000000000794d */ /* 0x000fea0003800000 */
.L_x_247:
        /* <DEDUP_REMOVED lines=21> */
.L_x_252:
[----:B------:R-:W-:Y:S05]  /*af80*/  BSYNC B0 ;  /* 0x0000000000007941 */ /* 0x000fea0003800000 */
.L_x_251:
[----:B------:R-:W-:-:S05]  /*af90*/  LOP3.LUT R3, R0, R3, RZ, 0xfc, !PT ;  /* 0x0000000300037212 */ /* 0x000fca00078efcff */
[----:B------:R-:W-:Y:S01]  /*afa0*/  STG.E.U8 [R16.64], R3 ;  /* 0x0000000310007986 */ /* 0x000fe2000c101124 */
[----:B------:R-:W-:Y:S05]  /*afb0*/  EXIT ;  /* 0x000000000000794d */ /* 0x000fea0003800000 */
.L_x_250:
        /* <DEDUP_REMOVED lines=13> */
.L_x_254:
[----:B------:R-:W-:Y:S01]  /*b090*/  IMAD.MOV.U32 R0, RZ, RZ, 0x7f ;  /* 0x0000007fff007424 */ /* 0x000fe200078e00ff */
[----:B------:R-:W-:-:S04]  /*b0a0*/  ISETP.GT.U32.AND P0, PT, R2, 0x7f800000, PT ;  /* 0x7f8000000200780c */ /* 0x000fc80003f04070 */
[----:B------:R-:W-:-:S04]  /*b0b0*/  SEL R0, R0, 0x7c, P0 ;  /* 0x0000007c00007807 */ /* 0x000fc80000000000 */
.L_x_255:
[----:B------:R-:W-:Y:S05]  /*b0c0*/  BSYNC B0 ;  /* 0x0000000000007941 */ /* 0x000fea0003800000 */
.L_x_253:
[----:B------:R-:W-:-:S04]  /*b0d0*/  LOP3.LUT R2, R3, 0x80000000, RZ, 0xc0, !PT ;  /* 0x8000000003027812 */ /* 0x000fc800078ec0ff */
[----:B------:R-:W-:-:S04]  /*b0e0*/  SHF.R.U32.HI R3, RZ, 0x18, R2 ;  /* 0x00000018ff037819 */ /* 0x000fc80000011602 */
[----:B------:R-:W-:-:S05]  /*b0f0*/  LOP3.LUT R3, R0, R3, RZ, 0xfc, !PT ;  /* 0x0000000300037212 */ /* 0x000fca00078efcff */
[----:B------:R-:W-:Y:S01]  /*b100*/  STG.E.U8 [R16.64], R3 ;  /* 0x0000000310007986 */ /* 0x000fe2000c101124 */
[----:B------:R-:W-:Y:S05]  /*b110*/  EXIT ;  /* 0x000000000000794d */ /* 0x000fea0003800000 */
.L_x_249:
[----:B------:R-:W-:Y:S01]  /*b120*/  STG.E.U16 [R16.64], R2 ;  /* 0x0000000210007986 */ /* 0x000fe2000c101524 */
[----:B------:R-:W-:Y:S05]  /*b130*/  EXIT ;  /* 0x000000000000794d */ /* 0x000fea0003800000 */
.L_x_246:
        /* <DEDUP_REMOVED lines=10> */
[----:B0-----:R-:W-:Y:S01]  /*b1e0*/  STG.E.U16 [R16.64], R3 ;  /* 0x0000000310007986 */ /* 0x001fe2000c101524 */
[----:B------:R-:W-:Y:S05]  /*b1f0*/  EXIT ;  /* 0x000000000000794d */ /* 0x000fea0003800000 */
.L_x_258:
        /* <DEDUP_REMOVED lines=17> */
.L_x_261:
[----:B------:R-:W-:-:S04]  /*b310*/  LOP3.LUT R2, R3, 0x80000000, RZ, 0xc0, !PT ;  /* 0x8000000003027812 */ /* 0x000fc800078ec0ff */
[----:B------:R-:W-:-:S04]  /*b320*/  SHF.R.U32.HI R3, RZ, 0x18, R2 ;  /* 0x00000018ff037819 */ /* 0x000fc80000011602 */
[----:B------:R-:W-:-:S04]  /*b330*/  LOP3.LUT R0, R0, R3, RZ, 0xfc, !PT ;  /* 0x0000000300007212 */ /* 0x000fc800078efcff */
[----:B------:R-:W-:Y:S02]  /*b340*/  PRMT R8, R0, 0x7610, R8 ;  /* 0x0000761000087816 */ /* 0x000fe40000000008 */
.L_x_260:
[----:B------:R-:W-:Y:S05]  /*b350*/  BSYNC B0 ;  /* 0x0000000000007941 */ /* 0x000fea0003800000 */
.L_x_259:
[----:B------:R-:W-:Y:S01]  /*b360*/  STG.E.U8 [R16.64], R8 ;  /* 0x0000000810007986 */ /* 0x000fe2000c101124 */
[----:B------:R-:W-:Y:S05]  /*b370*/  EXIT ;  /* 0x000000000000794d */ /* 0x000fea0003800000 */
.L_x_257:
        /* <DEDUP_REMOVED lines=17> */
.L_x_264:
[----:B------:R-:W-:-:S04]  /*b490*/  LOP3.LUT R2, R3, 0x80000000, RZ, 0xc0, !PT ;  /* 0x8000000003027812 */ /* 0x000fc800078ec0ff */
[----:B------:R-:W-:-:S04]  /*b4a0*/  SHF.R.U32.HI R3, RZ, 0x18, R2 ;  /* 0x00000018ff037819 */ /* 0x000fc80000011602 */
[----:B------:R-:W-:-:S04]  /*b4b0*/  LOP3.LUT R0, R0, R3, RZ, 0xfc, !PT ;  /* 0x0000000300007212 */ /* 0x000fc800078efcff */
[----:B------:R-:W-:Y:S02]  /*b4c0*/  PRMT R8, R0, 0x7610, R8 ;  /* 0x0000761000087816 */ /* 0x000fe40000000008 */
.L_x_263:
[----:B------:R-:W-:Y:S05]  /*b4d0*/  BSYNC B0 ;  /* 0x0000000000007941 */ /* 0x000fea0003800000 */
.L_x_262:
[----:B------:R-:W-:Y:S01]  /*b4e0*/  STG.E.U8 [R16.64], R8 ;  /* 0x0000000810007986 */ /* 0x000fe2000c101124 */
[----:B------:R-:W-:Y:S05]  /*b4f0*/  EXIT ;  /* 0x000000000000794d */ /* 0x000fea0003800000 */
.L_x_256:
        /* <DEDUP_REMOVED lines=20> */
[----:B------:R-:W-:Y:S01]  /*b640*/  STG.E.U8 [R16.64], R3 ;  /* 0x0000000310007986 */ /* 0x000fe2000c101124 */
[----:B------:R-:W-:Y:S05]  /*b650*/  EXIT ;  /* 0x000000000000794d */ /* 0x000fea0003800000 */
.L_x_239:
        /* <DEDUP_REMOVED lines=19> */
[----:B------:R-:W-:Y:S05]  /*b790*/  EXIT ;  /* 0x000000000000794d */ /* 0x000fea0003800000 */
.L_x_266:
[----:B------:R-:W-:-:S06]  /*b7a0*/  PRMT R2, RZ, 0x5410, R2 ;  /* 0x00005410ff027816 */ /* 0x000fcc0000000002 */
[----:B------:R-:W0:Y:S02]  /*b7b0*/  F2I.U64.TRUNC R2, R2 ;  /* 0x0000000200027311 */ /* 0x000e24000020d800 */
[----:B0-----:R-:W-:Y:S01]  /*b7c0*/  STG.E.64 [R16.64], R2 ;  /* 0x0000000210007986 */ /* 0x001fe2000c101b24 */
[----:B------:R-:W-:Y:S05]  /*b7d0*/  EXIT ;  /* 0x000000000000794d */ /* 0x000fea0003800000 */
.L_x_265:
[----:B------:R-:W-:-:S04]  /*b7e0*/  PRMT R2, RZ, 0x5410, R2 ;  /* 0x00005410ff027816 */ /* 0x000fc80000000002 */
[----:B------:R-:W0:Y:S02]  /*b7f0*/  F2I.FTZ.U32.TRUNC.NTZ R3, R2 ;  /* 0x0000000200037305 */ /* 0x000e24000021f000 */
[----:B0-----:R-:W-:Y:S01]  /*b800*/  STG.E [R16.64], R3 ;  /* 0x0000000310007986 */ /* 0x001fe2000c101924 */
[----:B------:R-:W-:Y:S05]  /*b810*/  EXIT ;  /* 0x000000000000794d */ /* 0x000fea0003800000 */
.L_x_267:
[----:B------:R-:W-:-:S00]  /*b820*/  BRA `(.L_x_267) ;  /* 0xfffffff000007947 */ /* 0x000fc0000383ffff */
[----:B------:R-:W-:-:S00]  /*b830*/  NOP ;  /* 0x0000000000007918 */ /* 0x000fc00000000000 */
        /* <DEDUP_REMOVED lines=12> */
.L_x_2443:


//--------------------- .text._ZN2at6native27unrolled_elementwise_kernelIZZZNS0_15sin_kernel_cudaERNS_18TensorIteratorBaseEENKUlvE0_clEvENKUlvE2_clEvEUlN3c108BFloat16EE_St5arrayIPcLm2EELi4E23TrivialOffsetCalculatorILi1EjESD_NS0_6memory12LoadWithCastILi1EEENSE_13StoreWithCastILi1EEEEEviT_T0_T2_T3_T4_T5_ --------------------------
	.section	.text._ZN2at6native27unrolled_elementwise_kernelIZZZNS0_15sin_kernel_cudaERNS_18TensorIteratorBaseEENKUlvE0_clEvENKUlvE2_clEvEUlN3c108BFloat16EE_St5arrayIPcLm2EELi4E23TrivialOffsetCalculatorILi1EjESD_NS0_6memory12LoadWithCastILi1EEENSE_13StoreWithCastILi1EEEEEviT_T0_T2_T3_T4_T5_,"ax",@progbits
	.sectioninfo	@"SHI_REGISTERS=28"
	.align	128
        .global         _ZN2at6native27unrolled_elementwise_kernelIZZZNS0_15sin_kernel_cudaERNS_18TensorIteratorBaseEENKUlvE0_clEvENKUlvE2_clEvEUlN3c108BFloat16EE_St5arrayIPcLm2EELi4E23TrivialOffsetCalculatorILi1EjESD_NS0_6memory12LoadWithCastILi1EEENSE_13StoreWithCastILi1EEEEEviT_T0_T2_T3_T4_T5_
        .type           _ZN2at6native27unrolled_elementwise_kernelIZZZNS0_15sin_kernel_cudaERNS_18TensorIteratorBaseEENKUlvE0_clEvENKUlvE2_clEvEUlN3c108BFloat16EE_St5arrayIPcLm2EELi4E23TrivialOffsetCalculatorILi1EjESD_NS0_6memory12LoadWithCastILi1EEENSE_13StoreWithCastILi1EEEEEviT_T0_T2_T3_T4_T5_,@function
        .size           _ZN2at6native27unrolled_elementwise_kernelIZZZNS0_15sin_kernel_cudaERNS_18TensorIteratorBaseEENKUlvE0_clEvENKUlvE2_clEvEUlN3c108BFloat16EE_St5arrayIPcLm2EELi4E23TrivialOffsetCalculatorILi1EjESD_NS0_6memory12LoadWithCastILi1EEENSE_13StoreWithCastILi1EEEEEviT_T0_T2_T3_T4_T5_,(.L_x_2444 - _ZN2at6native27unrolled_elementwise_kernelIZZZNS0_15sin_kernel_cudaERNS_18TensorIteratorBaseEENKUlvE0_clEvENKUlvE2_clEvEUlN3c108BFloat16EE_St5arrayIPcLm2EELi4E23TrivialOffsetCalculatorILi1EjESD_NS0_6memory12LoadWithCastILi1EEENSE_13StoreWithCastILi1EEEEEviT_T0_T2_T3_T4_T5_)
        .other          _ZN2at6native27unrolled_elementwise_kernelIZZZNS0_15sin_kernel_cudaERNS_18TensorIteratorBaseEENKUlvE0_clEvENKUlvE2_clEvEUlN3c108BFloat16EE_St5arrayIPcLm2EELi4E23TrivialOffsetCalculatorILi1EjESD_NS0_6memory12LoadWithCastILi1EEENSE_13StoreWithCastILi1EEEEEviT_T0_T2_T3_T4_T5_,@"STO_CUDA_ENTRY STV_DEFAULT"
_ZN2at6native27unrolled_elementwise_kernelIZZZNS0_15sin_kernel_cudaERNS_18TensorIteratorBaseEENKUlvE0_clEvENKUlvE2_clEvEUlN3c108BFloat16EE_St5arrayIPcLm2EELi4E23TrivialOffsetCalculatorILi1EjESD_NS0_6memory12LoadWithCastILi1EEENSE_13StoreWithCastILi1EEEEEviT_T0_T2_T3_T4_T5_:
.text._ZN2at6native27unrolled_elementwise_kernelIZZZNS0_15sin_kernel_cudaERNS_18TensorIteratorBaseEENKUlvE0_clEvENKUlvE2_clEvEUlN3c108BFloat16EE_St5arrayIPcLm2EELi4E23TrivialOffsetCalculatorILi1EjESD_NS0_6memory12LoadWithCastILi1EEENSE_13StoreWithCastILi1EEEEEviT_T0_T2_T3_T4_T5_:
[----:B------:R-:W-:Y:S02]  /*0000*/  IMAD.MOV.U32 R1, RZ, RZ, c[0x0][0x28] ;  /* 0x00000a00ff017624 */ /* 0x000fe400078e00ff */
[----:B------:R-:W0:Y:S01]  /*0010*/  S2R R16, SR_CTAID.X ;  /* 0x0000000000107919 */ /* 0x000e220000002500 */
[----:B------:R-:W-:Y:S01]  /*0020*/  IMAD.MOV.U32 R17, RZ, RZ, -0x200 ;  /* 0xfffffe00ff117424 */ /* 0x000fe200078e00ff */
[----:B------:R-:W1:Y:S01]  /*0030*/  LDC.U8 R19, c[0x0][0x17c] ;  /* 0x00005f00ff137b82 */ /* 0x000e620000000000 */
[----:B------:R-:W-:Y:S01]  /*0040*/  ULDC.64 UR36, c[0x0][0x118] ;  /* 0x0000460000247ab9 */ /* 0x000fe20000000a00 */
[----:B------:R-:W2:Y:S01]  /*0050*/  S2R R24, SR_TID.X ;  /* 0x0000000000187919 */ /* 0x000ea20000002100 */
[----:B------:R-:W-:Y:S01]  /*0060*/  BSSY B6, `(.L_x_268) ;  /* 0x0000112000067945 */ /* 0x000fe20003800000 */
[----:B------:R-:W-:Y:S02]  /*0070*/  PRMT R18, RZ, 0x7610, R18 ;  /* 0x00007610ff127816 */ /* 0x000fe40000000012 */
[----:B------:R-:W-:Y:S01]  /*0080*/  PRMT R22, RZ, 0x7610, R22 ;  /* 0x00007610ff167816 */ /* 0x000fe20000000016 */
[----:B0-----:R-:W-:-:S05]  /*0090*/  IMAD R17, R16, R17, c[0x0][0x160] ;  /* 0x0000580010117624 */ /* 0x001fca00078e0211 */
[----:B--2---:R-:W-:-:S13]  /*00a0*/  ISETP.GE.AND P0, PT, R24, R17, PT ;  /* 0x000000111800720c */ /* 0x004fda0003f06270 */
[----:B------:R-:W-:Y:S05]  /*00b0*/  @P0 BRA `(.L_x_269) ;  /* 0x000010c000000947 */ /* 0x000fea0003800000 */
[----:B-1----:R-:W-:Y:S01]  /*00c0*/  PRMT R0, R19, 0x9910, RZ ;  /* 0x0000991013007816 */ /* 0x002fe200000000ff */
[----:B------:R-:W-:-:S03]  /*00d0*/  IMAD R24, R16, 0x200, R24 ;  /* 0x0000020010187824 */ /* 0x000fc600078e0218 */
[----:B------:R-:W-:Y:S01]  /*00e0*/  ISETP.GT.AND P0, PT, R0, 0x9, PT ;  /* 0x000000090000780c */ /* 0x000fe20003f04270 */
[----:B------:R-:W-:-:S05]  /*00f0*/  IMAD R24, R24, c[0x0][0x180], RZ ;  /* 0x0000600018187a24 */ /* 0x000fca00078e02ff */
[----:B------:R-:W-:-:S05]  /*0100*/  IADD3 R2, P1, R24, c[0x0][0x170], RZ ;  /* 0x00005c0018027a10 */ /* 0x000fca0007f3e0ff */
[----:B------:R-:W-:Y:S02]  /*0110*/  IMAD.X R3, RZ, RZ, c[0x0][0x174], P1 ;  /* 0x00005d00ff037624 */ /* 0x000fe400008e06ff */
        /* <DEDUP_REMOVED lines=11> */
[----:B0-----:R-:W-:-:S04]  /*01d0*/  F2FP.BF16.PACK_AB R0, RZ, R0 ;  /* 0x00000000ff00723e */ /* 0x001fc800000010ff */
[----:B------:R-:W-:Y:S01]  /*01e0*/  PRMT R22, R0, 0x7610, R22 ;  /* 0x0000761000167816 */ /* 0x000fe20000000016 */
[----:B------:R-:W-:Y:S05]  /*01f0*/  BRA `(.L_x_275) ;  /* 0x00000f6000007947 */ /* 0x000fea0003800000 */
.L_x_273:
[----:B------:R-:W2:Y:S02]  /*0200*/  LDG.E.U8 R2, [R2.64] ;  /* 0x0000002402027981 */ /* 0x000ea4000c1e1100 */
[----:B--2---:R-:W0:Y:S02]  /*0210*/  I2F.U16 R0, R2 ;  /* 0x0000000200007306 */ /* 0x004e240000101000 */
[----:B0-----:R-:W-:-:S04]  /*0220*/  F2FP.BF16.PACK_AB R0, RZ, R0 ;  /* 0x00000000ff00723e */ /* 0x001fc800000010ff */
[----:B------:R-:W-:Y:S01]  /*0230*/  PRMT R22, R0, 0x7610, R22 ;  /* 0x0000761000167816 */ /* 0x000fe20000000016 */
[----:B------:R-:W-:Y:S05]  /*0240*/  BRA `(.L_x_275) ;  /* 0x00000f1000007947 */ /* 0x000fea0003800000 */
.L_x_272:
        /* <DEDUP_REMOVED lines=8> */
[----:B0-----:R-:W-:-:S04]  /*02d0*/  F2FP.BF16.PACK_AB R0, RZ, R0 ;  /* 0x00000000ff00723e */ /* 0x001fc800000010ff */
[----:B------:R-:W-:Y:S01]  /*02e0*/  PRMT R22, R0, 0x7610, R22 ;  /* 0x0000761000167816 */ /* 0x000fe20000000016 */
[----:B------:R-:W-:Y:S05]  /*02f0*/  BRA `(.L_x_275) ;  /* 0x00000e6000007947 */ /* 0x000fea0003800000 */
.L_x_277:
[----:B------:R-:W2:Y:S02]  /*0300*/  LDG.E R2, [R2.64] ;  /* 0x0000002402027981 */ /* 0x000ea4000c1e1900 */
[----:B--2---:R-:W0:Y:S02]  /*0310*/  I2F R0, R2 ;  /* 0x0000000200007306 */ /* 0x004e240000201400 */
[----:B0-----:R-:W-:-:S04]  /*0320*/  F2FP.BF16.PACK_AB R0, RZ, R0 ;  /* 0x00000000ff00723e */ /* 0x001fc800000010ff */
[----:B------:R-:W-:Y:S01]  /*0330*/  PRMT R22, R0, 0x7610, R22 ;  /* 0x0000761000167816 */ /* 0x000fe20000000016 */
[----:B------:R-:W-:Y:S05]  /*0340*/  BRA `(.L_x_275) ;  /* 0x00000e1000007947 */ /* 0x000fea0003800000 */
.L_x_276:
[----:B------:R-:W2:Y:S02]  /*0350*/  LDG.E.U16 R2, [R2.64] ;  /* 0x0000002402027981 */ /* 0x000ea4000c1e1500 */
[----:B--2---:R-:W0:Y:S02]  /*0360*/  I2F.S16 R0, R2 ;  /* 0x0000000200007306 */ /* 0x004e240000101400 */
[----:B0-----:R-:W-:-:S04]  /*0370*/  F2FP.BF16.PACK_AB R0, RZ, R0 ;  /* 0x00000000ff00723e */ /* 0x001fc800000010ff */
[----:B------:R-:W-:Y:S01]  /*0380*/  PRMT R22, R0, 0x7610, R22 ;  /* 0x0000761000167816 */ /* 0x000fe20000000016 */
[----:B------:R-:W-:Y:S05]  /*0390*/  BRA `(.L_x_275) ;  /* 0x00000dc000007947 */ /* 0x000fea0003800000 */
.L_x_271:
        /* <DEDUP_REMOVED lines=9> */
.L_x_279:
[----:B------:R-:W2:Y:S02]  /*0430*/  LDG.E.U16 R0, [R2.64] ;  /* 0x0000002402007981 */ /* 0x000ea4000c1e1500 */
[----:B--2---:R-:W-:-:S05]  /*0440*/  HADD2.F32 R0, -RZ, R0.H0_H0 ;  /* 0x20000000ff007230 */ /* 0x004fca0000004100 */
[----:B------:R-:W-:-:S04]  /*0450*/  F2FP.BF16.PACK_AB R0, RZ, R0 ;  /* 0x00000000ff00723e */ /* 0x000fc800000010ff */
[----:B------:R-:W-:Y:S01]  /*0460*/  PRMT R22, R0, 0x7610, R22 ;  /* 0x0000761000167816 */ /* 0x000fe20000000016 */
[----:B------:R-:W-:Y:S05]  /*0470*/  BRA `(.L_x_275) ;  /* 0x00000ce000007947 */ /* 0x000fea0003800000 */
.L_x_278:
        /* <DEDUP_REMOVED lines=9> */
.L_x_281:
[----:B------:R-:W2:Y:S02]  /*0510*/  LDG.E.U16 R2, [R2.64] ;  /* 0x0000002402027981 */ /* 0x000ea4000c1e1500 */
[----:B--2---:R-:W-:-:S05]  /*0520*/  HADD2.F32 R0, -RZ, R2.H0_H0 ;  /* 0x20000002ff007230 */ /* 0x004fca0000004100 */
[----:B------:R-:W-:-:S04]  /*0530*/  F2FP.BF16.PACK_AB R0, RZ, R0 ;  /* 0x00000000ff00723e */ /* 0x000fc800000010ff */
[----:B------:R-:W-:Y:S01]  /*0540*/  PRMT R22, R0, 0x7610, R22 ;  /* 0x0000761000167816 */ /* 0x000fe20000000016 */
[----:B------:R-:W-:Y:S05]  /*0550*/  BRA `(.L_x_275) ;  /* 0x00000c0000007947 */ /* 0x000fea0003800000 */
.L_x_280:
[----:B------:R-:W2:Y:S02]  /*0560*/  LDG.E.64 R2, [R2.64] ;  /* 0x0000002402027981 */ /* 0x000ea4000c1e1b00 */
[----:B--2---:R-:W0:Y:S01]  /*0570*/  F2F.F32.F64 R0, R2 ;  /* 0x0000000200007310 */ /* 0x004e220000301000 */
[----:B------:R-:W0:-:S14]  /*0580*/  DSETP.GEU.AND P0, PT, |R2|, c[0x2][0x0], PT ;  /* 0x008000000200762a */ /* 0x000e1c0003f0e200 */
[----:B0-----:R-:W-:-:S05]  /*0590*/  @!P0 FMUL R0, R0, 1.175494350822287508e-38 ;  /* 0x0080000000008820 */ /* 0x001fca0000400000 */
[----:B------:R-:W-:-:S04]  /*05a0*/  F2FP.BF16.PACK_AB R0, RZ, R0 ;  /* 0x00000000ff00723e */ /* 0x000fc800000010ff */
[----:B------:R-:W-:Y:S01]  /*05b0*/  PRMT R22, R0, 0x7610, R22 ;  /* 0x0000761000167816 */ /* 0x000fe20000000016 */
[----:B------:R-:W-:Y:S05]  /*05c0*/  BRA `(.L_x_275) ;  /* 0x00000b9000007947 */ /* 0x000fea0003800000 */
.L_x_270:
        /* <DEDUP_REMOVED lines=11> */
[----:B------:R-:W-:-:S04]  /*0680*/  F2FP.BF16.PACK_AB R0, RZ, R0 ;  /* 0x00000000ff00723e */ /* 0x000fc800000010ff */
[----:B------:R-:W-:Y:S01]  /*0690*/  PRMT R22, R0, 0x7610, R22 ;  /* 0x0000761000167816 */ /* 0x000fe20000000016 */
[----:B------:R-:W-:Y:S05]  /*06a0*/  BRA `(.L_x_275) ;  /* 0x00000ab000007947 */ /* 0x000fea0003800000 */
.L_x_284:
[----:B------:R-:W2:Y:S02]  /*06b0*/  LDG.E.64 R2, [R2.64] ;  /* 0x0000002402027981 */ /* 0x000ea4000c1e1b00 */
[----:B--2---:R-:W0:Y:S01]  /*06c0*/  F2F.F32.F64 R0, R2 ;  /* 0x0000000200007310 */ /* 0x004e220000301000 */
[----:B------:R-:W0:-:S14]  /*06d0*/  DSETP.GEU.AND P0, PT, |R2|, c[0x2][0x0], PT ;  /* 0x008000000200762a */ /* 0x000e1c0003f0e200 */
[----:B0-----:R-:W-:-:S05]  /*06e0*/  @!P0 FMUL R0, R0, 1.175494350822287508e-38 ;  /* 0x0080000000008820 */ /* 0x001fca0000400000 */
[----:B------:R-:W-:-:S04]  /*06f0*/  F2FP.BF16.PACK_AB R0, RZ, R0 ;  /* 0x00000000ff00723e */ /* 0x000fc800000010ff */
[----:B------:R-:W-:Y:S01]  /*0700*/  PRMT R22, R0, 0x7610, R22 ;  /* 0x0000761000167816 */ /* 0x000fe20000000016 */
[----:B------:R-:W-:Y:S05]  /*0710*/  BRA `(.L_x_275) ;  /* 0x00000a4000007947 */ /* 0x000fea0003800000 */
.L_x_283:
        /* <DEDUP_REMOVED lines=28> */
.L_x_286:
[----:B------:R-:W2:Y:S02]  /*08e0*/  LDG.E.U8 R3, [R2.64] ;  /* 0x0000002402037981 */ /* 0x000ea4000c1e1100 */
[----:B--2---:R-:W-:-:S05]  /*08f0*/  IMAD.SHL.U32 R0, R3, 0x2000000, RZ ;  /* 0x0200000003007824 */ /* 0x004fca00078e00ff */
[----:B------:R-:W-:-:S13]  /*0900*/  ISETP.GE.U32.AND P0, PT, R0, 0x8000000, PT ;  /* 0x080000000000780c */ /* 0x000fda0003f06070 */
[C---:B------:R-:W-:Y:S02]  /*0910*/  @P0 IMAD.SHL.U32 R4, R3.reuse, 0x200000, RZ ;  /* 0x0020000003040824 */ /* 0x040fe400078e00ff */
[C---:B------:R-:W-:Y:S02]  /*0920*/  @!P0 IMAD.SHL.U32 R0, R3.reuse, 0x100, RZ ;  /* 0x0000010003008824 */ /* 0x040fe400078e00ff */
[----:B------:R-:W-:Y:S01]  /*0930*/  IMAD.SHL.U32 R3, R3, 0x1000000, RZ ;  /* 0x0100000003037824 */ /* 0x000fe200078e00ff */
[----:B------:R-:W-:Y:S02]  /*0940*/  @P0 LOP3.LUT R4, R4, 0xfe00000, RZ, 0xc0, !PT ;  /* 0x0fe0000004040812 */ /* 0x000fe400078ec0ff */
        /* <DEDUP_REMOVED lines=9> */
.L_x_285:
[----:B------:R0:W5:Y:S01]  /*09e0*/  LDG.E.U16 R22, [R2.64] ;  /* 0x0000002402167981 */ /* 0x000162000c1e1500 */
[----:B------:R-:W-:Y:S05]  /*09f0*/  BRA `(.L_x_275) ;  /* 0x0000076000007947 */ /* 0x000fea0003800000 */
.L_x_282:
        /* <DEDUP_REMOVED lines=12> */
.L_x_289:
        /* <DEDUP_REMOVED lines=21> */
.L_x_293:
[----:B------:R-:W-:Y:S05]  /*0c10*/  BSYNC B1 ;  /* 0x0000000000017941 */ /* 0x000fea0003800000 */
.L_x_292:
[----:B------:R-:W-:Y:S01]  /*0c20*/  LEA R3, R0, 0x3b800000, 0x17 ;  /* 0x3b80000000037811 */ /* 0x000fe200078eb8ff */
[----:B------:R-:W-:-:S05]  /*0c30*/  IMAD.SHL.U32 R0, R2, 0x100000, RZ ;  /* 0x0010000002007824 */ /* 0x000fca00078e00ff */
[----:B------:R-:W-:Y:S02]  /*0c40*/  LOP3.LUT R0, R3, R0, R4, 0xfe, !PT ;  /* 0x0000000003007212 */ /* 0x000fe400078efe04 */
.L_x_291:
[----:B------:R-:W-:Y:S05]  /*0c50*/  BSYNC B0 ;  /* 0x0000000000007941 */ /* 0x000fea0003800000 */
.L_x_290:
[----:B------:R-:W-:-:S04]  /*0c60*/  F2FP.BF16.PACK_AB R0, RZ, R0 ;  /* 0x00000000ff00723e */ /* 0x000fc800000010ff */
[----:B------:R-:W-:Y:S01]  /*0c70*/  PRMT R22, R0, 0x7610, R22 ;  /* 0x0000761000167816 */ /* 0x000fe20000000016 */
[----:B------:R-:W-:Y:S05]  /*0c80*/  BRA `(.L_x_275) ;  /* 0x000004d000007947 */ /* 0x000fea0003800000 */
.L_x_288:
        /* <DEDUP_REMOVED lines=21> */
.L_x_297:
[----:B------:R-:W-:Y:S05]  /*0de0*/  BSYNC B1 ;  /* 0x0000000000017941 */ /* 0x000fea0003800000 */
.L_x_296:
[----:B------:R-:W-:Y:S01]  /*0df0*/  LEA R3, R0, 0x37800000, 0x17 ;  /* 0x3780000000037811 */ /* 0x000fe200078eb8ff */
[----:B------:R-:W-:-:S05]  /*0e00*/  IMAD.SHL.U32 R0, R2, 0x200000, RZ ;  /* 0x0020000002007824 */ /* 0x000fca00078e00ff */
[----:B------:R-:W-:Y:S02]  /*0e10*/  LOP3.LUT R0, R3, R0, R4, 0xfe, !PT ;  /* 0x0000000003007212 */ /* 0x000fe400078efe04 */
.L_x_295:
[----:B------:R-:W-:Y:S05]  /*0e20*/  BSYNC B0 ;  /* 0x0000000000007941 */ /* 0x000fea0003800000 */
.L_x_294:
[----:B------:R-:W-:-:S04]  /*0e30*/  F2FP.BF16.PACK_AB R0, RZ, R0 ;  /* 0x00000000ff00723e */ /* 0x000fc800000010ff */
[----:B------:R-:W-:Y:S01]  /*0e40*/  PRMT R22, R0, 0x7610, R22 ;  /* 0x0000761000167816 */ /* 0x000fe20000000016 */
[----:B------:R-:W-:Y:S05]  /*0e50*/  BRA `(.L_x_275) ;  /* 0x0000030000007947 */ /* 0x000fea0003800000 */
.L_x_287:
        /* <DEDUP_REMOVED lines=14> */
.L_x_301:
[----:B------:R-:W-:Y:S05]  /*0f40*/  BSYNC B0 ;  /* 0x0000000000007941 */ /* 0x000fea0003800000 */
.L_x_300:
[----:B------:R-:W-:-:S04]  /*0f50*/  F2FP.BF16.PACK_AB R0, RZ, R0 ;  /* 0x00000000ff00723e */ /* 0x000fc800000010ff */
[----:B------:R-:W-:Y:S01]  /*0f60*/  PRMT R22, R0, 0x7610, R22 ;  /* 0x0000761000167816 */ /* 0x000fe20000000016 */
[----:B------:R-:W-:Y:S05]  /*0f70*/  BRA `(.L_x_275) ;  /* 0x000001e000007947 */ /* 0x000fea0003800000 */
.L_x_274:
        /* <DEDUP_REMOVED lines=19> */
[----:B------:R-:W-:Y:S01]  /*10b0*/  PRMT R22, RZ, 0x7610, R22 ;  /* 0x00007610ff167816 */ /* 0x000fe20000000016 */
[----:B------:R-:W-:Y:S05]  /*10c0*/  BRA `(.L_x_275) ;  /* 0x0000009000007947 */ /* 0x000fea0003800000 */
.L_x_299:
[----:B------:R-:W2:Y:S02]  /*10d0*/  LDG.E.64 R2, [R2.64] ;  /* 0x0000002402027981 */ /* 0x000ea4000c1e1b00 */
[----:B--2---:R-:W0:Y:S02]  /*10e0*/  I2F.U64 R0, R2 ;  /* 0x0000000200007312 */ /* 0x004e240000301000 */
[----:B0-----:R-:W-:-:S04]  /*10f0*/  F2FP.BF16.PACK_AB R0, RZ, R0 ;  /* 0x00000000ff00723e */ /* 0x001fc800000010ff */
[----:B------:R-:W-:Y:S01]  /*1100*/  PRMT R22, R0, 0x7610, R22 ;  /* 0x0000761000167816 */ /* 0x000fe20000000016 */
[----:B------:R-:W-:Y:S05]  /*1110*/  BRA `(.L_x_275) ;  /* 0x0000004000007947 */ /* 0x000fea0003800000 */
.L_x_298:
[----:B------:R-:W2:Y:S02]  /*1120*/  LDG.E R2, [R2.64] ;  /* 0x0000002402027981 */ /* 0x000ea4000c1e1900 */
[----:B--2---:R-:W0:Y:S02]  /*1130*/  I2F.U32 R0, R2 ;  /* 0x0000000200007306 */ /* 0x004e240000201000 */
[----:B0-----:R-:W-:-:S04]  /*1140*/  F2FP.BF16.PACK_AB R0, RZ, R0 ;  /* 0x00000000ff00723e */ /* 0x001fc800000010ff */
[----:B------:R-:W-:Y:S02]  /*1150*/  PRMT R22, R0, 0x7610, R22 ;  /* 0x0000761000167816 */ /* 0x000fe40000000016 */
.L_x_275:
[----:B------:R-:W1:Y:S02]  /*1160*/  S2R R24, SR_TID.X ;  /* 0x0000000000187919 */ /* 0x000e640000002100 */
[----:B-1----:R-:W-:-:S03]  /*1170*/  IADD3 R24, R24, 0x80, RZ ;  /* 0x0000008018187810 */ /* 0x002fc60007ffe0ff */
.L_x_269:
[----:B-1----:R-:W-:Y:S05]  /*1180*/  BSYNC B6 ;  /* 0x0000000000067941 */ /* 0x002fea0003800000 */
.L_x_268:
[----:B------:R-:W-:Y:S01]  /*1190*/  ISETP.GE.AND P0, PT, R24, R17, PT ;  /* 0x000000111800720c */ /* 0x000fe20003f06270 */
[----:B------:R-:W-:-:S12]  /*11a0*/  BSSY B6, `(.L_x_302) ;  /* 0x000010d000067945 */ /* 0x000fd80003800000 */
[----:B------:R-:W-:Y:S05]  /*11b0*/  @P0 BRA `(.L_x_303) ;  /* 0x000010b000000947 */ /* 0x000fea0003800000 */
[----:B------:R-:W-:Y:S01]  /*11c0*/  IMAD R0, R16, 0x200, R24 ;  /* 0x0000020010007824 */ /* 0x000fe200078e0218 */
[----:B0-----:R-:W-:-:S03]  /*11d0*/  PRMT R3, R19, 0x9910, RZ ;  /* 0x0000991013037816 */ /* 0x001fc600000000ff */
[----:B------:R-:W-:Y:S02]  /*11e0*/  IMAD R2, R0, c[0x0][0x180], RZ ;  /* 0x0000600000027a24 */ /* 0x000fe400078e02ff */
[----:B------:R-:W-:-:S03]  /*11f0*/  IMAD.MOV.U32 R0, RZ, RZ, R3 ;  /* 0x000000ffff007224 */ /* 0x000fc600078e0003 */
[----:B------:R-:W-:Y:S02]  /*1200*/  IADD3 R2, P0, R2, c[0x0][0x170], RZ ;  /* 0x00005c0002027a10 */ /* 0x000fe40007f1e0ff */
[----:B------:R-:W-:-:S03]  /*1210*/  ISETP.GT.AND P1, PT, R0, 0x9, PT ;  /* 0x000000090000780c */ /* 0x000fc60003f24270 */
[----:B------:R-:W-:-:S10]  /*1220*/  IMAD.X R3, RZ, RZ, c[0x0][0x174], P0 ;  /* 0x00005d00ff037624 */ /* 0x000fd400000e06ff */
        /* <DEDUP_REMOVED lines=14> */
.L_x_307:
[----:B------:R-:W2:Y:S02]  /*1310*/  LDG.E.U8 R2, [R2.64] ;  /* 0x0000002402027981 */ /* 0x000ea4000c1e1100 */
[----:B--2---:R-:W0:Y:S02]  /*1320*/  I2F.U16 R0, R2 ;  /* 0x0000000200007306 */ /* 0x004e240000101000 */
[----:B0-----:R-:W-:-:S04]  /*1330*/  F2FP.BF16.PACK_AB R0, RZ, R0 ;  /* 0x00000000ff00723e */ /* 0x001fc800000010ff */
[----:B------:R-:W-:Y:S01]  /*1340*/  PRMT R18, R0, 0x7610, R18 ;  /* 0x0000761000127816 */ /* 0x000fe20000000012 */
[----:B------:R-:W-:Y:S05]  /*1350*/  BRA `(.L_x_309) ;  /* 0x00000f0000007947 */ /* 0x000fea0003800000 */
.L_x_306:
        /* <DEDUP_REMOVED lines=11> */
.L_x_311:
[----:B------:R-:W2:Y:S02]  /*1410*/  LDG.E R2, [R2.64] ;  /* 0x0000002402027981 */ /* 0x000ea4000c1e1900 */
[----:B--2---:R-:W0:Y:S02]  /*1420*/  I2F R0, R2 ;  /* 0x0000000200007306 */ /* 0x004e240000201400 */
[----:B0-----:R-:W-:-:S04]  /*1430*/  F2FP.BF16.PACK_AB R0, RZ, R0 ;  /* 0x00000000ff00723e */ /* 0x001fc800000010ff */
[----:B------:R-:W-:Y:S01]  /*1440*/  PRMT R18, R0, 0x7610, R18 ;  /* 0x0000761000127816 */ /* 0x000fe20000000012 */
[----:B------:R-:W-:Y:S05]  /*1450*/  BRA `(.L_x_309) ;  /* 0x00000e0000007947 */ /* 0x000fea0003800000 */
.L_x_310:
[----:B------:R-:W2:Y:S02]  /*1460*/  LDG.E.U16 R2, [R2.64] ;  /* 0x0000002402027981 */ /* 0x000ea4000c1e1500 */
[----:B--2---:R-:W0:Y:S02]  /*1470*/  I2F.S16 R0, R2 ;  /* 0x0000000200007306 */ /* 0x004e240000101400 */
[----:B0-----:R-:W-:-:S04]  /*1480*/  F2FP.BF16.PACK_AB R0, RZ, R0 ;  /* 0x00000000ff00723e */ /* 0x001fc800000010ff */
[----:B------:R-:W-:Y:S01]  /*1490*/  PRMT R18, R0, 0x7610, R18 ;  /* 0x0000761000127816 */ /* 0x000fe20000000012 */
[----:B------:R-:W-:Y:S05]  /*14a0*/  BRA `(.L_x_309) ;  /* 0x00000db000007947 */ /* 0x000fea0003800000 */
.L_x_305:
        /* <DEDUP_REMOVED lines=9> */
.L_x_313:
[----:B------:R-:W2:Y:S02]  /*1540*/  LDG.E.U16 R0, [R2.64] ;  /* 0x0000002402007981 */ /* 0x000ea4000c1e1500 */
[----:B--2---:R-:W-:-:S05]  /*1550*/  HADD2.F32 R0, -RZ, R0.H0_H0 ;  /* 0x20000000ff007230 */ /* 0x004fca0000004100 */
[----:B------:R-:W-:-:S04]  /*1560*/  F2FP.BF16.PACK_AB R0, RZ, R0 ;  /* 0x00000000ff00723e */ /* 0x000fc800000010ff */
[----:B------:R-:W-:Y:S01]  /*1570*/  PRMT R18, R0, 0x7610, R18 ;  /* 0x0000761000127816 */ /* 0x000fe20000000012 */
[----:B------:R-:W-:Y:S05]  /*1580*/  BRA `(.L_x_309) ;  /* 0x00000cd000007947 */ /* 0x000fea0003800000 */
.L_x_312:
        /* <DEDUP_REMOVED lines=9> */
.L_x_315:
[----:B------:R-:W2:Y:S02]  /*1620*/  LDG.E.U16 R2, [R2.64] ;  /* 0x0000002402027981 */ /* 0x000ea4000c1e1500 */
[----:B--2---:R-:W-:-:S05]  /*1630*/  HADD2.F32 R0, -RZ, R2.H0_H0 ;  /* 0x20000002ff007230 */ /* 0x004fca0000004100 */
[----:B------:R-:W-:-:S04]  /*1640*/  F2FP.BF16.PACK_AB R0, RZ, R0 ;  /* 0x00000000ff00723e */ /* 0x000fc800000010ff */
[----:B------:R-:W-:Y:S01]  /*1650*/  PRMT R18, R0, 0x7610, R18 ;  /* 0x0000761000127816 */ /* 0x000fe20000000012 */
[----:B------:R-:W-:Y:S05]  /*1660*/  BRA `(.L_x_309) ;  /* 0x00000bf000007947 */ /* 0x000fea0003800000 */
.L_x_314:
[----:B------:R-:W2:Y:S02]  /*1670*/  LDG.E.64 R2, [R2.64] ;  /* 0x0000002402027981 */ /* 0x000ea4000c1e1b00 */
[----:B--2---:R-:W0:Y:S01]  /*1680*/  F2F.F32.F64 R0, R2 ;  /* 0x0000000200007310 */ /* 0x004e220000301000 */
[----:B------:R-:W0:-:S14]  /*1690*/  DSETP.GEU.AND P0, PT, |R2|, c[0x2][0x0], PT ;  /* 0x008000000200762a */ /* 0x000e1c0003f0e200 */
[----:B0-----:R-:W-:-:S05]  /*16a0*/  @!P0 FMUL R0, R0, 1.175494350822287508e-38 ;  /* 0x0080000000008820 */ /* 0x001fca0000400000 */
[----:B------:R-:W-:-:S04]  /*16b0*/  F2FP.BF16.PACK_AB R0, RZ, R0 ;  /* 0x00000000ff00723e */ /* 0x000fc800000010ff */
[----:B------:R-:W-:Y:S01]  /*16c0*/  PRMT R18, R0, 0x7610, R18 ;  /* 0x0000761000127816 */ /* 0x000fe20000000012 */
[----:B------:R-:W-:Y:S05]  /*16d0*/  BRA `(.L_x_309) ;  /* 0x00000b8000007947 */ /* 0x000fea0003800000 */
.L_x_304:
        /* <DEDUP_REMOVED lines=14> */
.L_x_318:
[----:B------:R-:W2:Y:S02]  /*17c0*/  LDG.E.64 R2, [R2.64] ;  /* 0x0000002402027981 */ /* 0x000ea4000c1e1b00 */
[----:B--2---:R-:W0:Y:S01]  /*17d0*/  F2F.F32.F64 R0, R2 ;  /* 0x0000000200007310 */ /* 0x004e220000301000 */
[----:B------:R-:W0:-:S14]  /*17e0*/  DSETP.GEU.AND P0, PT, |R2|, c[0x2][0x0], PT ;  /* 0x008000000200762a */ /* 0x000e1c0003f0e200 */
[----:B0-----:R-:W-:-:S05]  /*17f0*/  @!P0 FMUL R0, R0, 1.175494350822287508e-38 ;  /* 0x0080000000008820 */ /* 0x001fca0000400000 */
[----:B------:R-:W-:-:S04]  /*1800*/  F2FP.BF16.PACK_AB R0, RZ, R0 ;  /* 0x00000000ff00723e */ /* 0x000fc800000010ff */
[----:B------:R-:W-:Y:S01]  /*1810*/  PRMT R18, R0, 0x7610, R18 ;  /* 0x0000761000127816 */ /* 0x000fe20000000012 */
[----:B------:R-:W-:Y:S05]  /*1820*/  BRA `(.L_x_309) ;  /* 0x00000a3000007947 */ /* 0x000fea0003800000 */
.L_x_317:
        /* <DEDUP_REMOVED lines=28> */
.L_x_320:
        /* <DEDUP_REMOVED lines=15> */
.L_x_319:
[----:B------:R0:W5:Y:S01]  /*1ae0*/  LDG.E.U16 R18, [R2.64] ;  /* 0x0000002402127981 */ /* 0x000162000c1e1500 */
[----:B------:R-:W-:Y:S05]  /*1af0*/  BRA `(.L_x_309) ;  /* 0x0000076000007947 */ /* 0x000fea0003800000 */
.L_x_316:
        /* <DEDUP_REMOVED lines=12> */
.L_x_323:
        /* <DEDUP_REMOVED lines=21> */
.L_x_327:
[----:B------:R-:W-:Y:S05]  /*1d10*/  BSYNC B1 ;  /* 0x0000000000017941 */ /* 0x000fea0003800000 */
.L_x_326:
[----:B------:R-:W-:Y:S01]  /*1d20*/  LEA R3, R0, 0x3b800000, 0x17 ;  /* 0x3b80000000037811 */ /* 0x000fe200078eb8ff */
[----:B------:R-:W-:-:S05]  /*1d30*/  IMAD.SHL.U32 R0, R2, 0x100000, RZ ;  /* 0x0010000002007824 */ /* 0x000fca00078e00ff */
[----:B------:R-:W-:Y:S02]  /*1d40*/  LOP3.LUT R0, R3, R0, R4, 0xfe, !PT ;  /* 0x0000000003007212 */ /* 0x000fe400078efe04 */
.L_x_325:
[----:B------:R-:W-:Y:S05]  /*1d50*/  BSYNC B0 ;  /* 0x0000000000007941 */ /* 0x000fea0003800000 */
.L_x_324:
[----:B------:R-:W-:-:S04]  /*1d60*/  F2FP.BF16.PACK_AB R0, RZ, R0 ;  /* 0x00000000ff00723e */ /* 0x000fc800000010ff */
[----:B------:R-:W-:Y:S01]  /*1d70*/  PRMT R18, R0, 0x7610, R18 ;  /* 0x0000761000127816 */ /* 0x000fe20000000012 */
[----:B------:R-:W-:Y:S05]  /*1d80*/  BRA `(.L_x_309) ;  /* 0x000004d000007947 */ /* 0x000fea0003800000 */
.L_x_322:
        /* <DEDUP_REMOVED lines=21> */
.L_x_331:
[----:B------:R-:W-:Y:S05]  /*1ee0*/  BSYNC B1 ;  /* 0x0000000000017941 */ /* 0x000fea0003800000 */
.L_x_330:
[----:B------:R-:W-:Y:S01]  /*1ef0*/  LEA R3, R0, 0x37800000, 0x17 ;  /* 0x3780000000037811 */ /* 0x000fe200078eb8ff */
[----:B------:R-:W-:-:S05]  /*1f00*/  IMAD.SHL.U32 R0, R2, 0x200000, RZ ;  /* 0x0020000002007824 */ /* 0x000fca00078e00ff */
[----:B------:R-:W-:Y:S02]  /*1f10*/  LOP3.LUT R0, R3, R0, R4, 0xfe, !PT ;  /* 0x0000000003007212 */ /* 0x000fe400078efe04 */
.L_x_329:
[----:B------:R-:W-:Y:S05]  /*1f20*/  BSYNC B0 ;  /* 0x0000000000007941 */ /* 0x000fea0003800000 */
.L_x_328:
[----:B------:R-:W-:-:S04]  /*1f30*/  F2FP.BF16.PACK_AB R0, RZ, R0 ;  /* 0x00000000ff00723e */ /* 0x000fc800000010ff */
[----:B------:R-:W-:Y:S01]  /*1f40*/  PRMT R18, R0, 0x7610, R18 ;  /* 0x0000761000127816 */ /* 0x000fe20000000012 */
[----:B------:R-:W-:Y:S05]  /*1f50*/  BRA `(.L_x_309) ;  /* 0x0000030000007947 */ /* 0x000fea0003800000 */
.L_x_321:
        /* <DEDUP_REMOVED lines=14> */
.L_x_335:
[----:B------:R-:W-:Y:S05]  /*2040*/  BSYNC B0 ;  /* 0x0000000000007941 */ /* 0x000fea0003800000 */
.L_x_334:
[----:B------:R-:W-:-:S04]  /*2050*/  F2FP.BF16.PACK_AB R0, RZ, R0 ;  /* 0x00000000ff00723e */ /* 0x000fc800000010ff */
[----:B------:R-:W-:Y:S01]  /*2060*/  PRMT R18, R0, 0x7610, R18 ;  /* 0x0000761000127816 */ /* 0x000fe20000000012 */
[----:B------:R-:W-:Y:S05]  /*2070*/  BRA `(.L_x_309) ;  /* 0x000001e000007947 */ /* 0x000fea0003800000 */
.L_x_308:
        /* <DEDUP_REMOVED lines=18> */
[----:B0----5:R-:W-:Y:S05]  /*21a0*/  CALL.ABS.NOINC R2 ;  /* 0x0000000002007343 */ /* 0x021fea0003c00000 */
[----:B------:R-:W-:Y:S01]  /*21b0*/  PRMT R18, RZ, 0x7610, R18 ;  /* 0x00007610ff127816 */ /* 0x000fe20000000012 */
[----:B------:R-:W-:Y:S05]  /*21c0*/  BRA `(.L_x_309) ;  /* 0x0000009000007947 */ /* 0x000fea0003800000 */
.L_x_333:
[----:B------:R-:W2:Y:S02]  /*21d0*/  LDG.E.64 R2, [R2.64] ;  /* 0x0000002402027981 */ /* 0x000ea4000c1e1b00 */
[----:B--2---:R-:W0:Y:S02]  /*21e0*/  I2F.U64 R0, R2 ;  /* 0x0000000200007312 */ /* 0x004e240000301000 */
[----:B0-----:R-:W-:-:S04]  /*21f0*/  F2FP.BF16.PACK_AB R0, RZ, R0 ;  /* 0x00000000ff00723e */ /* 0x001fc800000010ff */
[----:B------:R-:W-:Y:S01]  /*2200*/  PRMT R18, R0, 0x7610, R18 ;  /* 0x0000761000127816 */ /* 0x000fe20000000012 */
[----:B------:R-:W-:Y:S05]  /*2210*/  BRA `(.L_x_309) ;  /* 0x0000004000007947 */ /* 0x000fea0003800000 */
.L_x_332:
[----:B------:R-:W2:Y:S02]  /*2220*/  LDG.E R2, [R2.64] ;  /* 0x0000002402027981 */ /* 0x000ea4000c1e1900 */
[----:B--2---:R-:W0:Y:S02]  /*2230*/  I2F.U32 R0, R2 ;  /* 0x0000000200007306 */ /* 0x004e240000201000 */
[----:B0-----:R-:W-:-:S04]  /*2240*/  F2FP.BF16.PACK_AB R0, RZ, R0 ;  /* 0x00000000ff00723e */ /* 0x001fc800000010ff */
[----:B------:R-:W-:Y:S02]  /*2250*/  PRMT R18, R0, 0x7610, R18 ;  /* 0x0000761000127816 */ /* 0x000fe40000000012 */
.L_x_309:
[----:B------:R-:W-:-:S05]  /*2260*/  IADD3 R24, R24, 0x80, RZ ;  /* 0x0000008018187810 */ /* 0x000fca0007ffe0ff */
.L_x_303:
[----:B------:R-:W-:Y:S05]  /*2270*/  BSYNC B6 ;  /* 0x0000000000067941 */ /* 0x000fea0003800000 */
.L_x_302:
[----:B------:R-:W-:Y:S01]  /*2280*/  ISETP.GE.AND P0, PT, R24, R17, PT ;  /* 0x000000111800720c */ /* 0x000fe20003f06270 */
[----:B------:R-:W-:Y:S01]  /*2290*/  BSSY B6, `(.L_x_336) ;  /* 0x000010f000067945 */ /* 0x000fe20003800000 */
[----:B------:R-:W-:Y:S02]  /*22a0*/  PRMT R23, RZ, 0x7610, R23 ;  /* 0x00007610ff177816 */ /* 0x000fe40000000017 */
[----:B------:R-:W-:-:S09]  /*22b0*/  PRMT R25, RZ, 0x7610, R25 ;  /* 0x00007610ff197816 */ /* 0x000fd20000000019 */
        /* <DEDUP_REMOVED lines=22> */
.L_x_341:
[----:B------:R-:W2:Y:S02]  /*2420*/  LDG.E.U8 R2, [R2.64] ;  /* 0x0000002402027981 */ /* 0x000ea4000c1e1100 */
[----:B--2---:R-:W0:Y:S02]  /*2430*/  I2F.U16 R0, R2 ;  /* 0x0000000200007306 */ /* 0x004e240000101000 */
[----:B0-----:R-:W-:-:S04]  /*2440*/  F2FP.BF16.PACK_AB R0, RZ, R0 ;  /* 0x00000000ff00723e */ /* 0x001fc800000010ff */
[----:B------:R-:W-:Y:S01]  /*2450*/  PRMT R25, R0, 0x7610, R25 ;  /* 0x0000761000197816 */ /* 0x000fe20000000019 */
[----:B------:R-:W-:Y:S05]  /*2460*/  BRA `(.L_x_343) ;  /* 0x00000f0000007947 */ /* 0x000fea0003800000 */
.L_x_340:
        /* <DEDUP_REMOVED lines=11> */
.L_x_345:
[----:B------:R-:W2:Y:S02]  /*2520*/  LDG.E R2, [R2.64] ;  /* 0x0000002402027981 */ /* 0x000ea4000c1e1900 */
[----:B--2---:R-:W0:Y:S02]  /*2530*/  I2F R0, R2 ;  /* 0x0000000200007306 */ /* 0x004e240000201400 */
[----:B0-----:R-:W-:-:S04]  /*2540*/  F2FP.BF16.PACK_AB R0, RZ, R0 ;  /* 0x00000000ff00723e */ /* 0x001fc800000010ff */
[----:B------:R-:W-:Y:S01]  /*2550*/  PRMT R25, R0, 0x7610, R25 ;  /* 0x0000761000197816 */ /* 0x000fe20000000019 */
[----:B------:R-:W-:Y:S05]  /*2560*/  BRA `(.L_x_343) ;  /* 0x00000e0000007947 */ /* 0x000fea0003800000 */
.L_x_344:
[----:B------:R-:W2:Y:S02]  /*2570*/  LDG.E.U16 R2, [R2.64] ;  /* 0x0000002402027981 */ /* 0x000ea4000c1e1500 */
[----:B--2---:R-:W0:Y:S02]  /*2580*/  I2F.S16 R0, R2 ;  /* 0x0000000200007306 */ /* 0x004e240000101400 */
[----:B0-----:R-:W-:-:S04]  /*2590*/  F2FP.BF16.PACK_AB R0, RZ, R0 ;  /* 0x00000000ff00723e */ /* 0x001fc800000010ff */
[----:B------:R-:W-:Y:S01]  /*25a0*/  PRMT R25, R0, 0x7610, R25 ;  /* 0x0000761000197816 */ /* 0x000fe20000000019 */
[----:B------:R-:W-:Y:S05]  /*25b0*/  BRA `(.L_x_343) ;  /* 0x00000db000007947 */ /* 0x000fea0003800000 */
.L_x_339:
        /* <DEDUP_REMOVED lines=9> */
.L_x_347:
[----:B------:R-:W2:Y:S02]  /*2650*/  LDG.E.U16 R0, [R2.64] ;  /* 0x0000002402007981 */ /* 0x000ea4000c1e1500 */
[----:B--2---:R-:W-:-:S05]  /*2660*/  HADD2.F32 R0, -RZ, R0.H0_H0 ;  /* 0x20000000ff007230 */ /* 0x004fca0000004100 */
[----:B------:R-:W-:-:S04]  /*2670*/  F2FP.BF16.PACK_AB R0, RZ, R0 ;  /* 0x00000000ff00723e */ /* 0x000fc800000010ff */
[----:B------:R-:W-:Y:S01]  /*2680*/  PRMT R25, R0, 0x7610, R25 ;  /* 0x0000761000197816 */ /* 0x000fe20000000019 */
[----:B------:R-:W-:Y:S05]  /*2690*/  BRA `(.L_x_343) ;  /* 0x00000cd000007947 */ /* 0x000fea0003800000 */
.L_x_346:
        /* <DEDUP_REMOVED lines=9> */
.L_x_349:
[----:B------:R-:W2:Y:S02]  /*2730*/  LDG.E.U16 R2, [R2.64] ;  /* 0x0000002402027981 */ /* 0x000ea4000c1e1500 */
[----:B--2---:R-:W-:-:S05]  /*2740*/  HADD2.F32 R0, -RZ, R2.H0_H0 ;  /* 0x20000002ff007230 */ /* 0x004fca0000004100 */
[----:B------:R-:W-:-:S04]  /*2750*/  F2FP.BF16.PACK_AB R0, RZ, R0 ;  /* 0x00000000ff00723e */ /* 0x000fc800000010ff */
[----:B------:R-:W-:Y:S01]  /*2760*/  PRMT R25, R0, 0x7610, R25 ;  /* 0x0000761000197816 */ /* 0x000fe20000000019 */
[----:B------:R-:W-:Y:S05]  /*2770*/  BRA `(.L_x_343) ;  /* 0x00000bf000007947 */ /* 0x000fea0003800000 */
.L_x_348:
[----:B------:R-:W2:Y:S02]  /*2780*/  LDG.E.64 R2, [R2.64] ;  /* 0x0000002402027981 */ /* 0x000ea4000c1e1b00 */
[----:B--2---:R-:W0:Y:S01]  /*2790*/  F2F.F32.F64 R0, R2 ;  /* 0x0000000200007310 */ /* 0x004e220000301000 */
[----:B------:R-:W0:-:S14]  /*27a0*/  DSETP.GEU.AND P0, PT, |R2|, c[0x2][0x0], PT ;  /* 0x008000000200762a */ /* 0x000e1c0003f0e200 */
[----:B0-----:R-:W-:-:S05]  /*27b0*/  @!P0 FMUL R0, R0, 1.175494350822287508e-38 ;  /* 0x0080000000008820 */ /* 0x001fca0000400000 */
[----:B------:R-:W-:-:S04]  /*27c0*/  F2FP.BF16.PACK_AB R0, RZ, R0 ;  /* 0x00000000ff00723e */ /* 0x000fc800000010ff */
[----:B------:R-:W-:Y:S01]  /*27d0*/  PRMT R25, R0, 0x7610, R25 ;  /* 0x0000761000197816 */ /* 0x000fe20000000019 */
[----:B------:R-:W-:Y:S05]  /*27e0*/  BRA `(.L_x_343) ;  /* 0x00000b8000007947 */ /* 0x000fea0003800000 */
.L_x_338:
        /* <DEDUP_REMOVED lines=14> */
.L_x_352:
[----:B------:R-:W2:Y:S02]  /*28d0*/  LDG.E.64 R2, [R2.64] ;  /* 0x0000002402027981 */ /* 0x000ea4000c1e1b00 */
[----:B--2---:R-:W0:Y:S01]  /*28e0*/  F2F.F32.F64 R0, R2 ;  /* 0x0000000200007310 */ /* 0x004e220000301000 */
[----:B------:R-:W0:-:S14]  /*28f0*/  DSETP.GEU.AND P0, PT, |R2|, c[0x2][0x0], PT ;  /* 0x008000000200762a */ /* 0x000e1c0003f0e200 */
[----:B0-----:R-:W-:-:S05]  /*2900*/  @!P0 FMUL R0, R0, 1.175494350822287508e-38 ;  /* 0x0080000000008820 */ /* 0x001fca0000400000 */
[----:B------:R-:W-:-:S04]  /*2910*/  F2FP.BF16.PACK_AB R0, RZ, R0 ;  /* 0x00000000ff00723e */ /* 0x000fc800000010ff */
[----:B------:R-:W-:Y:S01]  /*2920*/  PRMT R25, R0, 0x7610, R25 ;  /* 0x0000761000197816 */ /* 0x000fe20000000019 */
[----:B------:R-:W-:Y:S05]  /*2930*/  BRA `(.L_x_343) ;  /* 0x00000a3000007947 */ /* 0x000fea0003800000 */
.L_x_351:
        /* <DEDUP_REMOVED lines=28> */
.L_x_354:
        /* <DEDUP_REMOVED lines=15> */
.L_x_353:
[----:B------:R0:W5:Y:S01]  /*2bf0*/  LDG.E.U16 R25, [R2.64] ;  /* 0x0000002402197981 */ /* 0x000162000c1e1500 */
[----:B------:R-:W-:Y:S05]  /*2c00*/  BRA `(.L_x_343) ;  /* 0x0000076000007947 */ /* 0x000fea0003800000 */
.L_x_350:
        /* <DEDUP_REMOVED lines=12> */
.L_x_357:
        /* <DEDUP_REMOVED lines=21> */
.L_x_361:
[----:B------:R-:W-:Y:S05]  /*2e20*/  BSYNC B1 ;  /* 0x0000000000017941 */ /* 0x000fea0003800000 */
.L_x_360:
[----:B------:R-:W-:Y:S01]  /*2e30*/  LEA R3, R0, 0x3b800000, 0x17 ;  /* 0x3b80000000037811 */ /* 0x000fe200078eb8ff */
[----:B------:R-:W-:-:S05]  /*2e40*/  IMAD.SHL.U32 R0, R2, 0x100000, RZ ;  /* 0x0010000002007824 */ /* 0x000fca00078e00ff */
[----:B------:R-:W-:Y:S02]  /*2e50*/  LOP3.LUT R0, R3, R0, R4, 0xfe, !PT ;  /* 0x0000000003007212 */ /* 0x000fe400078efe04 */
.L_x_359:
[----:B------:R-:W-:Y:S05]  /*2e60*/  BSYNC B0 ;  /* 0x0000000000007941 */ /* 0x000fea0003800000 */
.L_x_358:
[----:B------:R-:W-:-:S04]  /*2e70*/  F2FP.BF16.PACK_AB R0, RZ, R0 ;  /* 0x00000000ff00723e */ /* 0x000fc800000010ff */
[----:B------:R-:W-:Y:S01]  /*2e80*/  PRMT R25, R0, 0x7610, R25 ;  /* 0x0000761000197816 */ /* 0x000fe20000000019 */
[----:B------:R-:W-:Y:S05]  /*2e90*/  BRA `(.L_x_343) ;  /* 0x000004d000007947 */ /* 0x000fea0003800000 */
.L_x_356:
        /* <DEDUP_REMOVED lines=21> */
.L_x_365:
[----:B------:R-:W-:Y:S05]  /*2ff0*/  BSYNC B1 ;  /* 0x0000000000017941 */ /* 0x000fea0003800000 */
.L_x_364:
[----:B------:R-:W-:Y:S01]  /*3000*/  LEA R3, R0, 0x37800000, 0x17 ;  /* 0x3780000000037811 */ /* 0x000fe200078eb8ff */
[----:B------:R-:W-:-:S05]  /*3010*/  IMAD.SHL.U32 R0, R2, 0x200000, RZ ;  /* 0x0020000002007824 */ /* 0x000fca00078e00ff */
[----:B------:R-:W-:Y:S02]  /*3020*/  LOP3.LUT R0, R3, R0, R4, 0xfe, !PT ;  /* 0x0000000003007212 */ /* 0x000fe400078efe04 */
.L_x_363:
[----:B------:R-:W-:Y:S05]  /*3030*/  BSYNC B0 ;  /* 0x0000000000007941 */ /* 0x000fea0003800000 */
.L_x_362:
[----:B------:R-:W-:-:S04]  /*3040*/  F2FP.BF16.PACK_AB R0, RZ, R0 ;  /* 0x00000000ff00723e */ /* 0x000fc800000010ff */
[----:B------:R-:W-:Y:S01]  /*3050*/  PRMT R25, R0, 0x7610, R25 ;  /* 0x0000761000197816 */ /* 0x000fe20000000019 */
[----:B------:R-:W-:Y:S05]  /*3060*/  BRA `(.L_x_343) ;  /* 0x0000030000007947 */ /* 0x000fea0003800000 */
.L_x_355:
        /* <DEDUP_REMOVED lines=14> */
.L_x_369:
[----:B------:R-:W-:Y:S05]  /*3150*/  BSYNC B0 ;  /* 0x0000000000007941 */ /* 0x000fea0003800000 */
.L_x_368:
[----:B------:R-:W-:-:S04]  /*3160*/  F2FP.BF16.PACK_AB R0, RZ, R0 ;  /* 0x00000000ff00723e */ /* 0x000fc800000010ff */
[----:B------:R-:W-:Y:S01]  /*3170*/  PRMT R25, R0, 0x7610, R25 ;  /* 0x0000761000197816 */ /* 0x000fe20000000019 */
[----:B------:R-:W-:Y:S05]  /*3180*/  BRA `(.L_x_343) ;  /* 0x000001e000007947 */ /* 0x000fea0003800000 */
.L_x_342:
        /* <DEDUP_REMOVED lines=21> */
.L_x_367:
[----:B------:R-:W2:Y:S02]  /*32e0*/  LDG.E.64 R2, [R2.64] ;  /* 0x0000002402027981 */ /* 0x000ea4000c1e1b00 */
[----:B--2---:R-:W0:Y:S02]  /*32f0*/  I2F.U64 R0, R2 ;  /* 0x0000000200007312 */ /* 0x004e240000301000 */
[----:B0-----:R-:W-:-:S04]  /*3300*/  F2FP.BF16.PACK_AB R0, RZ, R0 ;  /* 0x00000000ff00723e */ /* 0x001fc800000010ff */
[----:B------:R-:W-:Y:S01]  /*3310*/  PRMT R25, R0, 0x7610, R25 ;  /* 0x0000761000197816 */ /* 0x000fe20000000019 */
[----:B------:R-:W-:Y:S05]  /*3320*/  BRA `(.L_x_343) ;  /* 0x0000004000007947 */ /* 0x000fea0003800000 */
.L_x_366:
[----:B------:R-:W2:Y:S02]  /*3330*/  LDG.E R2, [R2.64] ;  /* 0x0000002402027981 */ /* 0x000ea4000c1e1900 */
[----:B--2---:R-:W0:Y:S02]  /*3340*/  I2F.U32 R0, R2 ;  /* 0x0000000200007306 */ /* 0x004e240000201000 */
[----:B0-----:R-:W-:-:S04]  /*3350*/  F2FP.BF16.PACK_AB R0, RZ, R0 ;  /* 0x00000000ff00723e */ /* 0x001fc800000010ff */
[----:B------:R-:W-:Y:S02]  /*3360*/  PRMT R25, R0, 0x7610, R25 ;  /* 0x0000761000197816 */ /* 0x000fe40000000019 */
.L_x_343:
[----:B------:R-:W-:-:S05]  /*3370*/  IADD3 R24, R24, 0x80, RZ ;  /* 0x0000008018187810 */ /* 0x000fca0007ffe0ff */
.L_x_337:
[----:B------:R-:W-:Y:S05]  /*3380*/  BSYNC B6 ;  /* 0x0000000000067941 */ /* 0x000fea0003800000 */
.L_x_336:
[----:B------:R-:W-:Y:S01]  /*3390*/  ISETP.GE.AND P0, PT, R24, R17, PT ;  /* 0x000000111800720c */ /* 0x000fe20003f06270 */
[----:B------:R-:W-:-:S12]  /*33a0*/  BSSY B6, `(.L_x_370) ;  /* 0x000010b000067945 */ /* 0x000fd80003800000 */
[----:B------:R-:W-:Y:S05]  /*33b0*/  @P0 BRA `(.L_x_371) ;  /* 0x0000109000000947 */ /* 0x000fea0003800000 */
[----:B------:R-:W-:Y:S01]  /*33c0*/  PRMT R0, R19, 0x9910, RZ ;  /* 0x0000991013007816 */ /* 0x000fe200000000ff */
[----:B------:R-:W-:-:S03]  /*33d0*/  IMAD R24, R16, 0x200, R24 ;  /* 0x0000020010187824 */ /* 0x000fc600078e0218 */
[----:B------:R-:W-:Y:S01]  /*33e0*/  ISETP.GT.AND P1, PT, R0, 0x9, PT ;  /* 0x000000090000780c */ /* 0x000fe20003f24270 */
[----:B------:R-:W-:-:S05]  /*33f0*/  IMAD R24, R24, c[0x0][0x180], RZ ;  /* 0x0000600018187a24 */ /* 0x000fca00078e02ff */
[----:B0-----:R-:W-:-:S05]  /*3400*/  IADD3 R2, P0, R24, c[0x0][0x170], RZ ;  /* 0x00005c0018027a10 */ /* 0x001fca0007f1e0ff */
        /* <DEDUP_REMOVED lines=15> */
.L_x_375:
[----:B------:R-:W2:Y:S02]  /*3500*/  LDG.E.U8 R2, [R2.64] ;  /* 0x0000002402027981 */ /* 0x000ea4000c1e1100 */
[----:B--2---:R-:W0:Y:S02]  /*3510*/  I2F.U16 R0, R2 ;  /* 0x0000000200007306 */ /* 0x004e240000101000 */
[----:B0-----:R-:W-:-:S04]  /*3520*/  F2FP.BF16.PACK_AB R0, RZ, R0 ;  /* 0x00000000ff00723e */ /* 0x001fc800000010ff */
[----:B------:R-:W-:Y:S01]  /*3530*/  PRMT R23, R0, 0x7610, R23 ;  /* 0x0000761000177816 */ /* 0x000fe20000000017 */
[----:B------:R-:W-:Y:S05]  /*3540*/  BRA `(.L_x_371) ;  /* 0x00000f0000007947 */ /* 0x000fea0003800000 */
.L_x_374:
        /* <DEDUP_REMOVED lines=11> */
.L_x_378:
[----:B------:R-:W2:Y:S02]  /*3600*/  LDG.E R2, [R2.64] ;  /* 0x0000002402027981 */ /* 0x000ea4000c1e1900 */
[----:B--2---:R-:W0:Y:S02]  /*3610*/  I2F R0, R2 ;  /* 0x0000000200007306 */ /* 0x004e240000201400 */
[----:B0-----:R-:W-:-:S04]  /*3620*/  F2FP.BF16.PACK_AB R0, RZ, R0 ;  /* 0x00000000ff00723e */ /* 0x001fc800000010ff */
[----:B------:R-:W-:Y:S01]  /*3630*/  PRMT R23, R0, 0x7610, R23 ;  /* 0x0000761000177816 */ /* 0x000fe20000000017 */
[----:B------:R-:W-:Y:S05]  /*3640*/  BRA `(.L_x_371) ;  /* 0x00000e0000007947 */ /* 0x000fea0003800000 */
.L_x_377:
[----:B------:R-:W2:Y:S02]  /*3650*/  LDG.E.U16 R2, [R2.64] ;  /* 0x0000002402027981 */ /* 0x000ea4000c1e1500 */
[----:B--2---:R-:W0:Y:S02]  /*3660*/  I2F.S16 R0, R2 ;  /* 0x0000000200007306 */ /* 0x004e240000101400 */
[----:B0-----:R-:W-:-:S04]  /*3670*/  F2FP.BF16.PACK_AB R0, RZ, R0 ;  /* 0x00000000ff00723e */ /* 0x001fc800000010ff */
[----:B------:R-:W-:Y:S01]  /*3680*/  PRMT R23, R0, 0x7610, R23 ;  /* 0x0000761000177816 */ /* 0x000fe20000000017 */
[----:B------:R-:W-:Y:S05]  /*3690*/  BRA `(.L_x_371) ;  /* 0x00000db000007947 */ /* 0x000fea0003800000 */
.L_x_373:
        /* <DEDUP_REMOVED lines=9> */
.L_x_380:
[----:B------:R-:W2:Y:S02]  /*3730*/  LDG.E.U16 R0, [R2.64] ;  /* 0x0000002402007981 */ /* 0x000ea4000c1e1500 */
[----:B--2---:R-:W-:-:S05]  /*3740*/  HADD2.F32 R0, -RZ, R0.H0_H0 ;  /* 0x20000000ff007230 */ /* 0x004fca0000004100 */
[----:B------:R-:W-:-:S04]  /*3750*/  F2FP.BF16.PACK_AB R0, RZ, R0 ;  /* 0x00000000ff00723e */ /* 0x000fc800000010ff */
[----:B------:R-:W-:Y:S01]  /*3760*/  PRMT R23, R0, 0x7610, R23 ;  /* 0x0000761000177816 */ /* 0x000fe20000000017 */
[----:B------:R-:W-:Y:S05]  /*3770*/  BRA `(.L_x_371) ;  /* 0x00000cd000007947 */ /* 0x000fea0003800000 */
.L_x_379:
        /* <DEDUP_REMOVED lines=9> */
.L_x_382:
[----:B------:R-:W2:Y:S02]  /*3810*/  LDG.E.U16 R2, [R2.64] ;  /* 0x0000002402027981 */ /* 0x000ea4000c1e1500 */
[----:B--2---:R-:W-:-:S05]  /*3820*/  HADD2.F32 R0, -RZ, R2.H0_H0 ;  /* 0x20000002ff007230 */ /* 0x004fca0000004100 */
[----:B------:R-:W-:-:S04]  /*3830*/  F2FP.BF16.PACK_AB R0, RZ, R0 ;  /* 0x00000000ff00723e */ /* 0x000fc800000010ff */
[----:B------:R-:W-:Y:S01]  /*3840*/  PRMT R23, R0, 0x7610, R23 ;  /* 0x0000761000177816 */ /* 0x000fe20000000017 */
[----:B------:R-:W-:Y:S05]  /*3850*/  BRA `(.L_x_371) ;  /* 0x00000bf000007947 */ /* 0x000fea0003800000 */
.L_x_381:
[----:B------:R-:W2:Y:S02]  /*3860*/  LDG.E.64 R2, [R2.64] ;  /* 0x0000002402027981 */ /* 0x000ea4000c1e1b00 */
[----:B--2---:R-:W0:Y:S01]  /*3870*/  F2F.F32.F64 R0, R2 ;  /* 0x0000000200007310 */ /* 0x004e220000301000 */
[----:B------:R-:W0:-:S14]  /*3880*/  DSETP.GEU.AND P0, PT, |R2|, c[0x2][0x0], PT ;  /* 0x008000000200762a */ /* 0x000e1c0003f0e200 */
[----:B0-----:R-:W-:-:S05]  /*3890*/  @!P0 FMUL R0, R0, 1.175494350822287508e-38 ;  /* 0x0080000000008820 */ /* 0x001fca0000400000 */
[----:B------:R-:W-:-:S04]  /*38a0*/  F2FP.BF16.PACK_AB R0, RZ, R0 ;  /* 0x00000000ff00723e */ /* 0x000fc800000010ff */
[----:B------:R-:W-:Y:S01]  /*38b0*/  PRMT R23, R0, 0x7610, R23 ;  /* 0x0000761000177816 */ /* 0x000fe20000000017 */
[----:B------:R-:W-:Y:S05]  /*38c0*/  BRA `(.L_x_371) ;  /* 0x00000b8000007947 */ /* 0x000fea0003800000 */
.L_x_372:
        /* <DEDUP_REMOVED lines=14> */
.L_x_385:
[----:B------:R-:W2:Y:S02]  /*39b0*/  LDG.E.64 R2, [R2.64] ;  /* 0x0000002402027981 */ /* 0x000ea4000c1e1b00 */
[----:B--2---:R-:W0:Y:S01]  /*39c0*/  F2F.F32.F64 R0, R2 ;  /* 0x0000000200007310 */ /* 0x004e220000301000 */
[----:B------:R-:W0:-:S14]  /*39d0*/  DSETP.GEU.AND P0, PT, |R2|, c[0x2][0x0], PT ;  /* 0x008000000200762a */ /* 0x000e1c0003f0e200 */
[----:B0-----:R-:W-:-:S05]  /*39e0*/  @!P0 FMUL R0, R0, 1.175494350822287508e-38 ;  /* 0x0080000000008820 */ /* 0x001fca0000400000 */
[----:B------:R-:W-:-:S04]  /*39f0*/  F2FP.BF16.PACK_AB R0, RZ, R0 ;  /* 0x00000000ff00723e */ /* 0x000fc800000010ff */
[----:B------:R-:W-:Y:S01]  /*3a00*/  PRMT R23, R0, 0x7610, R23 ;  /* 0x0000761000177816 */ /* 0x000fe20000000017 */
[----:B------:R-:W-:Y:S05]  /*3a10*/  BRA `(.L_x_371) ;  /* 0x00000a3000007947 */ /* 0x000fea0003800000 */
.L_x_384:
        /* <DEDUP_REMOVED lines=28> */
.L_x_387:
        /* <DEDUP_REMOVED lines=15> */
.L_x_386:
[----:B------:R0:W5:Y:S01]  /*3cd0*/  LDG.E.U16 R23, [R2.64] ;  /* 0x0000002402177981 */ /* 0x000162000c1e1500 */
[----:B------:R-:W-:Y:S05]  /*3ce0*/  BRA `(.L_x_371) ;  /* 0x0000076000007947 */ /* 0x000fea0003800000 */
.L_x_383:
        /* <DEDUP_REMOVED lines=12> */
.L_x_390:
        /* <DEDUP_REMOVED lines=21> */
.L_x_394:
[----:B------:R-:W-:Y:S05]  /*3f00*/  BSYNC B1 ;  /* 0x0000000000017941 */ /* 0x000fea0003800000 */
.L_x_393:
[----:B------:R-:W-:Y:S01]  /*3f10*/  LEA R3, R0, 0x3b800000, 0x17 ;  /* 0x3b80000000037811 */ /* 0x000fe200078eb8ff */
[----:B------:R-:W-:-:S05]  /*3f20*/  IMAD.SHL.U32 R0, R2, 0x100000, RZ ;  /* 0x0010000002007824 */ /* 0x000fca00078e00ff */
[----:B------:R-:W-:Y:S02]  /*3f30*/  LOP3.LUT R0, R3, R0, R4, 0xfe, !PT ;  /* 0x0000000003007212 */ /* 0x000fe400078efe04 */
.L_x_392:
[----:B------:R-:W-:Y:S05]  /*3f40*/  BSYNC B0 ;  /* 0x0000000000007941 */ /* 0x000fea0003800000 */
.L_x_391:
[----:B------:R-:W-:-:S04]  /*3f50*/  F2FP.BF16.PACK_AB R0, RZ, R0 ;  /* 0x00000000ff00723e */ /* 0x000fc800000010ff */
[----:B------:R-:W-:Y:S01]  /*3f60*/  PRMT R23, R0, 0x7610, R23 ;  /* 0x0000761000177816 */ /* 0x000fe20000000017 */
[----:B------:R-:W-:Y:S05]  /*3f70*/  BRA `(.L_x_371) ;  /* 0x000004d000007947 */ /* 0x000fea0003800000 */
.L_x_389:
        /* <DEDUP_REMOVED lines=21> */
.L_x_398:
[----:B------:R-:W-:Y:S05]  /*40d0*/  BSYNC B1 ;  /* 0x0000000000017941 */ /* 0x000fea0003800000 */
.L_x_397:
[----:B------:R-:W-:Y:S01]  /*40e0*/  LEA R3, R0, 0x37800000, 0x17 ;  /* 0x3780000000037811 */ /* 0x000fe200078eb8ff */
[----:B------:R-:W-:-:S05]  /*40f0*/  IMAD.SHL.U32 R0, R2, 0x200000, RZ ;  /* 0x0020000002007824 */ /* 0x000fca00078e00ff */
[----:B------:R-:W-:Y:S02]  /*4100*/  LOP3.LUT R0, R3, R0, R4, 0xfe, !PT ;  /* 0x0000000003007212 */ /* 0x000fe400078efe04 */
.L_x_396:
[----:B------:R-:W-:Y:S05]  /*4110*/  BSYNC B0 ;  /* 0x0000000000007941 */ /* 0x000fea0003800000 */
.L_x_395:
[----:B------:R-:W-:-:S04]  /*4120*/  F2FP.BF16.PACK_AB R0, RZ, R0 ;  /* 0x00000000ff00723e */ /* 0x000fc800000010ff */
[----:B------:R-:W-:Y:S01]  /*4130*/  PRMT R23, R0, 0x7610, R23 ;  /* 0x0000761000177816 */ /* 0x000fe20000000017 */
[----:B------:R-:W-:Y:S05]  /*4140*/  BRA `(.L_x_371) ;  /* 0x0000030000007947 */ /* 0x000fea0003800000 */
.L_x_388:
        /* <DEDUP_REMOVED lines=14> */
.L_x_402:
[----:B------:R-:W-:Y:S05]  /*4230*/  BSYNC B0 ;  /* 0x0000000000007941 */ /* 0x000fea0003800000 */
.L_x_401:
[----:B------:R-:W-:-:S04]  /*4240*/  F2FP.BF16.PACK_AB R0, RZ, R0 ;  /* 0x00000000ff00723e */ /* 0x000fc800000010ff */
[----:B------:R-:W-:Y:S01]  /*4250*/  PRMT R23, R0, 0x7610, R23 ;  /* 0x0000761000177816 */ /* 0x000fe20000000017 */
[----:B------:R-:W-:Y:S05]  /*4260*/  BRA `(.L_x_371) ;  /* 0x000001e000007947 */ /* 0x000fea0003800000 */
.L_x_376:
        /* <DEDUP_REMOVED lines=21> */
.L_x_400:
[----:B------:R-:W2:Y:S02]  /*43c0*/  LDG.E.64 R2, [R2.64] ;  /* 0x0000002402027981 */ /* 0x000ea4000c1e1b00 */
[----:B--2---:R-:W0:Y:S02]  /*43d0*/  I2F.U64 R0, R2 ;  /* 0x0000000200007312 */ /* 0x004e240000301000 */
[----:B0-----:R-:W-:-:S04]  /*43e0*/  F2FP.BF16.PACK_AB R0, RZ, R0 ;  /* 0x00000000ff00723e */ /* 0x001fc800000010ff */
[----:B------:R-:W-:Y:S01]  /*43f0*/  PRMT R23, R0, 0x7610, R23 ;  /* 0x0000761000177816 */ /* 0x000fe20000000017 */
[----:B------:R-:W-:Y:S05]  /*4400*/  BRA `(.L_x_371) ;  /* 0x0000004000007947 */ /* 0x000fea0003800000 */
.L_x_399:
[----:B------:R-:W2:Y:S02]  /*4410*/  LDG.E R2, [R2.64] ;  /* 0x0000002402027981 */ /* 0x000ea4000c1e1900 */
[----:B--2---:R-:W0:Y:S02]  /*4420*/  I2F.U32 R0, R2 ;  /* 0x0000000200007306 */ /* 0x004e240000201000 */
[----:B0-----:R-:W-:-:S04]  /*4430*/  F2FP.BF16.PACK_AB R0, RZ, R0 ;  /* 0x00000000ff00723e */ /* 0x001fc800000010ff */
[----:B------:R-:W-:Y:S02]  /*4440*/  PRMT R23, R0, 0x7610, R23 ;  /* 0x0000761000177816 */ /* 0x000fe40000000017 */
.L_x_371:
[----:B------:R-:W-:Y:S05]  /*4450*/  BSYNC B6 ;  /* 0x0000000000067941 */ /* 0x000fea0003800000 */
.L_x_370:
[----:B------:R-:W1:Y:S01]  /*4460*/  S2R R19, SR_TID.X ;  /* 0x0000000000137919 */ /* 0x000e620000002100 */
[----:B------:R-:W-:Y:S01]  /*4470*/  BSSY B6, `(.L_x_403) ;  /* 0x000012c000067945 */ /* 0x000fe20003800000 */
[C---:B-1----:R-:W-:Y:S02]  /*4480*/  IADD3 R0, R19.reuse, 0x100, RZ ;  /* 0x0000010013007810 */ /* 0x042fe40007ffe0ff */
[C---:B------:R-:W-:Y:S02]  /*4490*/  IADD3 R24, R19.reuse, 0x80, RZ ;  /* 0x0000008013187810 */ /* 0x040fe40007ffe0ff */
[-C--:B------:R-:W-:Y:S02]  /*44a0*/  ISETP.GE.AND P1, PT, R0, R17.reuse, PT ;  /* 0x000000110000720c */ /* 0x080fe40003f26270 */
[C---:B------:R-:W-:Y:S02]  /*44b0*/  IADD3 R0, R19.reuse, 0x180, RZ ;  /* 0x0000018013007810 */ /* 0x040fe40007ffe0ff */
[----:B------:R-:W-:-:S02]  /*44c0*/  ISETP.GE.AND P3, PT, R19, R17, PT ;  /* 0x000000111300720c */ /* 0x000fc40003f66270 */
[-C--:B------:R-:W-:Y:S02]  /*44d0*/  ISETP.GE.AND P0, PT, R24, R17.reuse, PT ;  /* 0x000000111800720c */ /* 0x080fe40003f06270 */
[----:B------:R-:W-:-:S05]  /*44e0*/  ISETP.GE.AND P2, PT, R0, R17, PT ;  /* 0x000000110000720c */ /* 0x000fca0003f46270 */
[----:B-----5:R-:W-:-:S04]  /*44f0*/  @!P1 PRMT R25, RZ, 0x5410, R25 ;  /* 0x00005410ff199816 */ /* 0x020fc80000000019 */
[----:B------:R-:W-:Y:S01]  /*4500*/  @!P3 PRMT R22, RZ, 0x5410, R22 ;  /* 0x00005410ff16b816 */ /* 0x000fe20000000016 */
[----:B0-----:R-:W-:Y:S01]  /*4510*/  @!P1 FMUL.RZ R3, R25, 0.15915493667125701904 ;  /* 0x3e22f98319039820 */ /* 0x001fe2000040c000 */
[----:B------:R-:W-:Y:S02]  /*4520*/  @!P0 PRMT R18, RZ, 0x5410, R18 ;  /* 0x00005410ff128816 */ /* 0x000fe40000000012 */
[----:B------:R-:W-:Y:S01]  /*4530*/  @!P2 PRMT R23, RZ, 0x5410, R23 ;  /* 0x00005410ff17a816 */ /* 0x000fe20000000017 */
[----:B------:R-:W-:Y:S02]  /*4540*/  @!P3 FMUL.RZ R0, R22, 0.15915493667125701904 ;  /* 0x3e22f9831600b820 */ /* 0x000fe4000040c000 */
[----:B------:R-:W-:Y:S01]  /*4550*/  @!P0 FMUL.RZ R2, R18, 0.15915493667125701904 ;  /* 0x3e22f98312028820 */ /* 0x000fe2000040c000 */
[----:B------:R-:W0:Y:S01]  /*4560*/  @!P1 MUFU.SIN R22, R3 ;  /* 0x0000000300169308 */ /* 0x000e220000000400 */
[----:B------:R-:W-:Y:S01]  /*4570*/  @!P2 FMUL.RZ R4, R23, 0.15915493667125701904 ;  /* 0x3e22f9831704a820 */ /* 0x000fe2000040c000 */
[----:B------:R-:W1:Y:S06]  /*4580*/  LDC.U8 R18, c[0x0][0x184] ;  /* 0x00006100ff127b82 */ /* 0x000e6c0000000000 */
[----:B------:R-:W2:Y:S08]  /*4590*/  @!P3 MUFU.SIN R0, R0 ;  /* 0x000000000000b308 */ /* 0x000eb00000000400 */
[----:B------:R-:W3:Y:S01]  /*45a0*/  @!P2 MUFU.SIN R23, R4 ;  /* 0x000000040017a308 */ /* 0x000ee20000000400 */
[----:B0-----:R-:W-:-:S07]  /*45b0*/  @!P1 F2FP.BF16.PACK_AB R22, RZ, R22 ;  /* 0x00000016ff16923e */ /* 0x001fce00000010ff */
[----:B------:R-:W0:Y:S01]  /*45c0*/  @!P0 MUFU.SIN R25, R2 ;  /* 0x0000000200198308 */ /* 0x000e220000000400 */
[----:B--2---:R-:W-:Y:S02]  /*45d0*/  @!P3 F2FP.BF16.PACK_AB R5, RZ, R0 ;  /* 0x00000000ff05b23e */ /* 0x004fe400000010ff */
[----:B---3--:R-:W-:Y:S02]  /*45e0*/  @!P2 F2FP.BF16.PACK_AB R23, RZ, R23 ;  /* 0x00000017ff17a23e */ /* 0x008fe400000010ff */
[----:B0-----:R-:W-:Y:S01]  /*45f0*/  @!P0 F2FP.BF16.PACK_AB R25, RZ, R25 ;  /* 0x00000019ff19823e */ /* 0x001fe200000010ff */
[----:B------:R-:W-:Y:S05]  /*4600*/  @P3 BRA `(.L_x_404) ;  /* 0x0000112000003947 */ /* 0x000fea0003800000 */
[----:B-1----:R-:W-:Y:S01]  /*4610*/  IMAD R0, R16, 0x200, R19 ;  /* 0x0000020010007824 */ /* 0x002fe200078e0213 */
[----:B------:R-:W-:-:S03]  /*4620*/  PRMT R3, R18, 0x9910, RZ ;  /* 0x0000991012037816 */ /* 0x000fc600000000ff */
        /* <DEDUP_REMOVED lines=14> */
[----:B------:R-:W-:Y:S01]  /*4710*/  PRMT R0, RZ, 0x5410, R5 ;  /* 0x00005410ff007816 */ /* 0x000fe20000000005 */
[----:B------:R-:W-:-:S03]  /*4720*/  IMAD.MOV.U32 R19, RZ, RZ, R24 ;  /* 0x000000ffff137224 */ /* 0x000fc600078e0018 */
[----:B------:R-:W0:Y:S02]  /*4730*/  F2I.FTZ.TRUNC.NTZ R5, R0 ;  /* 0x0000000000057305 */ /* 0x000e24000021f100 */
[----:B0-----:R0:W-:Y:S01]  /*4740*/  STG.E.U8 [R2.64], R5 ;  /* 0x0000000502007986 */ /* 0x0011e2000c101124 */
[----:B------:R-:W-:Y:S05]  /*4750*/  BRA `(.L_x_404) ;  /* 0x00000fd000007947 */ /* 0x000fea0003800000 */
.L_x_408:
[----:B------:R-:W-:Y:S01]  /*4760*/  PRMT R5, RZ, 0x5410, R5 ;  /* 0x00005410ff057816 */ /* 0x000fe20000000005 */
[----:B------:R-:W-:-:S05]  /*4770*/  IMAD.MOV.U32 R19, RZ, RZ, R24 ;  /* 0x000000ffff137224 */ /* 0x000fca00078e0018 */
[----:B------:R-:W0:Y:S02]  /*4780*/  F2I.S64.TRUNC R4, R5 ;  /* 0x0000000500047311 */ /* 0x000e24000020d900 */
[----:B0-----:R0:W-:Y:S01]  /*4790*/  STG.E.U8 [R2.64], R4 ;  /* 0x0000000402007986 */ /* 0x0011e2000c101124 */
[----:B------:R-:W-:Y:S05]  /*47a0*/  BRA `(.L_x_404) ;  /* 0x00000f8000007947 */ /* 0x000fea0003800000 */
.L_x_407:
[----:B------:R-:W-:-:S13]  /*47b0*/  ISETP.NE.AND P0, PT, R0, 0x2, PT ;  /* 0x000000020000780c */ /* 0x000fda0003f05270 */
[----:B------:R-:W-:Y:S05]  /*47c0*/  @!P0 BRA `(.L_x_410) ;  /* 0x000000e000008947 */ /* 0x000fea0003800000 */
[----:B------:R-:W-:-:S13]  /*47d0*/  ISETP.NE.AND P0, PT, R0, 0x3, PT ;  /* 0x000000030000780c */ /* 0x000fda0003f05270 */
[----:B------:R-:W-:Y:S05]  /*47e0*/  @!P0 BRA `(.L_x_411) ;  /* 0x0000007000008947 */ /* 0x000fea0003800000 */
[----:B------:R-:W-:-:S13]  /*47f0*/  ISETP.NE.AND P0, PT, R0, 0x4, PT ;  /* 0x000000040000780c */ /* 0x000fda0003f05270 */
[----:B------:R-:W-:Y:S05]  /*4800*/  @P0 BRA `(.L_x_409) ;  /* 0x00000d4000000947 */ /* 0x000fea0003800000 */
[----:B------:R-:W-:Y:S01]  /*4810*/  PRMT R5, RZ, 0x5410, R5 ;  /* 0x00005410ff057816 */ /* 0x000fe20000000005 */
[----:B------:R-:W-:-:S05]  /*4820*/  IMAD.MOV.U32 R19, RZ, RZ, R24 ;  /* 0x000000ffff137224 */ /* 0x000fca00078e0018 */
[----:B------:R-:W0:Y:S02]  /*4830*/  F2I.S64.TRUNC R4, R5 ;  /* 0x0000000500047311 */ /* 0x000e24000020d900 */
[----:B0-----:R0:W-:Y:S01]  /*4840*/  STG.E.64 [R2.64], R4 ;  /* 0x0000000402007986 */ /* 0x0011e2000c101b24 */
[----:B------:R-:W-:Y:S05]  /*4850*/  BRA `(.L_x_404) ;  /* 0x00000ed000007947 */ /* 0x000fea0003800000 */
.L_x_411:
[----:B------:R-:W-:Y:S01]  /*4860*/  PRMT R5, RZ, 0x5410, R5 ;  /* 0x00005410ff057816 */ /* 0x000fe20000000005 */
[----:B------:R-:W-:-:S05]  /*4870*/  IMAD.MOV.U32 R19, RZ, RZ, R24 ;  /* 0x000000ffff137224 */ /* 0x000fca00078e0018 */
[----:B------:R-:W0:Y:S02]  /*4880*/  F2I.FTZ.TRUNC.NTZ R5, R5 ;  /* 0x0000000500057305 */ /* 0x000e24000021f100 */
[----:B0-----:R0:W-:Y:S01]  /*4890*/  STG.E [R2.64], R5 ;  /* 0x0000000502007986 */ /* 0x0011e2000c101924 */
[----:B------:R-:W-:Y:S05]  /*48a0*/  BRA `(.L_x_404) ;  /* 0x00000e8000007947 */ /* 0x000fea0003800000 */
.L_x_410:
[----:B------:R-:W-:Y:S01]  /*48b0*/  PRMT R5, RZ, 0x5410, R5 ;  /* 0x00005410ff057816 */ /* 0x000fe20000000005 */
[----:B------:R-:W-:-:S05]  /*48c0*/  IMAD.MOV.U32 R19, RZ, RZ, R24 ;  /* 0x000000ffff137224 */ /* 0x000fca00078e0018 */
[----:B------:R-:W0:Y:S02]  /*48d0*/  F2I.FTZ.TRUNC.NTZ R5, R5 ;  /* 0x0000000500057305 */ /* 0x000e24000021f100 */
[----:B0-----:R0:W-:Y:S01]  /*48e0*/  STG.E.U16 [R2.64], R5 ;  /* 0x0000000502007986 */ /* 0x0011e2000c101524 */
[----:B------:R-:W-:Y:S05]  /*48f0*/  BRA `(.L_x_404) ;  /* 0x00000e3000007947 */ /* 0x000fea0003800000 */
.L_x_406:
[----:B------:R-:W-:-:S13]  /*4900*/  ISETP.GT.AND P0, PT, R0, 0x6, PT ;  /* 0x000000060000780c */ /* 0x000fda0003f04270 */
[----:B------:R-:W-:Y:S05]  /*4910*/  @P0 BRA `(.L_x_412) ;  /* 0x000000d000000947 */ /* 0x000fea0003800000 */
[----:B------:R-:W-:-:S13]  /*4920*/  ISETP.NE.AND P0, PT, R0, 0x5, PT ;  /* 0x000000050000780c */ /* 0x000fda0003f05270 */
[----:B------:R-:W-:Y:S05]  /*4930*/  @!P0 BRA `(.L_x_413) ;  /* 0x0000006000008947 */ /* 0x000fea0003800000 */
[----:B------:R-:W-:-:S13]  /*4940*/  ISETP.NE.AND P0, PT, R0, 0x6, PT ;  /* 0x000000060000780c */ /* 0x000fda0003f05270 */
[----:B------:R-:W-:Y:S05]  /*4950*/  @P0 BRA `(.L_x_409) ;  /* 0x00000bf000000947 */ /* 0x000fea0003800000 */
[----:B------:R-:W-:Y:S01]  /*4960*/  PRMT R5, RZ, 0x5410, R5 ;  /* 0x00005410ff057816 */ /* 0x000fe20000000005 */
[----:B------:R-:W-:-:S04]  /*4970*/  IMAD.MOV.U32 R19, RZ, RZ, R24 ;  /* 0x000000ffff137224 */ /* 0x000fc800078e0018 */
[----:B------:R0:W-:Y:S01]  /*4980*/  STG.E [R2.64], R5 ;  /* 0x0000000502007986 */ /* 0x0001e2000c101924 */
[----:B------:R-:W-:Y:S05]  /*4990*/  BRA `(.L_x_404) ;  /* 0x00000d9000007947 */ /* 0x000fea0003800000 */
.L_x_413:
[----:B------:R-:W-:Y:S01]  /*49a0*/  PRMT R0, RZ, 0x5410, R5 ;  /* 0x00005410ff007816 */ /* 0x000fe20000000005 */
[----:B------:R-:W-:-:S03]  /*49b0*/  IMAD.MOV.U32 R19, RZ, RZ, R24 ;  /* 0x000000ffff137224 */ /* 0x000fc600078e0018 */
[----:B------:R-:W-:-:S05]  /*49c0*/  F2FP.PACK_AB R0, RZ, R0 ;  /* 0x00000000ff00723e */ /* 0x000fca00000000ff */
[----:B------:R0:W-:Y:S01]  /*49d0*/  STG.E.U16 [R2.64], R0 ;  /* 0x0000000002007986 */ /* 0x0001e2000c101524 */
[----:B------:R-:W-:Y:S05]  /*49e0*/  BRA `(.L_x_404) ;  /* 0x00000d4000007947 */ /* 0x000fea0003800000 */
.L_x_412:
[----:B------:R-:W-:-:S13]  /*49f0*/  ISETP.NE.AND P0, PT, R0, 0x7, PT ;  /* 0x000000070000780c */ /* 0x000fda0003f05270 */
[----:B------:R-:W-:Y:S05]  /*4a00*/  @!P0 BRA `(.L_x_414) ;  /* 0x000000f000008947 */ /* 0x000fea0003800000 */
[----:B------:R-:W-:-:S13]  /*4a10*/  ISETP.NE.AND P0, PT, R0, 0x8, PT ;  /* 0x000000080000780c */ /* 0x000fda0003f05270 */
[----:B------:R-:W-:Y:S05]  /*4a20*/  @!P0 BRA `(.L_x_415) ;  /* 0x0000007000008947 */ /* 0x000fea0003800000 */
[----:B------:R-:W-:-:S13]  /*4a30*/  ISETP.NE.AND P0, PT, R0, 0x9, PT ;  /* 0x000000090000780c */ /* 0x000fda0003f05270 */
[----:B------:R-:W-:Y:S05]  /*4a40*/  @P0 BRA `(.L_x_409) ;  /* 0x00000b0000000947 */ /* 0x000fea0003800000 */
[----:B------:R-:W-:Y:S01]  /*4a50*/  IMAD.MOV.U32 R7, RZ, RZ, RZ ;  /* 0x000000ffff077224 */ /* 0x000fe200078e00ff */
[----:B------:R-:W-:Y:S01]  /*4a60*/  PRMT R6, RZ, 0x5410, R5 ;  /* 0x00005410ff067816 */ /* 0x000fe20000000005 */
[----:B------:R-:W-:-:S04]  /*4a70*/  IMAD.MOV.U32 R19, RZ, RZ, R24 ;  /* 0x000000ffff137224 */ /* 0x000fc800078e0018 */
[----:B------:R0:W-:Y:S01]  /*4a80*/  STG.E.64 [R2.64], R6 ;  /* 0x0000000602007986 */ /* 0x0001e2000c101b24 */
[----:B------:R-:W-:Y:S05]  /*4a90*/  BRA `(.L_x_404) ;  /* 0x00000c9000007947 */ /* 0x000fea0003800000 */
.L_x_415:
[----:B------:R-:W-:Y:S01]  /*4aa0*/  PRMT R5, RZ, 0x5410, R5 ;  /* 0x00005410ff057816 */ /* 0x000fe20000000005 */
[----:B------:R-:W-:-:S03]  /*4ab0*/  IMAD.MOV.U32 R19, RZ, RZ, R24 ;  /* 0x000000ffff137224 */ /* 0x000fc600078e0018 */
[----:B------:R-:W-:-:S04]  /*4ac0*/  F2FP.PACK_AB R5, RZ, R5 ;  /* 0x00000005ff05723e */ /* 0x000fc800000000ff */
[----:B------:R-:W-:-:S05]  /*4ad0*/  PRMT R5, R5, 0x5410, RZ ;  /* 0x0000541005057816 */ /* 0x000fca00000000ff */
[----:B------:R0:W-:Y:S01]  /*4ae0*/  STG.E [R2.64], R5 ;  /* 0x0000000502007986 */ /* 0x0001e2000c101924 */
[----:B------:R-:W-:Y:S05]  /*4af0*/  BRA `(.L_x_404) ;  /* 0x00000c3000007947 */ /* 0x000fea0003800000 */
.L_x_414:
[----:B------:R-:W-:Y:S01]  /*4b00*/  PRMT R4, RZ, 0x5410, R5 ;  /* 0x00005410ff047816 */ /* 0x000fe20000000005 */
[----:B------:R-:W-:-:S04]  /*4b10*/  IMAD.MOV.U32 R19, RZ, RZ, R24 ;  /* 0x000000ffff137224 */ /* 0x000fc800078e0018 */
[----:B------:R-:W-:-:S06]  /*4b20*/  FMUL.FTZ R4, R4, 1 ;  /* 0x3f80000004047820 */ /* 0x000fcc0000410000 */
[----:B------:R-:W0:Y:S02]  /*4b30*/  F2F.F64.F32 R4, R4 ;  /* 0x0000000400047310 */ /* 0x000e240000201800 */
[----:B0-----:R0:W-:Y:S01]  /*4b40*/  STG.E.64 [R2.64], R4 ;  /* 0x0000000402007986 */ /* 0x0011e2000c101b24 */
[----:B------:R-:W-:Y:S05]  /*4b50*/  BRA `(.L_x_404) ;  /* 0x00000bd000007947 */ /* 0x000fea0003800000 */
.L_x_405:
        /* <DEDUP_REMOVED lines=8> */
[----:B------:R-:W-:Y:S01]  /*4be0*/  PRMT R5, RZ, 0x5410, R5 ;  /* 0x00005410ff057816 */ /* 0x000fe20000000005 */
[----:B------:R-:W-:-:S03]  /*4bf0*/  IMAD.MOV.U32 R19, RZ, RZ, R24 ;  /* 0x000000ffff137224 */ /* 0x000fc600078e0018 */
[----:B------:R-:W-:-:S04]  /*4c00*/  FSETP.NEU.FTZ.AND P0, PT, R5, RZ, PT ;  /* 0x000000ff0500720b */ /* 0x000fc80003f1d000 */
[----:B------:R-:W-:-:S05]  /*4c10*/  SEL R5, RZ, 0x1, !P0 ;  /* 0x00000001ff057807 */ /* 0x000fca0004000000 */
[----:B------:R0:W-:Y:S01]  /*4c20*/  STG.E.U8 [R2.64], R5 ;  /* 0x0000000502007986 */ /* 0x0001e2000c101124 */
[----:B------:R-:W-:Y:S05]  /*4c30*/  BRA `(.L_x_404) ;  /* 0x00000af000007947 */ /* 0x000fea0003800000 */
.L_x_418:
[----:B------:R-:W-:Y:S01]  /*4c40*/  PRMT R5, RZ, 0x5410, R5 ;  /* 0x00005410ff057816 */ /* 0x000fe20000000005 */
[----:B------:R-:W-:Y:S01]  /*4c50*/  CS2R R6, SRZ ;  /* 0x0000000000067805 */ /* 0x000fe2000001ff00 */
[----:B------:R-:W-:-:S03]  /*4c60*/  IMAD.MOV.U32 R19, RZ, RZ, R24 ;  /* 0x000000ffff137224 */ /* 0x000fc600078e0018 */
[----:B------:R-:W-:-:S06]  /*4c70*/  FMUL.FTZ R5, R5, 1 ;  /* 0x3f80000005057820 */ /* 0x000fcc0000410000 */
[----:B------:R-:W0:Y:S02]  /*4c80*/  F2F.F64.F32 R4, R5 ;  /* 0x0000000500047310 */ /* 0x000e240000201800 */
[----:B0-----:R0:W-:Y:S01]  /*4c90*/  STG.E.128 [R2.64], R4 ;  /* 0x0000000402007986 */ /* 0x0011e2000c101d24 */
[----:B------:R-:W-:Y:S05]  /*4ca0*/  BRA `(.L_x_404) ;  /* 0x00000a8000007947 */ /* 0x000fea0003800000 */
.L_x_417:
        /* <DEDUP_REMOVED lines=21> */
.L_x_422:
[----:B------:R-:W-:Y:S05]  /*4e00*/  BSYNC B0 ;  /* 0x0000000000007941 */ /* 0x000fea0003800000 */
.L_x_421:
[----:B------:R-:W-:Y:S01]  /*4e10*/  LOP3.LUT R5, R0, R5, RZ, 0xfc, !PT ;  /* 0x0000000500057212 */ /* 0x000fe200078efcff */
[----:B------:R-:W-:-:S04]  /*4e20*/  IMAD.MOV.U32 R19, RZ, RZ, R24 ;  /* 0x000000ffff137224 */ /* 0x000fc800078e0018 */
[----:B------:R0:W-:Y:S01]  /*4e30*/  STG.E.U8 [R2.64], R5 ;  /* 0x0000000502007986 */ /* 0x0001e2000c101124 */
[----:B------:R-:W-:Y:S05]  /*4e40*/  BRA `(.L_x_404) ;  /* 0x000008e000007947 */ /* 0x000fea0003800000 */
.L_x_420:
        /* <DEDUP_REMOVED lines=13> */
.L_x_424:
[----:B------:R-:W-:Y:S01]  /*4f20*/  IMAD.MOV.U32 R0, RZ, RZ, 0x7f ;  /* 0x0000007fff007424 */ /* 0x000fe200078e00ff */
[----:B------:R-:W-:-:S04]  /*4f30*/  ISETP.GT.U32.AND P0, PT, R4, 0x7f800000, PT ;  /* 0x7f8000000400780c */ /* 0x000fc80003f04070 */
[----:B------:R-:W-:-:S04]  /*4f40*/  SEL R0, R0, 0x7c, P0 ;  /* 0x0000007c00007807 */ /* 0x000fc80000000000 */
.L_x_425:
[----:B------:R-:W-:Y:S05]  /*4f50*/  BSYNC B0 ;  /* 0x0000000000007941 */ /* 0x000fea0003800000 */
.L_x_423:
[----:B------:R-:W-:Y:S01]  /*4f60*/  LOP3.LUT R4, R5, 0x80000000, RZ, 0xc0, !PT ;  /* 0x8000000005047812 */ /* 0x000fe200078ec0ff */
[----:B------:R-:W-:-:S03]  /*4f70*/  IMAD.MOV.U32 R19, RZ, RZ, R24 ;  /* 0x000000ffff137224 */ /* 0x000fc600078e0018 */
[----:B------:R-:W-:-:S04]  /*4f80*/  SHF.R.U32.HI R5, RZ, 0x18, R4 ;  /* 0x00000018ff057819 */ /* 0x000fc80000011604 */
[----:B------:R-:W-:-:S05]  /*4f90*/  LOP3.LUT R5, R0, R5, RZ, 0xfc, !PT ;  /* 0x0000000500057212 */ /* 0x000fca00078efcff */
[----:B------:R0:W-:Y:S01]  /*4fa0*/  STG.E.U8 [R2.64], R5 ;  /* 0x0000000502007986 */ /* 0x0001e2000c101124 */
[----:B------:R-:W-:Y:S05]  /*4fb0*/  BRA `(.L_x_404) ;  /* 0x0000077000007947 */ /* 0x000fea0003800000 */
.L_x_419:
[----:B------:R0:W-:Y:S01]  /*4fc0*/  STG.E.U16 [R2.64], R5 ;  /* 0x0000000502007986 */ /* 0x0001e2000c101524 */
[----:B------:R-:W-:Y:S01]  /*4fd0*/  IMAD.MOV.U32 R19, RZ, RZ, R24 ;  /* 0x000000ffff137224 */ /* 0x000fe200078e0018 */
[----:B------:R-:W-:Y:S05]  /*4fe0*/  BRA `(.L_x_404) ;  /* 0x0000074000007947 */ /* 0x000fea0003800000 */
.L_x_416:
        /* <DEDUP_REMOVED lines=10> */
[----:B------:R-:W0:Y:S02]  /*5090*/  F2I.FTZ.U32.TRUNC.NTZ R5, R5 ;  /* 0x0000000500057305 */ /* 0x000e24000021f000 */
[----:B0-----:R0:W-:Y:S01]  /*50a0*/  STG.E.U16 [R2.64], R5 ;  /* 0x0000000502007986 */ /* 0x0011e2000c101524 */
[----:B------:R-:W-:Y:S05]  /*50b0*/  BRA `(.L_x_404) ;  /* 0x0000067000007947 */ /* 0x000fea0003800000 */
.L_x_428:
        /* <DEDUP_REMOVED lines=13> */
[----:B------:R-:W-:-:S05]  /*5190*/  FADD.FTZ R0, R5, 8192 ;  /* 0x4600000005007421 */ /* 0x000fca0000010000 */
[----:B------:R-:W-:Y:S02]  /*51a0*/  LOP3.LUT P0, R4, R0, 0xff, RZ, 0xc0, !PT ;  /* 0x000000ff00047812 */ /* 0x000fe4000780c0ff */
[----:B------:R-:W-:-:S11]  /*51b0*/  PRMT R0, RZ, 0x7610, R0 ;  /* 0x00007610ff007816 */ /* 0x000fd60000000000 */
[----:B------:R-:W-:Y:S05]  /*51c0*/  @!P0 BRA `(.L_x_430) ;  /* 0x0000004000008947 */ /* 0x000fea0003800000 */
.L_x_431:
[----:B------:R-:W-:-:S04]  /*51d0*/  LOP3.LUT R0, R7, 0x80000000, RZ, 0xc0, !PT ;  /* 0x8000000007007812 */ /* 0x000fc800078ec0ff */
[----:B------:R-:W-:-:S04]  /*51e0*/  SHF.R.U32.HI R5, RZ, 0x18, R0 ;  /* 0x00000018ff057819 */ /* 0x000fc80000011600 */
[----:B------:R-:W-:-:S04]  /*51f0*/  LOP3.LUT R4, R4, R5, RZ, 0xfc, !PT ;  /* 0x0000000504047212 */ /* 0x000fc800078efcff */
[----:B------:R-:W-:Y:S02]  /*5200*/  PRMT R0, R4, 0x7610, R0 ;  /* 0x0000761004007816 */ /* 0x000fe40000000000 */
.L_x_430:
[----:B------:R-:W-:Y:S05]  /*5210*/  BSYNC B0 ;  /* 0x0000000000007941 */ /* 0x000fea0003800000 */
.L_x_429:
[----:B------:R0:W-:Y:S01]  /*5220*/  STG.E.U8 [R2.64], R0 ;  /* 0x0000000002007986 */ /* 0x0001e2000c101124 */
[----:B------:R-:W-:Y:S01]  /*5230*/  IMAD.MOV.U32 R19, RZ, RZ, R24 ;  /* 0x000000ffff137224 */ /* 0x000fe200078e0018 */
[----:B------:R-:W-:Y:S05]  /*5240*/  BRA `(.L_x_404) ;  /* 0x000004e000007947 */ /* 0x000fea0003800000 */
.L_x_427:
        /* <DEDUP_REMOVED lines=17> */
.L_x_434:
[----:B------:R-:W-:-:S04]  /*5360*/  LOP3.LUT R0, R7, 0x80000000, RZ, 0xc0, !PT ;  /* 0x8000000007007812 */ /* 0x000fc800078ec0ff */
[----:B------:R-:W-:-:S04]  /*5370*/  SHF.R.U32.HI R5, RZ, 0x18, R0 ;  /* 0x00000018ff057819 */ /* 0x000fc80000011600 */
[----:B------:R-:W-:-:S04]  /*5380*/  LOP3.LUT R4, R4, R5, RZ, 0xfc, !PT ;  /* 0x0000000504047212 */ /* 0x000fc800078efcff */
[----:B------:R-:W-:Y:S02]  /*5390*/  PRMT R0, R4, 0x7610, R0 ;  /* 0x0000761004007816 */ /* 0x000fe40000000000 */
.L_x_433:
[----:B------:R-:W-:Y:S05]  /*53a0*/  BSYNC B0 ;  /* 0x0000000000007941 */ /* 0x000fea0003800000 */
.L_x_432:
[----:B------:R0:W-:Y:S01]  /*53b0*/  STG.E.U8 [R2.64], R0 ;  /* 0x0000000002007986 */ /* 0x0001e2000c101124 */
[----:B------:R-:W-:Y:S01]  /*53c0*/  IMAD.MOV.U32 R19, RZ, RZ, R24 ;  /* 0x000000ffff137224 */ /* 0x000fe200078e0018 */
[----:B------:R-:W-:Y:S05]  /*53d0*/  BRA `(.L_x_404) ;  /* 0x0000035000007947 */ /* 0x000fea0003800000 */
.L_x_426:
[----:B------:R-:W-:-:S13]  /*53e0*/  ISETP.NE.AND P0, PT, R0, 0x1c, PT ;  /* 0x0000001c0000780c */ /* 0x000fda0003f05270 */
[----:B------:R-:W-:Y:S05]  /*53f0*/  @!P0 BRA `(.L_x_435) ;  /* 0x000002f000008947 */ /* 0x000fea0003800000 */
[----:B------:R-:W-:-:S13]  /*5400*/  ISETP.NE.AND P0, PT, R0, 0x1d, PT ;  /* 0x0000001d0000780c */ /* 0x000fda0003f05270 */
[----:B------:R-:W-:Y:S05]  /*5410*/  @!P0 BRA `(.L_x_436) ;  /* 0x0000028000008947 */ /* 0x000fea0003800000 */
[----:B------:R-:W-:-:S13]  /*5420*/  ISETP.NE.AND P0, PT, R0, 0x2c, PT ;  /* 0x0000002c0000780c */ /* 0x000fda0003f05270 */
[----:B------:R-:W-:Y:S05]  /*5430*/  @P0 BRA `(.L_x_409) ;  /* 0x0000011000000947 */ /* 0x000fea0003800000 */
[----:B------:R-:W-:Y:S01]  /*5440*/  PRMT R5, RZ, 0x5410, R5 ;  /* 0x00005410ff057816 */ /* 0x000fe20000000005 */
[----:B------:R-:W-:Y:S01]  /*5450*/  IMAD.MOV.U32 R19, RZ, RZ, R24 ;  /* 0x000000ffff137224 */ /* 0x000fe200078e0018 */
        /* <DEDUP_REMOVED lines=15> */
.L_x_409:
        /* <DEDUP_REMOVED lines=19> */
[----:B------:R-:W-:Y:S01]  /*5680*/  IMAD.MOV.U32 R19, RZ, RZ, R24 ;  /* 0x000000ffff137224 */ /* 0x000fe200078e0018 */
[----:B------:R-:W-:Y:S05]  /*5690*/  BRA `(.L_x_404) ;  /* 0x0000009000007947 */ /* 0x000fea0003800000 */
.L_x_436:
[----:B------:R-:W-:Y:S01]  /*56a0*/  PRMT R5, RZ, 0x5410, R5 ;  /* 0x00005410ff057816 */ /* 0x000fe20000000005 */
[----:B------:R-:W-:-:S05]  /*56b0*/  IMAD.MOV.U32 R19, RZ, RZ, R24 ;  /* 0x000000ffff137224 */ /* 0x000fca00078e0018 */
[----:B------:R-:W0:Y:S02]  /*56c0*/  F2I.U64.TRUNC R4, R5 ;  /* 0x0000000500047311 */ /* 0x000e24000020d800 */
[----:B0-----:R0:W-:Y:S01]  /*56d0*/  STG.E.64 [R2.64], R4 ;  /* 0x0000000402007986 */ /* 0x0011e2000c101b24 */
[----:B------:R-:W-:Y:S05]  /*56e0*/  BRA `(.L_x_404) ;  /* 0x0000004000007947 */ /* 0x000fea0003800000 */
.L_x_435:
[----:B------:R-:W-:Y:S01]  /*56f0*/  PRMT R5, RZ, 0x5410, R5 ;  /* 0x00005410ff057816 */ /* 0x000fe20000000005 */
[----:B------:R-:W-:-:S05]  /*5700*/  IMAD.MOV.U32 R19, RZ, RZ, R24 ;  /* 0x000000ffff137224 */ /* 0x000fca00078e0018 */
[----:B------:R-:W0:Y:S02]  /*5710*/  F2I.FTZ.U32.TRUNC.NTZ R5, R5 ;  /* 0x0000000500057305 */ /* 0x000e24000021f000 */
[----:B0-----:R0:W-:Y:S02]  /*5720*/  STG.E [R2.64], R5 ;  /* 0x0000000502007986 */ /* 0x0011e4000c101924 */
.L_x_404:
[----:B-1----:R-:W-:Y:S05]  /*5730*/  BSYNC B6 ;  /* 0x0000000000067941 */ /* 0x002fea0003800000 */
.L_x_403:
[----:B------:R-:W-:Y:S01]  /*5740*/  ISETP.GE.AND P0, PT, R19, R17, PT ;  /* 0x000000111300720c */ /* 0x000fe20003f06270 */
[----:B------:R-:W-:-:S12]  /*5750*/  BSSY B6, `(.L_x_437) ;  /* 0x00001fe000067945 */ /* 0x000fd80003800000 */
[----:B------:R-:W-:Y:S05]  /*5760*/  @P0 BRA `(.L_x_438) ;  /* 0x00001fc000000947 */ /* 0x000fea0003800000 */
[----:B0-----:R-:W-:Y:S01]  /*5770*/  IMAD R0, R16, 0x200, R19 ;  /* 0x0000020010007824 */ /* 0x001fe200078e0213 */
        /* <DEDUP_REMOVED lines=15> */
[----:B------:R-:W-:-:S06]  /*5870*/  PRMT R25, RZ, 0x5410, R25 ;  /* 0x00005410ff197816 */ /* 0x000fcc0000000019 */
[----:B------:R-:W0:Y:S02]  /*5880*/  F2I.FTZ.TRUNC.NTZ R25, R25 ;  /* 0x0000001900197305 */ /* 0x000e24000021f100 */
[----:B0-----:R0:W-:Y:S01]  /*5890*/  STG.E.U8 [R2.64], R25 ;  /* 0x0000001902007986 */ /* 0x0011e2000c101124 */
[----:B------:R-:W-:Y:S05]  /*58a0*/  BRA `(.L_x_444) ;  /* 0x00000e8000007947 */ /* 0x000fea0003800000 */
.L_x_442:
[----:B------:R-:W-:-:S06]  /*58b0*/  PRMT R5, RZ, 0x5410, R25 ;  /* 0x00005410ff057816 */ /* 0x000fcc0000000019 */
[----:B------:R-:W0:Y:S02]  /*58c0*/  F2I.S64.TRUNC R4, R5 ;  /* 0x0000000500047311 */ /* 0x000e24000020d900 */
[----:B0-----:R0:W-:Y:S01]  /*58d0*/  STG.E.U8 [R2.64], R4 ;  /* 0x0000000402007986 */ /* 0x0011e2000c101124 */
[----:B------:R-:W-:Y:S05]  /*58e0*/  BRA `(.L_x_444) ;  /* 0x00000e4000007947 */ /* 0x000fea0003800000 */
.L_x_441:
        /* <DEDUP_REMOVED lines=10> */
.L_x_446:
[----:B------:R-:W-:-:S06]  /*5990*/  PRMT R25, RZ, 0x5410, R25 ;  /* 0x00005410ff197816 */ /* 0x000fcc0000000019 */
[----:B------:R-:W0:Y:S02]  /*59a0*/  F2I.FTZ.TRUNC.NTZ R25, R25 ;  /* 0x0000001900197305 */ /* 0x000e24000021f100 */
[----:B0-----:R0:W-:Y:S01]  /*59b0*/  STG.E [R2.64], R25 ;  /* 0x0000001902007986 */ /* 0x0011e2000c101924 */
[----:B------:R-:W-:Y:S05]  /*59c0*/  BRA `(.L_x_444) ;  /* 0x00000d6000007947 */ /* 0x000fea0003800000 */
.L_x_445:
[----:B------:R-:W-:-:S06]  /*59d0*/  PRMT R25, RZ, 0x5410, R25 ;  /* 0x00005410ff197816 */ /* 0x000fcc0000000019 */
[----:B------:R-:W0:Y:S02]  /*59e0*/  F2I.FTZ.TRUNC.NTZ R25, R25 ;  /* 0x0000001900197305 */ /* 0x000e24000021f100 */
[----:B0-----:R0:W-:Y:S01]  /*59f0*/  STG.E.U16 [R2.64], R25 ;  /* 0x0000001902007986 */ /* 0x0011e2000c101524 */
[----:B------:R-:W-:Y:S05]  /*5a00*/  BRA `(.L_x_444) ;  /* 0x00000d2000007947 */ /* 0x000fea0003800000 */
.L_x_440:
        /* <DEDUP_REMOVED lines=9> */
.L_x_448:
[----:B------:R-:W-:-:S04]  /*5aa0*/  PRMT R0, RZ, 0x5410, R25 ;  /* 0x00005410ff007816 */ /* 0x000fc80000000019 */
[----:B------:R-:W-:-:S05]  /*5ab0*/  F2FP.PACK_AB R0, RZ, R0 ;  /* 0x00000000ff00723e */ /* 0x000fca00000000ff */
[----:B------:R0:W-:Y:S01]  /*5ac0*/  STG.E.U16 [R2.64], R0 ;  /* 0x0000000002007986 */ /* 0x0001e2000c101524 */
[----:B------:R-:W-:Y:S05]  /*5ad0*/  BRA `(.L_x_444) ;  /* 0x00000c5000007947 */ /* 0x000fea0003800000 */
.L_x_447:
        /* <DEDUP_REMOVED lines=10> */
.L_x_450:
[----:B------:R-:W-:-:S04]  /*5b80*/  PRMT R25, RZ, 0x5410, R25 ;  /* 0x00005410ff197816 */ /* 0x000fc80000000019 */
[----:B------:R-:W-:-:S04]  /*5b90*/  F2FP.PACK_AB R5, RZ, R25 ;  /* 0x00000019ff05723e */ /* 0x000fc800000000ff */
[----:B------:R-:W-:-:S05]  /*5ba0*/  PRMT R5, R5, 0x5410, RZ ;  /* 0x0000541005057816 */ /* 0x000fca00000000ff */
[----:B------:R0:W-:Y:S01]  /*5bb0*/  STG.E [R2.64], R5 ;  /* 0x0000000502007986 */ /* 0x0001e2000c101924 */
[----:B------:R-:W-:Y:S05]  /*5bc0*/  BRA `(.L_x_444) ;  /* 0x00000b6000007947 */ /* 0x000fea0003800000 */
.L_x_449:
[----:B------:R-:W-:-:S05]  /*5bd0*/  PRMT R4, RZ, 0x5410, R25 ;  /* 0x00005410ff047816 */ /* 0x000fca0000000019 */
[----:B------:R-:W-:-:S06]  /*5be0*/  FMUL.FTZ R4, R4, 1 ;  /* 0x3f80000004047820 */ /* 0x000fcc0000410000 */
[----:B------:R-:W0:Y:S02]  /*5bf0*/  F2F.F64.F32 R4, R4 ;  /* 0x0000000400047310 */ /* 0x000e240000201800 */
[----:B0-----:R0:W-:Y:S01]  /*5c00*/  STG.E.64 [R2.64], R4 ;  /* 0x0000000402007986 */ /* 0x0011e2000c101b24 */
[----:B------:R-:W-:Y:S05]  /*5c10*/  BRA `(.L_x_444) ;  /* 0x00000b1000007947 */ /* 0x000fea0003800000 */
.L_x_439:
        /* <DEDUP_REMOVED lines=13> */
.L_x_453:
[----:B------:R-:W-:Y:S01]  /*5cf0*/  PRMT R25, RZ, 0x5410, R25 ;  /* 0x00005410ff197816 */ /* 0x000fe20000000019 */
[----:B------:R-:W-:-:S04]  /*5d00*/  CS2R R6, SRZ ;  /* 0x0000000000067805 */ /* 0x000fc8000001ff00 */
[----:B------:R-:W-:-:S06]  /*5d10*/  FMUL.FTZ R4, R25, 1 ;  /* 0x3f80000019047820 */ /* 0x000fcc0000410000 */
[----:B------:R-:W0:Y:S02]  /*5d20*/  F2F.F64.F32 R4, R4 ;  /* 0x0000000400047310 */ /* 0x000e240000201800 */
[----:B0-----:R0:W-:Y:S01]  /*5d30*/  STG.E.128 [R2.64], R4 ;  /* 0x0000000402007986 */ /* 0x0011e2000c101d24 */
[----:B------:R-:W-:Y:S05]  /*5d40*/  BRA `(.L_x_444) ;  /* 0x000009e000007947 */ /* 0x000fea0003800000 */
.L_x_452:
        /* <DEDUP_REMOVED lines=21> */
.L_x_457:
[----:B------:R-:W-:Y:S05]  /*5ea0*/  BSYNC B0 ;  /* 0x0000000000007941 */ /* 0x000fea0003800000 */
.L_x_456:
[----:B------:R-:W-:-:S05]  /*5eb0*/  LOP3.LUT R5, R0, R5, RZ, 0xfc, !PT ;  /* 0x0000000500057212 */ /* 0x000fca00078efcff */
[----:B------:R0:W-:Y:S01]  /*5ec0*/  STG.E.U8 [R2.64], R5 ;  /* 0x0000000502007986 */ /* 0x0001e2000c101124 */
[----:B------:R-:W-:Y:S05]  /*5ed0*/  BRA `(.L_x_444) ;  /* 0x0000085000007947 */ /* 0x000fea0003800000 */
.L_x_455:
        /* <DEDUP_REMOVED lines=13> */
.L_x_459:
[----:B------:R-:W-:Y:S01]  /*5fb0*/  IMAD.MOV.U32 R0, RZ, RZ, 0x7f ;  /* 0x0000007fff007424 */ /* 0x000fe200078e00ff */
[----:B------:R-:W-:-:S04]  /*5fc0*/  ISETP.GT.U32.AND P0, PT, R4, 0x7f800000, PT ;  /* 0x7f8000000400780c */ /* 0x000fc80003f04070 */
[----:B------:R-:W-:-:S04]  /*5fd0*/  SEL R0, R0, 0x7c, P0 ;  /* 0x0000007c00007807 */ /* 0x000fc80000000000 */
.L_x_460:
[----:B------:R-:W-:Y:S05]  /*5fe0*/  BSYNC B0 ;  /* 0x0000000000007941 */ /* 0x000fea0003800000 */
.L_x_458:
[----:B------:R-:W-:-:S04]  /*5ff0*/  LOP3.LUT R4, R25, 0x80000000, RZ, 0xc0, !PT ;  /* 0x8000000019047812 */ /* 0x000fc800078ec0ff */
[----:B------:R-:W-:-:S04]  /*6000*/  SHF.R.U32.HI R5, RZ, 0x18, R4 ;  /* 0x00000018ff057819 */ /* 0x000fc80000011604 */
[----:B------:R-:W-:-:S05]  /*6010*/  LOP3.LUT R5, R0, R5, RZ, 0xfc, !PT ;  /* 0x0000000500057212 */ /* 0x000fca00078efcff */
[----:B------:R0:W-:Y:S01]  /*6020*/  STG.E.U8 [R2.64], R5 ;  /* 0x0000000502007986 */ /* 0x0001e2000c101124 */
[----:B------:R-:W-:Y:S05]  /*6030*/  BRA `(.L_x_444) ;  /* 0x000006f000007947 */ /* 0x000fea0003800000 */
.L_x_454:
[----:B------:R0:W-:Y:S01]  /*6040*/  STG.E.U16 [R2.64], R25 ;  /* 0x0000001902007986 */ /* 0x0001e2000c101524 */
[----:B------:R-:W-:Y:S05]  /*6050*/  BRA `(.L_x_444) ;  /* 0x000006d000007947 */ /* 0x000fea0003800000 */
.L_x_451:
        /* <DEDUP_REMOVED lines=12> */
.L_x_463:
        /* <DEDUP_REMOVED lines=17> */
.L_x_466:
[----:B------:R-:W-:-:S04]  /*6230*/  LOP3.LUT R0, R25, 0x80000000, RZ, 0xc0, !PT ;  /* 0x8000000019007812 */ /* 0x000fc800078ec0ff */
[----:B------:R-:W-:-:S04]  /*6240*/  SHF.R.U32.HI R5, RZ, 0x18, R0 ;  /* 0x00000018ff057819 */ /* 0x000fc80000011600 */
[----:B------:R-:W-:-:S04]  /*6250*/  LOP3.LUT R4, R4, R5, RZ, 0xfc, !PT ;  /* 0x0000000504047212 */ /* 0x000fc800078efcff */
[----:B------:R-:W-:Y:S02]  /*6260*/  PRMT R0, R4, 0x7610, R0 ;  /* 0x0000761004007816 */ /* 0x000fe40000000000 */
.L_x_465:
[----:B------:R-:W-:Y:S05]  /*6270*/  BSYNC B0 ;  /* 0x0000000000007941 */ /* 0x000fea0003800000 */
.L_x_464:
[----:B------:R0:W-:Y:S01]  /*6280*/  STG.E.U8 [R2.64], R0 ;  /* 0x0000000002007986 */ /* 0x0001e2000c101124 */
[----:B------:R-:W-:Y:S05]  /*6290*/  BRA `(.L_x_444) ;  /* 0x0000049000007947 */ /* 0x000fea0003800000 */
.L_x_462:
        /* <DEDUP_REMOVED lines=17> */
.L_x_469:
[----:B------:R-:W-:-:S04]  /*63b0*/  LOP3.LUT R0, R25, 0x80000000, RZ, 0xc0, !PT ;  /* 0x8000000019007812 */ /* 0x000fc800078ec0ff */
[----:B------:R-:W-:-:S04]  /*63c0*/  SHF.R.U32.HI R5, RZ, 0x18, R0 ;  /* 0x00000018ff057819 */ /* 0x000fc80000011600 */
[----:B------:R-:W-:-:S04]  /*63d0*/  LOP3.LUT R4, R4, R5, RZ, 0xfc, !PT ;  /* 0x0000000504047212 */ /* 0x000fc800078efcff */
[----:B------:R-:W-:Y:S02]  /*63e0*/  PRMT R0, R4, 0x7610, R0 ;  /* 0x0000761004007816 */ /* 0x000fe40000000000 */
.L_x_468:
[----:B------:R-:W-:Y:S05]  /*63f0*/  BSYNC B0 ;  /* 0x0000000000007941 */ /* 0x000fea0003800000 */
.L_x_467:
[----:B------:R0:W-:Y:S01]  /*6400*/  STG.E.U8 [R2.64], R0 ;  /* 0x0000000002007986 */ /* 0x0001e2000c101124 */
[----:B------:R-:W-:Y:S05]  /*6410*/  BRA `(.L_x_444) ;  /* 0x0000031000007947 */ /* 0x000fea0003800000 */
.L_x_461:
[----:B------:R-:W-:-:S13]  /*6420*/  ISETP.NE.AND P0, PT, R0, 0x1c, PT ;  /* 0x0000001c0000780c */ /* 0x000fda0003f05270 */
[----:B------:R-:W-:Y:S05]  /*6430*/  @!P0 BRA `(.L_x_470) ;  /* 0x000002c000008947 */ /* 0x000fea0003800000 */
[----:B------:R-:W-:-:S13]  /*6440*/  ISETP.NE.AND P0, PT, R0, 0x1d, PT ;  /* 0x0000001d0000780c */ /* 0x000fda0003f05270 */
[----:B------:R-:W-:Y:S05]  /*6450*/  @!P0 BRA `(.L_x_471) ;  /* 0x0000026000008947 */ /* 0x000fea0003800000 */
[----:B------:R-:W-:-:S13]  /*6460*/  ISETP.NE.AND P0, PT, R0, 0x2c, PT ;  /* 0x0000002c0000780c */ /* 0x000fda0003f05270 */
[----:B------:R-:W-:Y:S05]  /*6470*/  @P0 BRA `(.L_x_443) ;  /* 0x0000010000000947 */ /* 0x000fea0003800000 */
[----:B------:R-:W-:Y:S01]  /*6480*/  PRMT R25, RZ, 0x5410, R25 ;  /* 0x00005410ff197816 */ /* 0x000fe20000000019 */
[----:B------:R-:W-:Y:S01]  /*6490*/  IMAD.MOV.U32 R5, RZ, RZ, 0xff ;  /* 0x000000ffff057424 */ /* 0x000fe200078e00ff */
[----:B------:R-:W-:Y:S02]  /*64a0*/  PLOP3.LUT P0, PT, PT, PT, PT, 0x80, 0x0 ;  /* 0x000000000000781c */ /* 0x000fe40003f0f070 */
[----:B------:R-:W-:-:S04]  /*64b0*/  SHF.R.U32.HI R6, RZ, 0x17, R25 ;  /* 0x00000017ff067819 */ /* 0x000fc80000011619 */
[----:B------:R-:W-:-:S04]  /*64c0*/  LOP3.LUT R4, R6, 0xff, RZ, 0xc0, !PT ;  /* 0x000000ff06047812 */ /* 0x000fc800078ec0ff */
[----:B------:R-:W-:-:S13]  /*64d0*/  ISETP.NE.AND P2, PT, R4, 0xff, PT ;  /* 0x000000ff0400780c */ /* 0x000fda0003f45270 */
[--C-:B------:R-:W-:Y:S02]  /*64e0*/  @P2 SHF.R.U32.HI R0, RZ, 0x16, R25.reuse ;  /* 0x00000016ff002819 */ /* 0x100fe40000011619 */
[----:B------:R-:W-:Y:S02]  /*64f0*/  @P2 LOP3.LUT P1, RZ, R4, 0x3fffff, R25, 0xf8, !PT ;  /* 0x003fffff04ff2812 */ /* 0x000fe4000782f819 */
        /* <DEDUP_REMOVED lines=8> */
.L_x_443:
        /* <DEDUP_REMOVED lines=20> */
.L_x_471:
[----:B------:R-:W-:-:S06]  /*66c0*/  PRMT R4, RZ, 0x5410, R25 ;  /* 0x00005410ff047816 */ /* 0x000fcc0000000019 */
[----:B------:R-:W0:Y:S02]  /*66d0*/  F2I.U64.TRUNC R4, R4 ;  /* 0x0000000400047311 */ /* 0x000e24000020d800 */
[----:B0-----:R0:W-:Y:S01]  /*66e0*/  STG.E.64 [R2.64], R4 ;  /* 0x0000000402007986 */ /* 0x0011e2000c101b24 */
[----:B------:R-:W-:Y:S05]  /*66f0*/  BRA `(.L_x_444) ;  /* 0x0000003000007947 */ /* 0x000fea0003800000 */
.L_x_470:
[----:B------:R-:W-:-:S06]  /*6700*/  PRMT R25, RZ, 0x5410, R25 ;  /* 0x00005410ff197816 */ /* 0x000fcc0000000019 */
[----:B------:R-:W0:Y:S02]  /*6710*/  F2I.FTZ.U32.TRUNC.NTZ R25, R25 ;  /* 0x0000001900197305 */ /* 0x000e24000021f000 */
[----:B0-----:R0:W-:Y:S02]  /*6720*/  STG.E [R2.64], R25 ;  /* 0x0000001902007986 */ /* 0x0011e4000c101924 */
.L_x_444:
[----:B------:R-:W-:-:S04]  /*6730*/  IADD3 R19, R19, 0x80, RZ ;  /* 0x0000008013137810 */ /* 0x000fc80007ffe0ff */
[----:B------:R-:W-:-:S13]  /*6740*/  ISETP.GE.AND P0, PT, R19, R17, PT ;  /* 0x000000111300720c */ /* 0x000fda0003f06270 */
        /* <DEDUP_REMOVED lines=21> */
.L_x_475:
[----:B------:R-:W-:-:S06]  /*68a0*/  PRMT R5, RZ, 0x5410, R22 ;  /* 0x00005410ff057816 */ /* 0x000fcc0000000016 */
[----:B------:R-:W0:Y:S02]  /*68b0*/  F2I.S64.TRUNC R4, R5 ;  /* 0x0000000500047311 */ /* 0x000e24000020d900 */
[----:B0-----:R0:W-:Y:S01]  /*68c0*/  STG.E.U8 [R2.64], R4 ;  /* 0x0000000402007986 */ /* 0x0011e2000c101124 */
[----:B------:R-:W-:Y:S05]  /*68d0*/  BRA `(.L_x_477) ;  /* 0x00000e4000007947 */ /* 0x000fea0003800000 */
.L_x_474:
        /* <DEDUP_REMOVED lines=10> */
.L_x_479:
[----:B------:R-:W-:-:S04]  /*6980*/  PRMT R22, RZ, 0x5410, R22 ;  /* 0x00005410ff167816 */ /* 0x000fc80000000016 */
[----:B------:R-:W0:Y:S02]  /*6990*/  F2I.FTZ.TRUNC.NTZ R5, R22 ;  /* 0x0000001600057305 */ /* 0x000e24000021f100 */
[----:B0-----:R0:W-:Y:S01]  /*69a0*/  STG.E [R2.64], R5 ;  /* 0x0000000502007986 */ /* 0x0011e2000c101924 */
[----:B------:R-:W-:Y:S05]  /*69b0*/  BRA `(.L_x_477) ;  /* 0x00000d6000007947 */ /* 0x000fea0003800000 */
.L_x_478:
[----:B------:R-:W-:-:S04]  /*69c0*/  PRMT R22, RZ, 0x5410, R22 ;  /* 0x00005410ff167816 */ /* 0x000fc80000000016 */
[----:B------:R-:W0:Y:S02]  /*69d0*/  F2I.FTZ.TRUNC.NTZ R5, R22 ;  /* 0x0000001600057305 */ /* 0x000e24000021f100 */
[----:B0-----:R0:W-:Y:S01]  /*69e0*/  STG.E.U16 [R2.64], R5 ;  /* 0x0000000502007986 */ /* 0x0011e2000c101524 */
[----:B------:R-:W-:Y:S05]  /*69f0*/  BRA `(.L_x_477) ;  /* 0x00000d2000007947 */ /* 0x000fea0003800000 */
.L_x_473:
        /* <DEDUP_REMOVED lines=9> */
.L_x_481:
[----:B------:R-:W-:-:S04]  /*6a90*/  PRMT R0, RZ, 0x5410, R22 ;  /* 0x00005410ff007816 */ /* 0x000fc80000000016 */
[----:B------:R-:W-:-:S05]  /*6aa0*/  F2FP.PACK_AB R0, RZ, R0 ;  /* 0x00000000ff00723e */ /* 0x000fca00000000ff */
[----:B------:R0:W-:Y:S01]  /*6ab0*/  STG.E.U16 [R2.64], R0 ;  /* 0x0000000002007986 */ /* 0x0001e2000c101524 */
[----:B------:R-:W-:Y:S05]  /*6ac0*/  BRA `(.L_x_477) ;  /* 0x00000c5000007947 */ /* 0x000fea0003800000 */
.L_x_480:
        /* <DEDUP_REMOVED lines=10> */
.L_x_483:
[----:B------:R-:W-:-:S04]  /*6b70*/  PRMT R22, RZ, 0x5410, R22 ;  /* 0x00005410ff167816 */ /* 0x000fc80000000016 */
[----:B------:R-:W-:-:S04]  /*6b80*/  F2FP.PACK_AB R5, RZ, R22 ;  /* 0x00000016ff05723e */ /* 0x000fc800000000ff */
[----:B------:R-:W-:-:S05]  /*6b90*/  PRMT R5, R5, 0x5410, RZ ;  /* 0x0000541005057816 */ /* 0x000fca00000000ff */
[----:B------:R0:W-:Y:S01]  /*6ba0*/  STG.E [R2.64], R5 ;  /* 0x0000000502007986 */ /* 0x0001e2000c101924 */
[----:B------:R-:W-:Y:S05]  /*6bb0*/  BRA `(.L_x_477) ;  /* 0x00000b6000007947 */ /* 0x000fea0003800000 */
.L_x_482:
[----:B------:R-:W-:-:S05]  /*6bc0*/  PRMT R4, RZ, 0x5410, R22 ;  /* 0x00005410ff047816 */ /* 0x000fca0000000016 */
[----:B------:R-:W-:-:S06]  /*6bd0*/  FMUL.FTZ R4, R4, 1 ;  /* 0x3f80000004047820 */ /* 0x000fcc0000410000 */
[----:B------:R-:W0:Y:S02]  /*6be0*/  F2F.F64.F32 R4, R4 ;  /* 0x0000000400047310 */ /* 0x000e240000201800 */
[----:B0-----:R0:W-:Y:S01]  /*6bf0*/  STG.E.64 [R2.64], R4 ;  /* 0x0000000402007986 */ /* 0x0011e2000c101b24 */
[----:B------:R-:W-:Y:S05]  /*6c00*/  BRA `(.L_x_477) ;  /* 0x00000b1000007947 */ /* 0x000fea0003800000 */
.L_x_472:
        /* <DEDUP_REMOVED lines=13> */
.L_x_486:
[----:B------:R-:W-:Y:S01]  /*6ce0*/  PRMT R22, RZ, 0x5410, R22 ;  /* 0x00005410ff167816 */ /* 0x000fe20000000016 */
[----:B------:R-:W-:-:S04]  /*6cf0*/  CS2R R6, SRZ ;  /* 0x0000000000067805 */ /* 0x000fc8000001ff00 */
[----:B------:R-:W-:-:S06]  /*6d00*/  FMUL.FTZ R4, R22, 1 ;  /* 0x3f80000016047820 */ /* 0x000fcc0000410000 */
[----:B------:R-:W0:Y:S02]  /*6d10*/  F2F.F64.F32 R4, R4 ;  /* 0x0000000400047310 */ /* 0x000e240000201800 */
[----:B0-----:R0:W-:Y:S01]  /*6d20*/  STG.E.128 [R2.64], R4 ;  /* 0x0000000402007986 */ /* 0x0011e2000c101d24 */
[----:B------:R-:W-:Y:S05]  /*6d30*/  BRA `(.L_x_477) ;  /* 0x000009e000007947 */ /* 0x000fea0003800000 */
.L_x_485:
        /* <DEDUP_REMOVED lines=21> */
.L_x_490:
[----:B------:R-:W-:Y:S05]  /*6e90*/  BSYNC B0 ;  /* 0x0000000000007941 */ /* 0x000fea0003800000 */
.L_x_489:
[----:B------:R-:W-:-:S05]  /*6ea0*/  LOP3.LUT R5, R0, R5, RZ, 0xfc, !PT ;  /* 0x0000000500057212 */ /* 0x000fca00078efcff */
[----:B------:R0:W-:Y:S01]  /*6eb0*/  STG.E.U8 [R2.64], R5 ;  /* 0x0000000502007986 */ /* 0x0001e2000c101124 */
[----:B------:R-:W-:Y:S05]  /*6ec0*/  BRA `(.L_x_477) ;  /* 0x0000085000007947 */ /* 0x000fea0003800000 */
.L_x_488:
        /* <DEDUP_REMOVED lines=13> */
.L_x_492:
[----:B------:R-:W-:Y:S01]  /*6fa0*/  IMAD.MOV.U32 R0, RZ, RZ, 0x7f ;  /* 0x0000007fff007424 */ /* 0x000fe200078e00ff */
[----:B------:R-:W-:-:S04]  /*6fb0*/  ISETP.GT.U32.AND P0, PT, R4, 0x7f800000, PT ;  /* 0x7f8000000400780c */ /* 0x000fc80003f04070 */
[----:B------:R-:W-:-:S04]  /*6fc0*/  SEL R0, R0, 0x7c, P0 ;  /* 0x0000007c00007807 */ /* 0x000fc80000000000 */
.L_x_493:
[----:B------:R-:W-:Y:S05]  /*6fd0*/  BSYNC B0 ;  /* 0x0000000000007941 */ /* 0x000fea0003800000 */
.L_x_491:
[----:B------:R-:W-:-:S04]  /*6fe0*/  LOP3.LUT R4, R5, 0x80000000, RZ, 0xc0, !PT ;  /* 0x8000000005047812 */ /* 0x000fc800078ec0ff */
[----:B------:R-:W-:-:S04]  /*6ff0*/  SHF.R.U32.HI R5, RZ, 0x18, R4 ;  /* 0x00000018ff057819 */ /* 0x000fc80000011604 */
[----:B------:R-:W-:-:S05]  /*7000*/  LOP3.LUT R5, R0, R5, RZ, 0xfc, !PT ;  /* 0x0000000500057212 */ /* 0x000fca00078efcff */
[----:B------:R0:W-:Y:S01]  /*7010*/  STG.E.U8 [R2.64], R5 ;  /* 0x0000000502007986 */ /* 0x0001e2000c101124 */
[----:B------:R-:W-:Y:S05]  /*7020*/  BRA `(.L_x_477) ;  /* 0x000006f000007947 */ /* 0x000fea0003800000 */
.L_x_487:
[----:B------:R0:W-:Y:S01]  /*7030*/  STG.E.U16 [R2.64], R22 ;  /* 0x0000001602007986 */ /* 0x0001e2000c101524 */
[----:B------:R-:W-:Y:S05]  /*7040*/  BRA `(.L_x_477) ;  /* 0x000006d000007947 */ /* 0x000fea0003800000 */
.L_x_484:
        /* <DEDUP_REMOVED lines=12> */
.L_x_496:
        /* <DEDUP_REMOVED lines=17> */
.L_x_499:
[----:B------:R-:W-:-:S04]  /*7220*/  LOP3.LUT R0, R7, 0x80000000, RZ, 0xc0, !PT ;  /* 0x8000000007007812 */ /* 0x000fc800078ec0ff */
[----:B------:R-:W-:-:S04]  /*7230*/  SHF.R.U32.HI R5, RZ, 0x18, R0 ;  /* 0x00000018ff057819 */ /* 0x000fc80000011600 */
[----:B------:R-:W-:-:S04]  /*7240*/  LOP3.LUT R4, R4, R5, RZ, 0xfc, !PT ;  /* 0x0000000504047212 */ /* 0x000fc800078efcff */
[----:B------:R-:W-:Y:S02]  /*7250*/  PRMT R0, R4, 0x7610, R0 ;  /* 0x0000761004007816 */ /* 0x000fe40000000000 */
.L_x_498:
[----:B------:R-:W-:Y:S05]  /*7260*/  BSYNC B0 ;  /* 0x0000000000007941 */ /* 0x000fea0003800000 */
.L_x_497:
[----:B------:R0:W-:Y:S01]  /*7270*/  STG.E.U8 [R2.64], R0 ;  /* 0x0000000002007986 */ /* 0x0001e2000c101124 */
[----:B------:R-:W-:Y:S05]  /*7280*/  BRA `(.L_x_477) ;  /* 0x0000049000007947 */ /* 0x000fea0003800000 */
.L_x_495:
        /* <DEDUP_REMOVED lines=17> */
.L_x_502:
[----:B------:R-:W-:-:S04]  /*73a0*/  LOP3.LUT R0, R7, 0x80000000, RZ, 0xc0, !PT ;  /* 0x8000000007007812 */ /* 0x000fc800078ec0ff */
[----:B------:R-:W-:-:S04]  /*73b0*/  SHF.R.U32.HI R5, RZ, 0x18, R0 ;  /* 0x00000018ff057819 */ /* 0x000fc80000011600 */
[----:B------:R-:W-:-:S04]  /*73c0*/  LOP3.LUT R4, R4, R5, RZ, 0xfc, !PT ;  /* 0x0000000504047212 */ /* 0x000fc800078efcff */
[----:B------:R-:W-:Y:S02]  /*73d0*/  PRMT R0, R4, 0x7610, R0 ;  /* 0x0000761004007816 */ /* 0x000fe40000000000 */
.L_x_501:
[----:B------:R-:W-:Y:S05]  /*73e0*/  BSYNC B0 ;  /* 0x0000000000007941 */ /* 0x000fea0003800000 */
.L_x_500:
[----:B------:R0:W-:Y:S01]  /*73f0*/  STG.E.U8 [R2.64], R0 ;  /* 0x0000000002007986 */ /* 0x0001e2000c101124 */
[----:B------:R-:W-:Y:S05]  /*7400*/  BRA `(.L_x_477) ;  /* 0x0000031000007947 */ /* 0x000fea0003800000 */
.L_x_494:
        /* <DEDUP_REMOVED lines=22> */
.L_x_476:
        /* <DEDUP_REMOVED lines=20> */
.L_x_504:
[----:B------:R-:W-:-:S06]  /*76b0*/  PRMT R4, RZ, 0x5410, R22 ;  /* 0x00005410ff047816 */ /* 0x000fcc0000000016 */
[----:B------:R-:W0:Y:S02]  /*76c0*/  F2I.U64.TRUNC R4, R4 ;  /* 0x0000000400047311 */ /* 0x000e24000020d800 */
[----:B0-----:R0:W-:Y:S01]  /*76d0*/  STG.E.64 [R2.64], R4 ;  /* 0x0000000402007986 */ /* 0x0011e2000c101b24 */
[----:B------:R-:W-:Y:S05]  /*76e0*/  BRA `(.L_x_477) ;  /* 0x0000003000007947 */ /* 0x000fea0003800000 */
.L_x_503:
[----:B------:R-:W-:-:S04]  /*76f0*/  PRMT R22, RZ, 0x5410, R22 ;  /* 0x00005410ff167816 */ /* 0x000fc80000000016 */
[----:B------:R-:W0:Y:S02]  /*7700*/  F2I.FTZ.U32.TRUNC.NTZ R5, R22 ;  /* 0x0000001600057305 */ /* 0x000e24000021f000 */
[----:B0-----:R0:W-:Y:S02]  /*7710*/  STG.E [R2.64], R5 ;  /* 0x0000000502007986 */ /* 0x0011e4000c101924 */
.L_x_477:
[----:B------:R-:W-:Y:S02]  /*7720*/  IADD3 R19, R19, 0x80, RZ ;  /* 0x0000008013137810 */ /* 0x000fe40007ffe0ff */
.L_x_438:
[----:B------:R-:W-:Y:S05]  /*7730*/  BSYNC B6 ;  /* 0x0000000000067941 */ /* 0x000fea0003800000 */
.L_x_437:
[----:B------:R-:W-:-:S13]  /*7740*/  ISETP.GE.AND P0, PT, R19, R17, PT ;  /* 0x000000111300720c */ /* 0x000fda0003f06270 */
[----:B------:R-:W-:Y:S05]  /*7750*/  @P0 EXIT ;  /* 0x000000000000094d */ /* 0x000fea0003800000 */
[----:B0-----:R-:W-:Y:S01]  /*7760*/  PRMT R0, R18, 0x9910, RZ ;  /* 0x0000991012007816 */ /* 0x001fe200000000ff */
        /* <DEDUP_REMOVED lines=16> */
[----:B0-----:R-:W-:Y:S01]  /*7870*/  STG.E.U8 [R2.64], R23 ;  /* 0x0000001702007986 */ /* 0x001fe2000c101124 */
[----:B------:R-:W-:Y:S05]  /*7880*/  EXIT ;  /* 0x000000000000794d */ /* 0x000fea0003800000 */
.L_x_508:
[----:B------:R-:W-:-:S06]  /*7890*/  PRMT R5, RZ, 0x5410, R23 ;  /* 0x00005410ff057816 */ /* 0x000fcc0000000017 */
[----:B------:R-:W0:Y:S02]  /*78a0*/  F2I.S64.TRUNC R4, R5 ;  /* 0x0000000500047311 */ /* 0x000e24000020d900 */
[----:B0-----:R-:W-:Y:S01]  /*78b0*/  STG.E.U8 [R2.64], R4 ;  /* 0x0000000402007986 */ /* 0x001fe2000c101124 */
[----:B------:R-:W-:Y:S05]  /*78c0*/  EXIT ;  /* 0x000000000000794d */ /* 0x000fea0003800000 */
.L_x_507:
        /* <DEDUP_REMOVED lines=10> */
.L_x_511:
[----:B------:R-:W-:-:S06]  /*7970*/  PRMT R23, RZ, 0x5410, R23 ;  /* 0x00005410ff177816 */ /* 0x000fcc0000000017 */
[----:B------:R-:W0:Y:S02]  /*7980*/  F2I.FTZ.TRUNC.NTZ R23, R23 ;  /* 0x0000001700177305 */ /* 0x000e24000021f100 */
[----:B0-----:R-:W-:Y:S01]  /*7990*/  STG.E [R2.64], R23 ;  /* 0x0000001702007986 */ /* 0x001fe2000c101924 */
[----:B------:R-:W-:Y:S05]  /*79a0*/  EXIT ;  /* 0x000000000000794d */ /* 0x000fea0003800000 */
.L_x_510:
[----:B------:R-:W-:-:S06]  /*79b0*/  PRMT R23, RZ, 0x5410, R23 ;  /* 0x00005410ff177816 */ /* 0x000fcc0000000017 */
[----:B------:R-:W0:Y:S02]  /*79c0*/  F2I.FTZ.TRUNC.NTZ R23, R23 ;  /* 0x0000001700177305 */ /* 0x000e24000021f100 */
[----:B0-----:R-:W-:Y:S01]  /*79d0*/  STG.E.U16 [R2.64], R23 ;  /* 0x0000001702007986 */ /* 0x001fe2000c101524 */
[----:B------:R-:W-:Y:S05]  /*79e0*/  EXIT ;  /* 0x000000000000794d */ /* 0x000fea0003800000 */
.L_x_506:
        /* <DEDUP_REMOVED lines=9> */
.L_x_513:
[----:B------:R-:W-:-:S04]  /*7a80*/  PRMT R0, RZ, 0x5410, R23 ;  /* 0x00005410ff007816 */ /* 0x000fc80000000017 */
[----:B------:R-:W-:-:S05]  /*7a90*/  F2FP.PACK_AB R0, RZ, R0 ;  /* 0x00000000ff00723e */ /* 0x000fca00000000ff */
[----:B------:R-:W-:Y:S01]  /*7aa0*/  STG.E.U16 [R2.64], R0 ;  /* 0x0000000002007986 */ /* 0x000fe2000c101524 */
[----:B------:R-:W-:Y:S05]  /*7ab0*/  EXIT ;  /* 0x000000000000794d */ /* 0x000fea0003800000 */
.L_x_512:
        /* <DEDUP_REMOVED lines=10> */
.L_x_515:
[----:B------:R-:W-:-:S04]  /*7b60*/  PRMT R23, RZ, 0x5410, R23 ;  /* 0x00005410ff177816 */ /* 0x000fc80000000017 */
[----:B------:R-:W-:-:S04]  /*7b70*/  F2FP.PACK_AB R5, RZ, R23 ;  /* 0x00000017ff05723e */ /* 0x000fc800000000ff */
[----:B------:R-:W-:-:S05]  /*7b80*/  PRMT R5, R5, 0x5410, RZ ;  /* 0x0000541005057816 */ /* 0x000fca00000000ff */
[----:B------:R-:W-:Y:S01]  /*7b90*/  STG.E [R2.64], R5 ;  /* 0x0000000502007986 */ /* 0x000fe2000c101924 */
[----:B------:R-:W-:Y:S05]  /*7ba0*/  EXIT ;  /* 0x000000000000794d */ /* 0x000fea0003800000 */
.L_x_514:
[----:B------:R-:W-:-:S05]  /*7bb0*/  PRMT R4, RZ, 0x5410, R23 ;  /* 0x00005410ff047816 */ /* 0x000fca0000000017 */
[----:B------:R-:W-:-:S06]  /*7bc0*/  FMUL.FTZ R4, R4, 1 ;  /* 0x3f80000004047820 */ /* 0x000fcc0000410000 */
[----:B------:R-:W0:Y:S02]  /*7bd0*/  F2F.F64.F32 R4, R4 ;  /* 0x0000000400047310 */ /* 0x000e240000201800 */
[----:B0-----:R-:W-:Y:S01]  /*7be0*/  STG.E.64 [R2.64], R4 ;  /* 0x0000000402007986 */ /* 0x001fe2000c101b24 */
[----:B------:R-:W-:Y:S05]  /*7bf0*/  EXIT ;  /* 0x000000000000794d */ /* 0x000fea0003800000 */
.L_x_505:
        /* <DEDUP_REMOVED lines=13> */
.L_x_518:
[----:B------:R-:W-:Y:S01]  /*7cd0*/  PRMT R23, RZ, 0x5410, R23 ;  /* 0x00005410ff177816 */ /* 0x000fe20000000017 */
[----:B------:R-:W-:-:S04]  /*7ce0*/  CS2R R6, SRZ ;  /* 0x0000000000067805 */ /* 0x000fc8000001ff00 */
[----:B------:R-:W-:-:S06]  /*7cf0*/  FMUL.FTZ R4, R23, 1 ;  /* 0x3f80000017047820 */ /* 0x000fcc0000410000 */
[----:B------:R-:W0:Y:S02]  /*7d00*/  F2F.F64.F32 R4, R4 ;  /* 0x0000000400047310 */ /* 0x000e240000201800 */
[----:B0-----:R-:W-:Y:S01]  /*7d10*/  STG.E.128 [R2.64], R4 ;  /* 0x0000000402007986 */ /* 0x001fe2000c101d24 */
[----:B------:R-:W-:Y:S05]  /*7d20*/  EXIT ;  /* 0x000000000000794d */ /* 0x000fea0003800000 */
.L_x_517:
        /* <DEDUP_REMOVED lines=21> */
.L_x_522:
[----:B------:R-:W-:Y:S05]  /*7e80*/  BSYNC B0 ;  /* 0x0000000000007941 */ /* 0x000fea0003800000 */
.L_x_521:
[----:B------:R-:W-:-:S05]  /*7e90*/  LOP3.LUT R5, R0, R5, RZ, 0xfc, !PT ;  /* 0x0000000500057212 */ /* 0x000fca00078efcff */
[----:B------:R-:W-:Y:S01]  /*7ea0*/  STG.E.U8 [R2.64], R5 ;  /* 0x0000000502007986 */ /* 0x000fe2000c101124 */
[----:B------:R-:W-:Y:S05]  /*7eb0*/  EXIT ;  /* 0x000000000000794d */ /* 0x000fea0003800000 */
.L_x_520:
        /* <DEDUP_REMOVED lines=13> */
.L_x_524:
[----:B------:R-:W-:Y:S01]  /*7f90*/  IMAD.MOV.U32 R0, RZ, RZ, 0x7f ;  /* 0x0000007fff007424 */ /* 0x000fe200078e00ff */
[----:B------:R-:W-:-:S04]  /*7fa0*/  ISETP.GT.U32.AND P0, PT, R4, 0x7f800000, PT ;  /* 0x7f8000000400780c */ /* 0x000fc80003f04070 */
[----:B------:R-:W-:-:S04]  /*7fb0*/  SEL R0, R0, 0x7c, P0 ;  /* 0x0000007c00007807 */ /* 0x000fc80000000000 */
.L_x_525:
[----:B------:R-:W-:Y:S05]  /*7fc0*/  BSYNC B0 ;  /* 0x0000000000007941 */ /* 0x000fea0003800000 */
.L_x_523:
[----:B------:R-:W-:-:S04]  /*7fd0*/  LOP3.LUT R4, R23, 0x80000000, RZ, 0xc0, !PT ;  /* 0x8000000017047812 */ /* 0x000fc800078ec0ff */
[----:B------:R-:W-:-:S04]  /*7fe0*/  SHF.R.U32.HI R5, RZ, 0x18, R4 ;  /* 0x00000018ff057819 */ /* 0x000fc80000011604 */
[----:B------:R-:W-:-:S05]  /*7ff0*/  LOP3.LUT R5, R0, R5, RZ, 0xfc, !PT ;  /* 0x0000000500057212 */ /* 0x000fca00078efcff */
[----:B------:R-:W-:Y:S01]  /*8000*/  STG.E.U8 [R2.64], R5 ;  /* 0x0000000502007986 */ /* 0x000fe2000c101124 */
[----:B------:R-:W-:Y:S05]  /*8010*/  EXIT ;  /* 0x000000000000794d */ /* 0x000fea0003800000 */
.L_x_519:
[----:B------:R-:W-:Y:S01]  /*8020*/  STG.E.U16 [R2.64], R23 ;  /* 0x0000001702007986 */ /* 0x000fe2000c101524 */
[----:B------:R-:W-:Y:S05]  /*8030*/  EXIT ;  /* 0x000000000000794d */ /* 0x000fea0003800000 */
.L_x_516:
        /* <DEDUP_REMOVED lines=12> */
.L_x_528:
        /* <DEDUP_REMOVED lines=17> */
.L_x_531:
[----:B------:R-:W-:-:S04]  /*8210*/  LOP3.LUT R0, R23, 0x80000000, RZ, 0xc0, !PT ;  /* 0x8000000017007812 */ /* 0x000fc800078ec0ff */
[----:B------:R-:W-:-:S04]  /*8220*/  SHF.R.U32.HI R5, RZ, 0x18, R0 ;  /* 0x00000018ff057819 */ /* 0x000fc80000011600 */
[----:B------:R-:W-:-:S04]  /*8230*/  LOP3.LUT R4, R4, R5, RZ, 0xfc, !PT ;  /* 0x0000000504047212 */ /* 0x000fc800078efcff */
[----:B------:R-:W-:Y:S02]  /*8240*/  PRMT R0, R4, 0x7610, R0 ;  /* 0x0000761004007816 */ /* 0x000fe40000000000 */
.L_x_530:
[----:B------:R-:W-:Y:S05]  /*8250*/  BSYNC B0 ;  /* 0x0000000000007941 */ /* 0x000fea0003800000 */
.L_x_529:
[----:B------:R-:W-:Y:S01]  /*8260*/  STG.E.U8 [R2.64], R0 ;  /* 0x0000000002007986 */ /* 0x000fe2000c101124 */
[----:B------:R-:W-:Y:S05]  /*8270*/  EXIT ;  /* 0x000000000000794d */ /* 0x000fea0003800000 */
.L_x_527:
        /* <DEDUP_REMOVED lines=17> */
.L_x_534:
[----:B------:R-:W-:-:S04]  /*8390*/  LOP3.LUT R0, R23, 0x80000000, RZ, 0xc0, !PT ;  /* 0x8000000017007812 */ /* 0x000fc800078ec0ff */
[----:B------:R-:W-:-:S04]  /*83a0*/  SHF.R.U32.HI R5, RZ, 0x18, R0 ;  /* 0x00000018ff057819 */ /* 0x000fc80000011600 */
[----:B------:R-:W-:-:S04]  /*83b0*/  LOP3.LUT R4, R4, R5, RZ, 0xfc, !PT ;  /* 0x0000000504047212 */ /* 0x000fc800078efcff */
[----:B------:R-:W-:Y:S02]  /*83c0*/  PRMT R0, R4, 0x7610, R0 ;  /* 0x0000761004007816 */ /* 0x000fe40000000000 */
.L_x_533:
[----:B------:R-:W-:Y:S05]  /*83d0*/  BSYNC B0 ;  /* 0x0000000000007941 */ /* 0x000fea0003800000 */
.L_x_532:
[----:B------:R-:W-:Y:S01]  /*83e0*/  STG.E.U8 [R2.64], R0 ;  /* 0x0000000002007986 */ /* 0x000fe2000c101124 */
[----:B------:R-:W-:Y:S05]  /*83f0*/  EXIT ;  /* 0x000000000000794d */ /* 0x000fea0003800000 */
.L_x_526:
        /* <DEDUP_REMOVED lines=22> */
.L_x_509:
        /* <DEDUP_REMOVED lines=20> */
.L_x_536:
[----:B------:R-:W-:-:S06]  /*86a0*/  PRMT R4, RZ, 0x5410, R23 ;  /* 0x00005410ff047816 */ /* 0x000fcc0000000017 */
[----:B------:R-:W0:Y:S02]  /*86b0*/  F2I.U64.TRUNC R4, R4 ;  /* 0x0000000400047311 */ /* 0x000e24000020d800 */
[----:B0-----:R-:W-:Y:S01]  /*86c0*/  STG.E.64 [R2.64], R4 ;  /* 0x0000000402007986 */ /* 0x001fe2000c101b24 */
[----:B------:R-:W-:Y:S05]  /*86d0*/  EXIT ;  /* 0x000000000000794d */ /* 0x000fea0003800000 */
.L_x_535:
[----:B------:R-:W-:-:S06]  /*86e0*/  PRMT R23, RZ, 0x5410, R23 ;  /* 0x00005410ff177816 */ /* 0x000fcc0000000017 */
[----:B------:R-:W0:Y:S02]  /*86f0*/  F2I.FTZ.U32.TRUNC.NTZ R23, R23 ;  /* 0x0000001700177305 */ /* 0x000e24000021f000 */
[----:B0-----:R-:W-:Y:S01]  /*8700*/  STG.E [R2.64], R23 ;  /* 0x0000001702007986 */ /* 0x001fe2000c101924 */
[----:B------:R-:W-:Y:S05]  /*8710*/  EXIT ;  /* 0x000000000000794d */ /* 0x000fea0003800000 */
.L_x_537:
        /* <DEDUP_REMOVED lines=14> */
.L_x_2444:


//--------------------- .text._ZN2at6native18elementwise_kernelILi128ELi4EZNS0_22gpu_kernel_impl_nocastIZZZNS0_15sin_kernel_cudaERNS_18TensorIteratorBaseEENKUlvE0_clEvENKUlvE2_clEvEUlN3c108BFloat16EE_EEvS4_RKT_EUliE_EEviT1_ --------------------------
	.section	.text._ZN2at6native18elementwise_kernelILi128ELi4EZNS0_22gpu_kernel_impl_nocastIZZZNS0_15sin_kernel_cudaERNS_18TensorIteratorBaseEENKUlvE0_clEvENKUlvE2_clEvEUlN3c108BFloat16EE_EEvS4_RKT_EUliE_EEviT1_,"ax",@progbits
	.sectioninfo	@"SHI_REGISTERS=12"
	.align	128
        .global         _ZN2at6native18elementwise_kernelILi128ELi4EZNS0_22gpu_kernel_impl_nocastIZZZNS0_15sin_kernel_cudaERNS_18TensorIteratorBaseEENKUlvE0_clEvENKUlvE2_clEvEUlN3c108BFloat16EE_EEvS4_RKT_EUliE_EEviT1_
        .type           _ZN2at6native18elementwise_kernelILi128ELi4EZNS0_22gpu_kernel_impl_nocastIZZZNS0_15sin_kernel_cudaERNS_18TensorIteratorBaseEENKUlvE0_clEvENKUlvE2_clEvEUlN3c108BFloat16EE_EEvS4_RKT_EUliE_EEviT1_,@function
        .size           _ZN2at6native18elementwise_kernelILi128ELi4EZNS0_22gpu_kernel_impl_nocastIZZZNS0_15sin_kernel_cudaERNS_18TensorIteratorBaseEENKUlvE0_clEvENKUlvE2_clEvEUlN3c108BFloat16EE_EEvS4_RKT_EUliE_EEviT1_,(.L_x_2445 - _ZN2at6native18elementwise_kernelILi128ELi4EZNS0_22gpu_kernel_impl_nocastIZZZNS0_15sin_kernel_cudaERNS_18TensorIteratorBaseEENKUlvE0_clEvENKUlvE2_clEvEUlN3c108BFloat16EE_EEvS4_RKT_EUliE_EEviT1_)
        .other          _ZN2at6native18elementwise_kernelILi128ELi4EZNS0_22gpu_kernel_impl_nocastIZZZNS0_15sin_kernel_cudaERNS_18TensorIteratorBaseEENKUlvE0_clEvENKUlvE2_clEvEUlN3c108BFloat16EE_EEvS4_RKT_EUliE_EEviT1_,@"STO_CUDA_ENTRY STV_DEFAULT"
_ZN2at6native18elementwise_kernelILi128ELi4EZNS0_22gpu_kernel_impl_nocastIZZZNS0_15sin_kernel_cudaERNS_18TensorIteratorBaseEENKUlvE0_clEvENKUlvE2_clEvEUlN3c108BFloat16EE_EEvS4_RKT_EUliE_EEviT1_:
.text._ZN2at6native18elementwise_kernelILi128ELi4EZNS0_22gpu_kernel_impl_nocastIZZZNS0_15sin_kernel_cudaERNS_18TensorIteratorBaseEENKUlvE0_clEvENKUlvE2_clEvEUlN3c108BFloat16EE_EEvS4_RKT_EUliE_EEviT1_:
[----:B------:R-:W-:Y:S02]  /*0000*/  MOV R1, c[0x0][0x28] ;  /* 0x00000a0000017a02 */ /* 0x000fe40000000f00 */
[----:B------:R-:W0:Y:S01]  /*0010*/  S2R R0, SR_CTAID.X ;  /* 0x0000000000007919 */ /* 0x000e220000002500 */
[----:B------:R-:W-:Y:S01]  /*0020*/  ULDC.64 UR4, c[0x0][0x118] ;  /* 0x0000460000047ab9 */ /* 0x000fe20000000a00 */
[----:B------:R-:W-:Y:S02]  /*0030*/  BSSY B0, `(.L_x_538) ;  /* 0x00000f3000007945 */ /* 0x000fe40003800000 */
[----:B------:R-:W0:Y:S02]  /*0040*/  S2R R3, SR_TID.X ;  /* 0x0000000000037919 */ /* 0x000e240000002100 */
[----:B0-----:R-:W-:-:S04]  /*0050*/  LEA R0, R0, R3, 0x9 ;  /* 0x0000000300007211 */ /* 0x001fc800078e48ff */
[----:B------:R-:W-:-:S13]  /*0060*/  ISETP.GE.AND P0, PT, R0, c[0x0][0x160], PT ;  /* 0x0000580000007a0c */ /* 0x000fda0003f06270 */
[----:B------:R-:W-:Y:S05]  /*0070*/  @P0 BRA `(.L_x_539) ;  /* 0x00000ee000000947 */ /* 0x000fea0003800000 */
[----:B------:R-:W-:Y:S01]  /*0080*/  ISETP.NE.AND P0, PT, RZ, c[0x0][0x168], PT ;  /* 0x00005a00ff007a0c */ /* 0x000fe20003f05270 */
[----:B------:R-:W-:-:S12]  /*0090*/  CS2R R2, SRZ ;  /* 0x0000000000027805 */ /* 0x000fd8000001ff00 */
[----:B------:R-:W-:Y:S05]  /*00a0*/  @!P0 BRA `(.L_x_540) ;  /* 0x00000e0000008947 */ /* 0x000fea0003800000 */
[----:B------:R-:W-:Y:S01]  /*00b0*/  HFMA2.MMA R2, -RZ, RZ, 0, 0 ;  /* 0x00000000ff027435 */ /* 0x000fe200000001ff */
[----:B------:R-:W-:Y:S02]  /*00c0*/  MOV R3, R0 ;  /* 0x0000000000037202 */ /* 0x000fe40000000f00 */
[----:B------:R-:W-:-:S04]  /*00d0*/  MOV R8, c[0x0][0x168] ;  /* 0x00005a0000087a02 */ /* 0x000fc80000000f00 */
[----:B------:R-:W-:-:S03]  /*00e0*/  ISETP.NE.AND P0, PT, R8, 0x1, PT ;  /* 0x000000010800780c */ /* 0x000fc60003f05270 */
[----:B------:R-:W-:-:S05]  /*00f0*/  IMAD.HI.U32 R4, R0, c[0x0][0x170], R2 ;  /* 0x00005c0000047a27 */ /* 0x000fca00078e0002 */
[----:B------:R-:W-:-:S04]  /*0100*/  SHF.R.U32.HI R5, RZ, c[0x0][0x174], R4 ;  /* 0x00005d00ff057a19 */ /* 0x000fc80000011604 */
[----:B------:R-:W-:-:S05]  /*0110*/  IADD3 R3, -R5, RZ, RZ ;  /* 0x000000ff05037210 */ /* 0x000fca0007ffe1ff */
[----:B------:R-:W-:-:S04]  /*0120*/  IMAD R3, R3, c[0x0][0x16c], R0 ;  /* 0x00005b0003037a24 */ /* 0x000fc800078e0200 */
[C---:B------:R-:W-:Y:S02]  /*0130*/  IMAD R2, R3.reuse, c[0x0][0x298], RZ ;  /* 0x0000a60003027a24 */ /* 0x040fe400078e02ff */
[----:B------:R-:W-:Y:S01]  /*0140*/  IMAD R3, R3, c[0x0][0x29c], RZ ;  /* 0x0000a70003037a24 */ /* 0x000fe200078e02ff */
[----:B------:R-:W-:Y:S05]  /*0150*/  @!P0 BRA `(.L_x_540) ;  /* 0x00000d5000008947 */ /* 0x000fea0003800000 */
[----:B------:R-:W-:Y:S02]  /*0160*/  MOV R4, RZ ;  /* 0x000000ff00047202 */ /* 0x000fe40000000f00 */
[----:B------:R-:W-:-:S03]  /*0170*/  ISETP.NE.AND P0, PT, R8, 0x2, PT ;  /* 0x000000020800780c */ /* 0x000fc60003f05270 */
[----:B------:R-:W-:-:S05]  /*0180*/  IMAD.HI.U32 R6, R5, c[0x0][0x17c], R4 ;  /* 0x00005f0005067a27 */ /* 0x000fca00078e0004 */
[----:B------:R-:W-:-:S04]  /*0190*/  SHF.R.U32.HI R7, RZ, c[0x0][0x180], R6 ;  /* 0x00006000ff077a19 */ /* 0x000fc80000011606 */
[----:B------:R-:W-:-:S05]  /*01a0*/  IADD3 R4, -R7, RZ, RZ ;  /* 0x000000ff07047210 */ /* 0x000fca0007ffe1ff */
[----:B------:R-:W-:-:S04]  /*01b0*/  IMAD R4, R4, c[0x0][0x178], R5 ;  /* 0x00005e0004047a24 */ /* 0x000fc800078e0205 */
[C---:B------:R-:W-:Y:S02]  /*01c0*/  IMAD R2, R4.reuse, c[0x0][0x2a0], R2 ;  /* 0x0000a80004027a24 */ /* 0x040fe400078e0202 */
[----:B------:R-:W-:Y:S01]  /*01d0*/  IMAD R3, R4, c[0x0][0x2a4], R3 ;  /* 0x0000a90004037a24 */ /* 0x000fe200078e0203 */
[----:B------:R-:W-:Y:S05]  /*01e0*/  @!P0 BRA `(.L_x_540) ;  /* 0x00000cc000008947 */ /* 0x000fea0003800000 */
[----:B------:R-:W-:Y:S01]  /*01f0*/  HFMA2.MMA R6, -RZ, RZ, 0, 0 ;  /* 0x00000000ff067435 */ /* 0x000fe200000001ff */
[----:B------:R-:W-:-:S09]  /*0200*/  ISETP.NE.AND P0, PT, R8, 0x3, PT ;  /* 0x000000030800780c */ /* 0x000fd20003f05270 */
[----:B------:R-:W-:-:S05]  /*0210*/  IMAD.HI.U32 R4, R7, c[0x0][0x188], R6 ;  /* 0x0000620007047a27 */ /* 0x000fca00078e0006 */
[----:B------:R-:W-:-:S04]  /*0220*/  SHF.R.U32.HI R5, RZ, c[0x0][0x18c], R4 ;  /* 0x00006300ff057a19 */ /* 0x000fc80000011604 */
[----:B------:R-:W-:-:S05]  /*0230*/  IADD3 R6, -R5, RZ, RZ ;  /* 0x000000ff05067210 */ /* 0x000fca0007ffe1ff */
[----:B------:R-:W-:-:S04]  /*0240*/  IMAD R6, R6, c[0x0][0x184], R7 ;  /* 0x0000610006067a24 */ /* 0x000fc800078e0207 */
[C---:B------:R-:W-:Y:S02]  /*0250*/  IMAD R2, R6.reuse, c[0x0][0x2a8], R2 ;  /* 0x0000aa0006027a24 */ /* 0x040fe400078e0202 */
[----:B------:R-:W-:Y:S01]  /*0260*/  IMAD R3, R6, c[0x0][0x2ac], R3 ;  /* 0x0000ab0006037a24 */ /* 0x000fe200078e0203 */
[----:B------:R-:W-:Y:S05]  /*0270*/  @!P0 BRA `(.L_x_540) ;  /* 0x00000c3000008947 */ /* 0x000fea0003800000 */
[----:B------:R-:W-:Y:S02]  /*0280*/  MOV R4, RZ ;  /* 0x000000ff00047202 */ /* 0x000fe40000000f00 */
        /* <DEDUP_REMOVED lines=53> */
[----:B------:R-:W-:Y:S01]  /*05e0*/  IMAD.MOV.U32 R4, RZ, RZ, RZ ;  /* 0x000000ffff047224 */ /* 0x000fe200078e00ff */
        /* <DEDUP_REMOVED lines=125> */
[----:B------:R-:W-:Y:S02]  /*0dc0*/  ISETP.NE.AND P0, PT, R8, 0x18, PT ;  /* 0x000000180800780c */ /* 0x000fe40003f05270 */
[----:B------:R-:W-:-:S05]  /*0dd0*/  MOV R4, RZ ;  /* 0x000000ff00047202 */ /* 0x000fca0000000f00 */
[----:B------:R-:W-:-:S05]  /*0de0*/  IMAD.HI.U32 R6, R5, c[0x0][0x284], R4 ;  /* 0x0000a10005067a27 */ /* 0x000fca00078e0004 */
[----:B------:R-:W-:Y:S02]  /*0df0*/  SHF.R.U32.HI R7, RZ, c[0x0][0x288], R6 ;  /* 0x0000a200ff077a19 */ /* 0x000fe40000011606 */
[----:B------:R-:W-:Y:S02]  /*0e00*/  @P0 MOV R6, RZ ;  /* 0x000000ff00060202 */ /* 0x000fe40000000f00 */
[----:B------:R-:W-:-:S03]  /*0e10*/  IADD3 R9, -R7, RZ, RZ ;  /* 0x000000ff07097210 */ /* 0x000fc60007ffe1ff */
[----:B------:R-:W-:-:S05]  /*0e20*/  @P0 IMAD.HI.U32 R4, R7, c[0x0][0x290], R6 ;  /* 0x0000a40007040a27 */ /* 0x000fca00078e0006 */
[----:B------:R-:W-:Y:S01]  /*0e30*/  @P0 SHF.R.U32.HI R6, RZ, c[0x0][0x294], R4 ;  /* 0x0000a500ff060a19 */ /* 0x000fe20000011604 */
[----:B------:R-:W-:-:S03]  /*0e40*/  IMAD R4, R9, c[0x0][0x280], R5 ;  /* 0x0000a00009047a24 */ /* 0x000fc600078e0205 */
[----:B------:R-:W-:Y:S01]  /*0e50*/  @P0 IADD3 R6, -R6, RZ, RZ ;  /* 0x000000ff06060210 */ /* 0x000fe20007ffe1ff */
[C---:B------:R-:W-:Y:S02]  /*0e60*/  IMAD R2, R4.reuse, c[0x0][0x350], R2 ;  /* 0x0000d40004027a24 */ /* 0x040fe400078e0202 */
[----:B------:R-:W-:Y:S02]  /*0e70*/  IMAD R3, R4, c[0x0][0x354], R3 ;  /* 0x0000d50004037a24 */ /* 0x000fe400078e0203 */
[----:B------:R-:W-:-:S04]  /*0e80*/  @P0 IMAD R6, R6, c[0x0][0x28c], R7 ;  /* 0x0000a30006060a24 */ /* 0x000fc800078e0207 */
[C---:B------:R-:W-:Y:S02]  /*0e90*/  @P0 IMAD R2, R6.reuse, c[0x0][0x358], R2 ;  /* 0x0000d60006020a24 */ /* 0x040fe400078e0202 */
[----:B------:R-:W-:-:S05]  /*0ea0*/  @P0 IMAD R3, R6, c[0x0][0x35c], R3 ;  /* 0x0000d70006030a24 */ /* 0x000fca00078e0203 */
.L_x_540:
[----:B------:R-:W-:-:S04]  /*0eb0*/  IADD3 R4, P0, R3, c[0x0][0x368], RZ ;  /* 0x0000da0003047a10 */ /* 0x000fc80007f1e0ff */
[----:B------:R-:W-:-:S05]  /*0ec0*/  IADD3.X R5, RZ, c[0x0][0x36c], RZ, P0, !PT ;  /* 0x0000db00ff057a10 */ /* 0x000fca00007fe4ff */
[----:B------:R-:W2:Y:S01]  /*0ed0*/  LDG.E.U16 R4, [R4.64] ;  /* 0x0000000404047981 */ /* 0x000ea2000c1e1500 */
[----:B------:R-:W-:Y:S02]  /*0ee0*/  IADD3 R2, P0, R2, c[0x0][0x360], RZ ;  /* 0x0000d80002027a10 */ /* 0x000fe40007f1e0ff */
[----:B------:R-:W-:Y:S02]  /*0ef0*/  IADD3 R0, R0, 0x80, RZ ;  /* 0x0000008000007810 */ /* 0x000fe40007ffe0ff */
[----:B--2---:R-:W-:-:S05]  /*0f00*/  PRMT R4, RZ, 0x5410, R4 ;  /* 0x00005410ff047816 */ /* 0x004fca0000000004 */
[----:B------:R-:W-:-:S04]  /*0f10*/  FMUL.RZ R6, R4, 0.15915493667125701904 ;  /* 0x3e22f98304067820 */ /* 0x000fc8000040c000 */
[----:B------:R-:W0:Y:S02]  /*0f20*/  MUFU.SIN R3, R6 ;  /* 0x0000000600037308 */ /* 0x000e240000000400 */
[----:B0-----:R-:W-:Y:S01]  /*0f30*/  F2FP.BF16.PACK_AB R5, RZ, R3 ;  /* 0x00000003ff05723e */ /* 0x001fe200000010ff */
[----:B------:R-:W-:-:S05]  /*0f40*/  IMAD.X R3, RZ, RZ, c[0x0][0x364], P0 ;  /* 0x0000d900ff037624 */ /* 0x000fca00000e06ff */
[----:B------:R0:W-:Y:S02]  /*0f50*/  STG.E.U16 [R2.64], R5 ;  /* 0x0000000502007986 */ /* 0x0001e4000c101504 */
.L_x_539:
[----:B------:R-:W-:Y:S05]  /*0f60*/  BSYNC B0 ;  /* 0x0000000000007941 */ /* 0x000fea0003800000 */
.L_x_538:
[----:B------:R-:W-:Y:S01]  /*0f70*/  ISETP.GE.AND P0, PT, R0, c[0x0][0x160], PT ;  /* 0x0000580000007a0c */ /* 0x000fe20003f06270 */
[----:B------:R-:W-:-:S12]  /*0f80*/  BSSY B0, `(.L_x_541) ;  /* 0x00001e0000007945 */ /* 0x000fd80003800000 */
[----:B------:R-:W-:Y:S05]  /*0f90*/  @P0 BRA `(.L_x_542) ;  /* 0x00001de000000947 */ /* 0x000fea0003800000 */
[----:B------:R-:W-:Y:S01]  /*0fa0*/  ISETP.NE.AND P0, PT, RZ, c[0x0][0x168], PT ;  /* 0x00005a00ff007a0c */ /* 0x000fe20003f05270 */
[----:B0-----:R-:W-:-:S12]  /*0fb0*/  CS2R R2, SRZ ;  /* 0x0000000000027805 */ /* 0x001fd8000001ff00 */
        /* <DEDUP_REMOVED lines=225> */
.L_x_543:
        /* <DEDUP_REMOVED lines=8> */
[----:B0-----:R-:W-:Y:S02]  /*1e50*/  F2FP.BF16.PACK_AB R5, RZ, R3 ;  /* 0x00000003ff05723e */ /* 0x001fe400000010ff */
[----:B------:R-:W-:Y:S02]  /*1e60*/  IADD3.X R3, RZ, c[0x0][0x364], RZ, P0, !PT ;  /* 0x0000d900ff037a10 */ /* 0x000fe400007fe4ff */
[----:B------:R-:W-:-:S03]  /*1e70*/  ISETP.GE.AND P0, PT, R0, c[0x0][0x160], PT ;  /* 0x0000580000007a0c */ /* 0x000fc60003f06270 */
[----:B------:R0:W-:Y:S10]  /*1e80*/  STG.E.U16 [R2.64], R5 ;  /* 0x0000000502007986 */ /* 0x0001f4000c101504 */
[----:B------:R-:W-:Y:S05]  /*1e90*/  @P0 BRA `(.L_x_542) ;  /* 0x00000ee000000947 */ /* 0x000fea0003800000 */
[----:B------:R-:W-:Y:S01]  /*1ea0*/  ISETP.NE.AND P0, PT, RZ, c[0x0][0x168], PT ;  /* 0x00005a00ff007a0c */ /* 0x000fe20003f05270 */
[----:B0-----:R-:W-:-:S12]  /*1eb0*/  CS2R R2, SRZ ;  /* 0x0000000000027805 */ /* 0x001fd8000001ff00 */
[----:B------:R-:W-:Y:S05]  /*1ec0*/  @!P0 BRA `(.L_x_544) ;  /* 0x00000e0000008947 */ /* 0x000fea0003800000 */
[----:B------:R-:W-:Y:S01]  /*1ed0*/  MOV R3, R0 ;  /* 0x0000000000037202 */ /* 0x000fe20000000f00 */
[----:B------:R-:W-:Y:S01]  /*1ee0*/  IMAD.MOV.U32 R2, RZ, RZ, RZ ;  /* 0x000000ffff027224 */ /* 0x000fe200078e00ff */
[----:B------:R-:W-:-:S03]  /*1ef0*/  MOV R8, c[0x0][0x168] ;  /* 0x00005a0000087a02 */ /* 0x000fc60000000f00 */
[----:B------:R-:W-:Y:S01]  /*1f00*/  IMAD.HI.U32 R4, R0, c[0x0][0x170], R2 ;  /* 0x00005c0000047a27 */ /* 0x000fe200078e0002 */
[----:B------:R-:W-:-:S04]  /*1f10*/  ISETP.NE.AND P0, PT, R8, 0x1, PT ;  /* 0x000000010800780c */ /* 0x000fc80003f05270 */
[----:B------:R-:W-:-:S04]  /*1f20*/  SHF.R.U32.HI R5, RZ, c[0x0][0x174], R4 ;  /* 0x00005d00ff057a19 */ /* 0x000fc80000011604 */
[----:B------:R-:W-:-:S05]  /*1f30*/  IADD3 R3, -R5, RZ, RZ ;  /* 0x000000ff05037210 */ /* 0x000fca0007ffe1ff */
[----:B------:R-:W-:-:S04]  /*1f40*/  IMAD R3, R3, c[0x0][0x16c], R0 ;  /* 0x00005b0003037a24 */ /* 0x000fc800078e0200 */
[C---:B------:R-:W-:Y:S02]  /*1f50*/  IMAD R2, R3.reuse, c[0x0][0x298], RZ ;  /* 0x0000a60003027a24 */ /* 0x040fe400078e02ff */
[----:B------:R-:W-:Y:S01]  /*1f60*/  IMAD R3, R3, c[0x0][0x29c], RZ ;  /* 0x0000a70003037a24 */ /* 0x000fe200078e02ff */
        /* <DEDUP_REMOVED lines=214> */
.L_x_544:
        /* <DEDUP_REMOVED lines=9> */
[----:B------:R-:W-:-:S05]  /*2d60*/  IADD3.X R3, RZ, c[0x0][0x364], RZ, P0, !PT ;  /* 0x0000d900ff037a10 */ /* 0x000fca00007fe4ff */
[----:B------:R0:W-:Y:S02]  /*2d70*/  STG.E.U16 [R2.64], R5 ;  /* 0x0000000502007986 */ /* 0x0001e4000c101504 */
.L_x_542:
[----:B------:R-:W-:Y:S05]  /*2d80*/  BSYNC B0 ;  /* 0x0000000000007941 */ /* 0x000fea0003800000 */
.L_x_541:
[----:B------:R-:W-:-:S13]  /*2d90*/  ISETP.GE.AND P0, PT, R0, c[0x0][0x160], PT ;  /* 0x0000580000007a0c */ /* 0x000fda0003f06270 */
[----:B------:R-:W-:Y:S05]  /*2da0*/  @P0 EXIT ;  /* 0x000000000000094d */ /* 0x000fea0003800000 */
[----:B------:R-:W-:Y:S01]  /*2db0*/  ISETP.NE.AND P0, PT, RZ, c[0x0][0x168], PT ;  /* 0x00005a00ff007a0c */ /* 0x000fe20003f05270 */
[----:B0-----:R-:W-:-:S12]  /*2dc0*/  CS2R R2, SRZ ;  /* 0x0000000000027805 */ /* 0x001fd8000001ff00 */
[----:B------:R-:W-:Y:S05]  /*2dd0*/  @!P0 BRA `(.L_x_545) ;  /* 0x00000e0000008947 */ /* 0x000fea0003800000 */
[----:B------:R-:W-:Y:S02]  /*2de0*/  MOV R2, RZ ;  /* 0x000000ff00027202 */ /* 0x000fe40000000f00 */
[----:B------:R-:W-:Y:S02]  /*2df0*/  MOV R3, R0 ;  /* 0x0000000000037202 */ /* 0x000fe40000000f00 */
        /* <DEDUP_REMOVED lines=213> */
[----:B------:R-:W-:-:S04]  /*3b50*/  @P0 IMAD.HI.U32 R0, R7, c[0x0][0x290], R6 ;  /* 0x0000a40007000a27 */ /* 0x000fc800078e0006 */
[----:B------:R-:W-:Y:S01]  /*3b60*/  IMAD R4, R4, c[0x0][0x280], R5 ;  /* 0x0000a00004047a24 */ /* 0x000fe200078e0205 */
[----:B------:R-:W-:-:S03]  /*3b70*/  @P0 SHF.R.U32.HI R0, RZ, c[0x0][0x294], R0 ;  /* 0x0000a500ff000a19 */ /* 0x000fc60000011600 */
[----:B------:R-:W-:Y:S01]  /*3b80*/  IMAD R2, R4, c[0x0][0x350], R2 ;  /* 0x0000d40004027a24 */ /* 0x000fe200078e0202 */
[----:B------:R-:W-:Y:S01]  /*3b90*/  @P0 IADD3 R6, -R0, RZ, RZ ;  /* 0x000000ff00060210 */ /* 0x000fe20007ffe1ff */
[----:B------:R-:W-:-:S04]  /*3ba0*/  IMAD R3, R4, c[0x0][0x354], R3 ;  /* 0x0000d50004037a24 */ /* 0x000fc800078e0203 */
[----:B------:R-:W-:-:S04]  /*3bb0*/  @P0 IMAD R6, R6, c[0x0][0x28c], R7 ;  /* 0x0000a30006060a24 */ /* 0x000fc800078e0207 */
[C---:B------:R-:W-:Y:S02]  /*3bc0*/  @P0 IMAD R2, R6.reuse, c[0x0][0x358], R2 ;  /* 0x0000d60006020a24 */ /* 0x040fe400078e0202 */
[----:B------:R-:W-:-:S05]  /*3bd0*/  @P0 IMAD R3, R6, c[0x0][0x35c], R3 ;  /* 0x0000d70006030a24 */ /* 0x000fca00078e0203 */
.L_x_545:
[----:B------:R-:W-:-:S04]  /*3be0*/  IADD3 R4, P0, R3, c[0x0][0x368], RZ ;  /* 0x0000da0003047a10 */ /* 0x000fc80007f1e0ff */
[----:B------:R-:W-:-:S05]  /*3bf0*/  IADD3.X R5, RZ, c[0x0][0x36c], RZ, P0, !PT ;  /* 0x0000db00ff057a10 */ /* 0x000fca00007fe4ff */
[----:B------:R-:W2:Y:S01]  /*3c00*/  LDG.E.U16 R4, [R4.64] ;  /* 0x0000000404047981 */ /* 0x000ea2000c1e1500 */
[----:B------:R-:W-:-:S04]  /*3c10*/  IADD3 R2, P0, R2, c[0x0][0x360], RZ ;  /* 0x0000d80002027a10 */ /* 0x000fc80007f1e0ff */
[----:B------:R-:W-:Y:S02]  /*3c20*/  IADD3.X R3, RZ, c[0x0][0x364], RZ, P0, !PT ;  /* 0x0000d900ff037a10 */ /* 0x000fe400007fe4ff */
[----:B--2---:R-:W-:-:S05]  /*3c30*/  PRMT R4, RZ, 0x5410, R4 ;  /* 0x00005410ff047816 */ /* 0x004fca0000000004 */
[----:B------:R-:W-:-:S04]  /*3c40*/  FMUL.RZ R6, R4, 0.15915493667125701904 ;  /* 0x3e22f98304067820 */ /* 0x000fc8000040c000 */
[----:B------:R-:W0:Y:S02]  /*3c50*/  MUFU.SIN R0, R6 ;  /* 0x0000000600007308 */ /* 0x000e240000000400 */
[----:B0-----:R-:W-:-:S05]  /*3c60*/  F2FP.BF16.PACK_AB R0, RZ, R0 ;  /* 0x00000000ff00723e */ /* 0x001fca00000010ff */
[----:B------:R-:W-:Y:S01]  /*3c70*/  STG.E.U16 [R2.64], R0 ;  /* 0x0000000002007986 */ /* 0x000fe2000c101504 */
[----:B------:R-:W-:Y:S05]  /*3c80*/  EXIT ;  /* 0x000000000000794d */ /* 0x000fea0003800000 */
.L_x_546:
        /* <DEDUP_REMOVED lines=15> */
.L_x_2445:


//--------------------- .text._ZN2at6native27unrolled_elementwise_kernelIZZZNS0_15sin_kernel_cudaERNS_18TensorIteratorBaseEENKUlvE0_clEvENKUlvE2_clEvEUlN3c108BFloat16EE_St5arrayIPcLm2EELi4E23TrivialOffsetCalculatorILi1EjESD_NS0_6memory15LoadWithoutCastENSE_16StoreWithoutCastEEEviT_T0_T2_T3_T4_T5_ --------------------------
	.section	.text._ZN2at6native27unrolled_elementwise_kernelIZZZNS0_15sin_kernel_cudaERNS_18TensorIteratorBaseEENKUlvE0_clEvENKUlvE2_clEvEUlN3c108BFloat16EE_St5arrayIPcLm2EELi4E23TrivialOffsetCalculatorILi1EjESD_NS0_6memory15LoadWithoutCastENSE_16StoreWithoutCastEEEviT_T0_T2_T3_T4_T5_,"ax",@progbits
	.sectioninfo	@"SHI_REGISTERS=18"
	.align	128
        .global         _ZN2at6native27unrolled_elementwise_kernelIZZZNS0_15sin_kernel_cudaERNS_18TensorIteratorBaseEENKUlvE0_clEvENKUlvE2_clEvEUlN3c108BFloat16EE_St5arrayIPcLm2EELi4E23TrivialOffsetCalculatorILi1EjESD_NS0_6memory15LoadWithoutCastENSE_16StoreWithoutCastEEEviT_T0_T2_T3_T4_T5_
        .type           _ZN2at6native27unrolled_elementwise_kernelIZZZNS0_15sin_kernel_cudaERNS_18TensorIteratorBaseEENKUlvE0_clEvENKUlvE2_clEvEUlN3c108BFloat16EE_St5arrayIPcLm2EELi4E23TrivialOffsetCalculatorILi1EjESD_NS0_6memory15LoadWithoutCastENSE_16StoreWithoutCastEEEviT_T0_T2_T3_T4_T5_,@function
        .size           _ZN2at6native27unrolled_elementwise_kernelIZZZNS0_15sin_kernel_cudaERNS_18TensorIteratorBaseEENKUlvE0_clEvENKUlvE2_clEvEUlN3c108BFloat16EE_St5arrayIPcLm2EELi4E23TrivialOffsetCalculatorILi1EjESD_NS0_6memory15LoadWithoutCastENSE_16StoreWithoutCastEEEviT_T0_T2_T3_T4_T5_,(.L_x_2446 - _ZN2at6native27unrolled_elementwise_kernelIZZZNS0_15sin_kernel_cudaERNS_18TensorIteratorBaseEENKUlvE0_clEvENKUlvE2_clEvEUlN3c108BFloat16EE_St5arrayIPcLm2EELi4E23TrivialOffsetCalculatorILi1EjESD_NS0_6memory15LoadWithoutCastENSE_16StoreWithoutCastEEEviT_T0_T2_T3_T4_T5_)
        .other          _ZN2at6native27unrolled_elementwise_kernelIZZZNS0_15sin_kernel_cudaERNS_18TensorIteratorBaseEENKUlvE0_clEvENKUlvE2_clEvEUlN3c108BFloat16EE_St5arrayIPcLm2EELi4E23TrivialOffsetCalculatorILi1EjESD_NS0_6memory15LoadWithoutCastENSE_16StoreWithoutCastEEEviT_T0_T2_T3_T4_T5_,@"STO_CUDA_ENTRY STV_DEFAULT"
_ZN2at6native27unrolled_elementwise_kernelIZZZNS0_15sin_kernel_cudaERNS_18TensorIteratorBaseEENKUlvE0_clEvENKUlvE2_clEvEUlN3c108BFloat16EE_St5arrayIPcLm2EELi4E23TrivialOffsetCalculatorILi1EjESD_NS0_6memory15LoadWithoutCastENSE_16StoreWithoutCastEEEviT_T0_T2_T3_T4_T5_:
.text._ZN2at6native27unrolled_elementwise_kernelIZZZNS0_15sin_kernel_cudaERNS_18TensorIteratorBaseEENKUlvE0_clEvENKUlvE2_clEvEUlN3c108BFloat16EE_St5arrayIPcLm2EELi4E23TrivialOffsetCalculatorILi1EjESD_NS0_6memory15LoadWithoutCastENSE_16StoreWithoutCastEEEviT_T0_T2_T3_T4_T5_:
[----:B------:R-:W-:Y:S02]  /*0000*/  IMAD.MOV.U32 R1, RZ, RZ, c[0x0][0x28] ;  /* 0x00000a00ff017624 */ /* 0x000fe400078e00ff */
[----:B------:R-:W0:Y:S01]  /*0010*/  S2R R0, SR_CTAID.X ;  /* 0x0000000000007919 */ /* 0x000e220000002500 */
[----:B------:R-:W-:Y:S01]  /*0020*/  IMAD.MOV.U32 R5, RZ, RZ, -0x200 ;  /* 0xfffffe00ff057424 */ /* 0x000fe200078e00ff */
[----:B------:R-:W-:Y:S01]  /*0030*/  PRMT R12, RZ, 0x7610, R12 ;  /* 0x00007610ff0c7816 */ /* 0x000fe2000000000c */
[----:B------:R-:W-:Y:S01]  /*0040*/  ULDC.64 UR4, c[0x0][0x118] ;  /* 0x0000460000047ab9 */ /* 0x000fe20000000a00 */
[----:B------:R-:W1:Y:S01]  /*0050*/  S2R R3, SR_TID.X ;  /* 0x0000000000037919 */ /* 0x000e620000002100 */
[----:B0-----:R-:W-:Y:S02]  /*0060*/  IMAD R2, R0, R5, c[0x0][0x160] ;  /* 0x0000580000027624 */ /* 0x001fe400078e0205 */
[----:B-1----:R-:W-:-:S03]  /*0070*/  IMAD.MOV.U32 R11, RZ, RZ, R3 ;  /* 0x000000ffff0b7224 */ /* 0x002fc600078e0003 */
[----:B------:R-:W-:-:S13]  /*0080*/  ISETP.GE.AND P0, PT, R3, R2, PT ;  /* 0x000000020300720c */ /* 0x000fda0003f06270 */
[----:B------:R-:W-:Y:S01]  /*0090*/  @!P0 IADD3 R11, R3, 0x80, RZ ;  /* 0x00000080030b8810 */ /* 0x000fe20007ffe0ff */
[----:B------:R-:W-:Y:S02]  /*00a0*/  @!P0 IMAD R4, R0, 0x200, R3 ;  /* 0x0000020000048824 */ /* 0x000fe400078e0203 */
[----:B------:R-:W-:Y:S01]  /*00b0*/  @!P0 IMAD.MOV.U32 R5, RZ, RZ, 0x2 ;  /* 0x00000002ff058424 */ /* 0x000fe200078e00ff */
[----:B------:R-:W-:-:S03]  /*00c0*/  ISETP.GE.AND P1, PT, R11, R2, PT ;  /* 0x000000020b00720c */ /* 0x000fc60003f26270 */
[----:B------:R-:W-:-:S05]  /*00d0*/  @!P0 IMAD.WIDE.U32 R4, R4, R5, c[0x0][0x170] ;  /* 0x00005c0004048625 */ /* 0x000fca00078e0005 */
[----:B------:R0:W2:Y:S05]  /*00e0*/  @!P0 LDG.E.U16 R12, [R4.64] ;  /* 0x00000004040c8981 */ /* 0x0000aa000c1e1500 */
[----:B------:R-:W-:Y:S01]  /*00f0*/  @!P1 IMAD R6, R0, 0x200, R11 ;  /* 0x0000020000069824 */ /* 0x000fe200078e020b */
[----:B------:R-:W-:Y:S01]  /*0100*/  @!P1 IADD3 R11, R11, 0x80, RZ ;  /* 0x000000800b0b9810 */ /* 0x000fe20007ffe0ff */
[----:B------:R-:W-:-:S03]  /*0110*/  @!P1 IMAD.MOV.U32 R7, RZ, RZ, 0x2 ;  /* 0x00000002ff079424 */ /* 0x000fc600078e00ff */
[----:B------:R-:W-:-:S13]  /*0120*/  ISETP.GE.AND P3, PT, R11, R2, PT ;  /* 0x000000020b00720c */ /* 0x000fda0003f66270 */
[----:B------:R-:W-:Y:S01]  /*0130*/  @!P3 IMAD R8, R0, 0x200, R11 ;  /* 0x000002000008b824 */ /* 0x000fe200078e020b */
[----:B------:R-:W-:-:S04]  /*0140*/  @!P3 IADD3 R11, R11, 0x80, RZ ;  /* 0x000000800b0bb810 */ /* 0x000fc80007ffe0ff */
[----:B------:R-:W-:Y:S01]  /*0150*/  ISETP.GE.AND P2, PT, R11, R2, PT ;  /* 0x000000020b00720c */ /* 0x000fe20003f46270 */
[----:B------:R-:W-:Y:S01]  /*0160*/  @!P3 IMAD.MOV.U32 R9, RZ, RZ, 0x2 ;  /* 0x00000002ff09b424 */ /* 0x000fe200078e00ff */
[----:B------:R-:W-:Y:S01]  /*0170*/  PRMT R10, RZ, 0x7610, R10 ;  /* 0x00007610ff0a7816 */ /* 0x000fe2000000000a */
[----:B------:R-:W-:Y:S01]  /*0180*/  @!P1 IMAD.WIDE.U32 R6, R6, R7, c[0x0][0x170] ;  /* 0x00005c0006069625 */ /* 0x000fe200078e0007 */
[----:B------:R-:W-:-:S03]  /*0190*/  PRMT R13, RZ, 0x7610, R13 ;  /* 0x00007610ff0d7816 */ /* 0x000fc6000000000d */
[----:B------:R-:W-:Y:S01]  /*01a0*/  @!P3 IMAD.WIDE.U32 R8, R8, R9, c[0x0][0x170] ;  /* 0x00005c000808b625 */ /* 0x000fe200078e0009 */
[----:B------:R1:W3:Y:S04]  /*01b0*/  @!P1 LDG.E.U16 R10, [R6.64] ;  /* 0x00000004060a9981 */ /* 0x0002e8000c1e1500 */
[----:B------:R-:W4:Y:S01]  /*01c0*/  @!P3 LDG.E.U16 R13, [R8.64] ;  /* 0x00000004080db981 */ /* 0x000f22000c1e1500 */
[----:B------:R-:W-:Y:S01]  /*01d0*/  @!P2 LEA R14, R0, R11, 0x9 ;  /* 0x0000000b000ea211 */ /* 0x000fe200078e48ff */
[----:B------:R-:W-:Y:S01]  /*01e0*/  @!P2 IMAD.MOV.U32 R15, RZ, RZ, 0x2 ;  /* 0x00000002ff0fa424 */ /* 0x000fe200078e00ff */
[----:B------:R-:W-:-:S03]  /*01f0*/  PRMT R11, RZ, 0x7610, R11 ;  /* 0x00007610ff0b7816 */ /* 0x000fc6000000000b */
[----:B0-----:R-:W-:-:S05]  /*0200*/  @!P2 IMAD.WIDE.U32 R4, R14, R15, c[0x0][0x170] ;  /* 0x00005c000e04a625 */ /* 0x001fca00078e000f */
[----:B------:R0:W5:Y:S01]  /*0210*/  @!P2 LDG.E.U16 R11, [R4.64] ;  /* 0x00000004040ba981 */ /* 0x000162000c1e1500 */
[C---:B-1----:R-:W-:Y:S02]  /*0220*/  IADD3 R7, R3.reuse, 0x100, RZ ;  /* 0x0000010003077810 */ /* 0x042fe40007ffe0ff */
[----:B------:R-:W-:Y:S02]  /*0230*/  IADD3 R15, R3, 0x80, RZ ;  /* 0x00000080030f7810 */ /* 0x000fe40007ffe0ff */
[-C--:B------:R-:W-:Y:S02]  /*0240*/  ISETP.GE.AND P3, PT, R7, R2.reuse, PT ;  /* 0x000000020700720c */ /* 0x080fe40003f66270 */
[----:B------:R-:W-:Y:S02]  /*0250*/  ISETP.GE.AND P2, PT, R15, R2, PT ;  /* 0x000000020f00720c */ /* 0x000fe40003f46270 */
[----:B------:R-:W-:-:S04]  /*0260*/  IADD3 R7, R3, 0x180, RZ ;  /* 0x0000018003077810 */ /* 0x000fc80007ffe0ff */
[----:B------:R-:W-:Y:S01]  /*0270*/  ISETP.GE.AND P1, PT, R7, R2, PT ;  /* 0x000000020700720c */ /* 0x000fe20003f26270 */
[----:B0-----:R-:W-:Y:S02]  /*0280*/  @!P0 IMAD R4, R0, 0x200, R3 ;  /* 0x0000020000048824 */ /* 0x001fe400078e0203 */
[----:B------:R-:W-:-:S04]  /*0290*/  @!P0 IMAD.MOV.U32 R5, RZ, RZ, 0x2 ;  /* 0x00000002ff058424 */ /* 0x000fc800078e00ff */
[----:B------:R-:W-:-:S04]  /*02a0*/  @!P0 IMAD.WIDE.U32 R4, R4, R5, c[0x0][0x168] ;  /* 0x00005a0004048625 */ /* 0x000fc800078e0005 */
[----:B------:R-:W-:-:S05]  /*02b0*/  @!P0 IMAD.MOV.U32 R3, RZ, RZ, R15 ;  /* 0x000000ffff038224 */ /* 0x000fca00078e000f */
[----:B------:R-:W-:Y:S01]  /*02c0*/  ISETP.GE.AND P4, PT, R3, R2, PT ;  /* 0x000000020300720c */ /* 0x000fe20003f86270 */
[----:B------:R-:W-:Y:S01]  /*02d0*/  BSSY B0, `(.L_x_547) ;  /* 0x000001d000007945 */ /* 0x000fe20003800000 */
[----:B--2---:R-:W-:-:S05]  /*02e0*/  @!P0 PRMT R12, RZ, 0x5410, R12 ;  /* 0x00005410ff0c8816 */ /* 0x004fca000000000c */
[----:B------:R-:W-:-:S06]  /*02f0*/  @!P0 FMUL.RZ R6, R12, 0.15915493667125701904 ;  /* 0x3e22f9830c068820 */ /* 0x000fcc000040c000 */
[----:B------:R-:W0:Y:S02]  /*0300*/  @!P0 MUFU.SIN R6, R6 ;  /* 0x0000000600068308 */ /* 0x000e240000000400 */
[----:B0-----:R-:W-:Y:S02]  /*0310*/  @!P0 F2FP.BF16.PACK_AB R6, RZ, R6 ;  /* 0x00000006ff06823e */ /* 0x001fe400000010ff */
[----:B---3--:R-:W-:Y:S02]  /*0320*/  @!P2 PRMT R10, RZ, 0x5410, R10 ;  /* 0x00005410ff0aa816 */ /* 0x008fe4000000000a */
[----:B----4-:R-:W-:-:S03]  /*0330*/  @!P3 PRMT R13, RZ, 0x5410, R13 ;  /* 0x00005410ff0db816 */ /* 0x010fc6000000000d */
[----:B------:R-:W-:Y:S01]  /*0340*/  @!P2 FMUL.RZ R7, R10, 0.15915493667125701904 ;  /* 0x3e22f9830a07a820 */ /* 0x000fe2000040c000 */
[----:B------:R0:W-:Y:S01]  /*0350*/  @!P0 STG.E.U16 [R4.64], R6 ;  /* 0x0000000604008986 */ /* 0x0001e2000c101504 */
[----:B------:R-:W-:Y:S01]  /*0360*/  @!P3 FMUL.RZ R8, R13, 0.15915493667125701904 ;  /* 0x3e22f9830d08b820 */ /* 0x000fe2000040c000 */
[----:B-----5:R-:W-:-:S03]  /*0370*/  @!P1 PRMT R11, RZ, 0x5410, R11 ;  /* 0x00005410ff0b9816 */ /* 0x020fc6000000000b */
[----:B------:R-:W1:Y:S02]  /*0380*/  @!P2 MUFU.SIN R7, R7 ;  /* 0x000000070007a308 */ /* 0x000e640000000400 */
[----:B------:R-:W-:-:S06]  /*0390*/  @!P1 FMUL.RZ R9, R11, 0.15915493667125701904 ;  /* 0x3e22f9830b099820 */ /* 0x000fcc000040c000 */
[----:B------:R-:W2:Y:S08]  /*03a0*/  @!P3 MUFU.SIN R8, R8 ;  /* 0x000000080008b308 */ /* 0x000eb00000000400 */
[----:B------:R-:W3:Y:S01]  /*03b0*/  @!P1 MUFU.SIN R9, R9 ;  /* 0x0000000900099308 */ /* 0x000ee20000000400 */
[----:B-1----:R-:W-:Y:S02]  /*03c0*/  @!P2 F2FP.BF16.PACK_AB R7, RZ, R7 ;  /* 0x00000007ff07a23e */ /* 0x002fe400000010ff */
[----:B--2---:R-:W-:Y:S01]  /*03d0*/  @!P3 F2FP.BF16.PACK_AB R8, RZ, R8 ;  /* 0x00000008ff08b23e */ /* 0x004fe200000010ff */
[----:B------:R-:W-:Y:S05]  /*03e0*/  @P4 BRA `(.L_x_548) ;  /* 0x000000b000004947 */ /* 0x000fea0003800000 */
[----:B0-----:R-:W-:Y:S01]  /*03f0*/  IMAD R4, R0, 0x200, R3 ;  /* 0x0000020000047824 */ /* 0x001fe200078e0203 */
[----:B------:R-:W-:Y:S01]  /*0400*/  IADD3 R3, R3, 0x80, RZ ;  /* 0x0000008003037810 */ /* 0x000fe20007ffe0ff */
[----:B------:R-:W-:Y:S01]  /*0410*/  HFMA2.MMA R11, -RZ, RZ, 0, 1.1920928955078125e-07 ;  /* 0x00000002ff0b7435 */ /* 0x000fe200000001ff */
[----:B------:R-:W-:-:S02]  /*0420*/  PRMT R10, R7, 0x7610, R10 ;  /* 0x00007610070a7816 */ /* 0x000fc4000000000a */
[----:B------:R-:W-:-:S07]  /*0430*/  ISETP.GE.AND P0, PT, R3, R2, PT ;  /* 0x000000020300720c */ /* 0x000fce0003f06270 */
[----:B------:R-:W-:-:S05]  /*0440*/  IMAD.WIDE.U32 R4, R4, R11, c[0x0][0x168] ;  /* 0x00005a0004047625 */ /* 0x000fca00078e000b */
[----:B------:R0:W-:Y:S01]  /*0450*/  STG.E.U16 [R4.64], R10 ;  /* 0x0000000a04007986 */ /* 0x0001e2000c101504 */
[----:B------:R-:W-:Y:S01]  /*0460*/  @!P0 IMAD R6, R0, 0x200, R3 ;  /* 0x0000020000068824 */ /* 0x000fe200078e0203 */
[----:B------:R-:W-:-:S03]  /*0470*/  @!P0 IADD3 R3, R3, 0x80, RZ ;  /* 0x0000008003038810 */ /* 0x000fc60007ffe0ff */
[----:B------:R-:W-:-:S05]  /*0480*/  @!P0 IMAD.WIDE.U32 R6, R6, R11, c[0x0][0x168] ;  /* 0x00005a0006068625 */ /* 0x000fca00078e000b */
[----:B------:R0:W-:Y:S02]  /*0490*/  @!P0 STG.E.U16 [R6.64], R8 ;  /* 0x0000000806008986 */ /* 0x0001e4000c101504 */
.L_x_548:
[----:B0-----:R-:W-:Y:S05]  /*04a0*/  BSYNC B0 ;  /* 0x0000000000007941 */ /* 0x001fea0003800000 */
.L_x_547:
[----:B------:R-:W-:Y:S02]  /*04b0*/  ISETP.GE.AND P0, PT, R3, R2, PT ;  /* 0x000000020300720c */ /* 0x000fe40003f06270 */
[----:B---3--:R-:W-:-:S11]  /*04c0*/  @!P1 F2FP.BF16.PACK_AB R9, RZ, R9 ;  /* 0x00000009ff09923e */ /* 0x008fd600000010ff */
[----:B------:R-:W-:Y:S05]  /*04d0*/  @P0 EXIT ;  /* 0x000000000000094d */ /* 0x000fea0003800000 */
[----:B------:R-:W-:Y:S02]  /*04e0*/  IMAD R3, R0, 0x200, R3 ;  /* 0x0000020000037824 */ /* 0x000fe400078e0203 */
[----:B------:R-:W-:-:S04]  /*04f0*/  IMAD.MOV.U32 R2, RZ, RZ, 0x2 ;  /* 0x00000002ff027424 */ /* 0x000fc800078e00ff */
[----:B------:R-:W-:-:S05]  /*0500*/  IMAD.WIDE.U32 R2, R3, R2, c[0x0][0x168] ;  /* 0x00005a0003027625 */ /* 0x000fca00078e0002 */
[----:B------:R-:W-:Y:S01]  /*0510*/  STG.E.U16 [R2.64], R9 ;  /* 0x0000000902007986 */ /* 0x000fe2000c101504 */
[----:B------:R-:W-:Y:S05]  /*0520*/  EXIT ;  /* 0x000000000000794d */ /* 0x000fea0003800000 */
.L_x_549:
        /* <DEDUP_REMOVED lines=13> */
.L_x_2446:


//--------------------- .text._ZN2at6native29vectorized_elementwise_kernelILi2EZZZNS0_15sin_kernel_cudaERNS_18TensorIteratorBaseEENKUlvE0_clEvENKUlvE2_clEvEUlN3c108BFloat16EE_St5arrayIPcLm2EEEEviT0_T1_ --------------------------
	.section	.text._ZN2at6native29vectorized_elementwise_kernelILi2EZZZNS0_15sin_kernel_cudaERNS_18TensorIteratorBaseEENKUlvE0_clEvENKUlvE2_clEvEUlN3c108BFloat16EE_St5arrayIPcLm2EEEEviT0_T1_,"ax",@progbits
	.sectioninfo	@"SHI_REGISTERS=23"
	.align	128
        .global         _ZN2at6native29vectorized_elementwise_kernelILi2EZZZNS0_15sin_kernel_cudaERNS_18TensorIteratorBaseEENKUlvE0_clEvENKUlvE2_clEvEUlN3c108BFloat16EE_St5arrayIPcLm2EEEEviT0_T1_
        .type           _ZN2at6native29vectorized_elementwise_kernelILi2EZZZNS0_15sin_kernel_cudaERNS_18TensorIteratorBaseEENKUlvE0_clEvENKUlvE2_clEvEUlN3c108BFloat16EE_St5arrayIPcLm2EEEEviT0_T1_,@function
        .size           _ZN2at6native29vectorized_elementwise_kernelILi2EZZZNS0_15sin_kernel_cudaERNS_18TensorIteratorBaseEENKUlvE0_clEvENKUlvE2_clEvEUlN3c108BFloat16EE_St5arrayIPcLm2EEEEviT0_T1_,(.L_x_2447 - _ZN2at6native29vectorized_elementwise_kernelILi2EZZZNS0_15sin_kernel_cudaERNS_18TensorIteratorBaseEENKUlvE0_clEvENKUlvE2_clEvEUlN3c108BFloat16EE_St5arrayIPcLm2EEEEviT0_T1_)
        .other          _ZN2at6native29vectorized_elementwise_kernelILi2EZZZNS0_15sin_kernel_cudaERNS_18TensorIteratorBaseEENKUlvE0_clEvENKUlvE2_clEvEUlN3c108BFloat16EE_St5arrayIPcLm2EEEEviT0_T1_,@"STO_CUDA_ENTRY STV_DEFAULT"
_ZN2at6native29vectorized_elementwise_kernelILi2EZZZNS0_15sin_kernel_cudaERNS_18TensorIteratorBaseEENKUlvE0_clEvENKUlvE2_clEvEUlN3c108BFloat16EE_St5arrayIPcLm2EEEEviT0_T1_:
.text._ZN2at6native29vectorized_elementwise_kernelILi2EZZZNS0_15sin_kernel_cudaERNS_18TensorIteratorBaseEENKUlvE0_clEvENKUlvE2_clEvEUlN3c108BFloat16EE_St5arrayIPcLm2EEEEviT0_T1_:
[----:B------:R-:W-:Y:S02]  /*0000*/  IMAD.MOV.U32 R1, RZ, RZ, c[0x0][0x28] ;  /* 0x00000a00ff017624 */ /* 0x000fe400078e00ff */
[----:B------:R-:W0:Y:S01]  /*0010*/  S2R R0, SR_CTAID.X ;  /* 0x0000000000007919 */ /* 0x000e220000002500 */
[----:B------:R-:W-:Y:S01]  /*0020*/  ULDC.64 UR4, c[0x0][0x118] ;  /* 0x0000460000047ab9 */ /* 0x000fe20000000a00 */
[----:B0-----:R-:W-:-:S05]  /*0030*/  IMAD.SHL.U32 R0, R0, 0x400, RZ ;  /* 0x0000040000007824 */ /* 0x001fca00078e00ff */
[----:B------:R-:W-:-:S04]  /*0040*/  IADD3 R2, -R0, c[0x0][0x160], RZ ;  /* 0x0000580000027a10 */ /* 0x000fc80007ffe1ff */
[----:B------:R-:W-:-:S13]  /*0050*/  ISETP.GE.U32.AND P0, PT, R2, 0x400, PT ;  /* 0x000004000200780c */ /* 0x000fda0003f06070 */
[----:B------:R-:W-:Y:S05]  /*0060*/  @!P0 BRA `(.L_x_550) ;  /* 0x000002b000008947 */ /* 0x000fea0003800000 */
[----:B------:R-:W0:Y:S01]  /*0070*/  S2R R2, SR_TID.X ;  /* 0x0000000000027919 */ /* 0x000e220000002100 */
[----:B------:R-:W-:-:S04]  /*0080*/  IMAD.MOV.U32 R3, RZ, RZ, 0x2 ;  /* 0x00000002ff037424 */ /* 0x000fc800078e00ff */
[----:B------:R-:W-:-:S06]  /*0090*/  IMAD.WIDE R4, R0, R3, c[0x0][0x170] ;  /* 0x00005c0000047625 */ /* 0x000fcc00078e0203 */
[----:B0-----:R-:W-:-:S05]  /*00a0*/  IMAD.WIDE.U32 R6, R2, 0x4, R4 ;  /* 0x0000000402067825 */ /* 0x001fca00078e0004 */
[----:B------:R-:W2:Y:S04]  /*00b0*/  LDG.E R9, [R6.64+0x200] ;  /* 0x0002000406097981 */ /* 0x000ea8000c1e1900 */
[----:B------:R2:W3:Y:S04]  /*00c0*/  LDG.E R11, [R6.64+0x400] ;  /* 0x00040004060b7981 */ /* 0x0004e8000c1e1900 */
[----:B------:R2:W4:Y:S04]  /*00d0*/  LDG.E R13, [R6.64+0x600] ;  /* 0x00060004060d7981 */ /* 0x000528000c1e1900 */
[----:B------:R2:W5:Y:S02]  /*00e0*/  LDG.E R5, [R6.64] ;  /* 0x0000000406057981 */ /* 0x000564000c1e1900 */
[----:B--2---:R-:W-:-:S05]  /*00f0*/  PRMT R6, RZ, 0x5410, R9 ;  /* 0x00005410ff067816 */ /* 0x004fca0000000009 */
[----:B------:R-:W-:Y:S01]  /*0100*/  FMUL.RZ R8, R6, 0.15915493667125701904 ;  /* 0x3e22f98306087820 */ /* 0x000fe2000040c000 */
[----:B------:R-:W-:-:S05]  /*0110*/  PRMT R6, RZ, 0x7610, R9 ;  /* 0x00007610ff067816 */ /* 0x000fca0000000009 */
[----:B------:R-:W-:-:S04]  /*0120*/  FMUL.RZ R6, R6, 0.15915493667125701904 ;  /* 0x3e22f98306067820 */ /* 0x000fc8000040c000 */
[----:B------:R3:W-:Y:S02]  /*0130*/  MUFU.SIN R9, R6 ;  /* 0x0000000600097308 */ /* 0x0007e40000000400 */
[----:B---3--:R-:W-:-:S05]  /*0140*/  PRMT R6, RZ, 0x5410, R11 ;  /* 0x00005410ff067816 */ /* 0x008fca000000000b */
[----:B------:R-:W-:Y:S01]  /*0150*/  FMUL.RZ R10, R6, 0.15915493667125701904 ;  /* 0x3e22f983060a7820 */ /* 0x000fe2000040c000 */
[----:B------:R-:W-:-:S05]  /*0160*/  PRMT R6, RZ, 0x7610, R11 ;  /* 0x00007610ff067816 */ /* 0x000fca000000000b */
[----:B------:R-:W-:Y:S01]  /*0170*/  FMUL.RZ R11, R6, 0.15915493667125701904 ;  /* 0x3e22f983060b7820 */ /* 0x000fe2000040c000 */
[----:B----4-:R-:W-:Y:S02]  /*0180*/  PRMT R6, RZ, 0x5410, R13 ;  /* 0x00005410ff067816 */ /* 0x010fe4000000000d */
[--C-:B-----5:R-:W-:Y:S02]  /*0190*/  PRMT R4, RZ, 0x5410, R5.reuse ;  /* 0x00005410ff047816 */ /* 0x120fe40000000005 */
[----:B------:R-:W-:Y:S01]  /*01a0*/  PRMT R5, RZ, 0x7610, R5 ;  /* 0x00007610ff057816 */ /* 0x000fe20000000005 */
[----:B------:R-:W-:Y:S01]  /*01b0*/  FMUL.RZ R12, R6, 0.15915493667125701904 ;  /* 0x3e22f983060c7820 */ /* 0x000fe2000040c000 */
[----:B------:R-:W-:Y:S01]  /*01c0*/  PRMT R6, RZ, 0x7610, R13 ;  /* 0x00007610ff067816 */ /* 0x000fe2000000000d */
[----:B------:R-:W-:Y:S02]  /*01d0*/  FMUL.RZ R4, R4, 0.15915493667125701904 ;  /* 0x3e22f98304047820 */ /* 0x000fe4000040c000 */
[----:B------:R-:W-:-:S02]  /*01e0*/  FMUL.RZ R5, R5, 0.15915493667125701904 ;  /* 0x3e22f98305057820 */ /* 0x000fc4000040c000 */
[----:B------:R-:W-:Y:S01]  /*01f0*/  FMUL.RZ R14, R6, 0.15915493667125701904 ;  /* 0x3e22f983060e7820 */ /* 0x000fe2000040c000 */
[----:B------:R-:W-:Y:S08]  /*0200*/  MUFU.SIN R8, R8 ;  /* 0x0000000800087308 */ /* 0x000ff00000000400 */
[----:B------:R-:W-:Y:S08]  /*0210*/  MUFU.SIN R4, R4 ;  /* 0x0000000400047308 */ /* 0x000ff00000000400 */
[----:B------:R-:W0:Y:S08]  /*0220*/  MUFU.SIN R5, R5 ;  /* 0x0000000500057308 */ /* 0x000e300000000400 */
[----:B------:R-:W-:Y:S08]  /*0230*/  MUFU.SIN R10, R10 ;  /* 0x0000000a000a7308 */ /* 0x000ff00000000400 */
[----:B------:R-:W1:Y:S08]  /*0240*/  MUFU.SIN R11, R11 ;  /* 0x0000000b000b7308 */ /* 0x000e700000000400 */
[----:B------:R-:W-:Y:S08]  /*0250*/  MUFU.SIN R12, R12 ;  /* 0x0000000c000c7308 */ /* 0x000ff00000000400 */
[----:B------:R-:W2:Y:S01]  /*0260*/  MUFU.SIN R13, R14 ;  /* 0x0000000e000d7308 */ /* 0x000ea20000000400 */
[----:B------:R-:W-:Y:S01]  /*0270*/  IMAD.WIDE.U32 R6, R0, R3, c[0x0][0x168] ;  /* 0x00005a0000067625 */ /* 0x000fe200078e0003 */
[----:B0-----:R-:W-:-:S02]  /*0280*/  F2FP.BF16.PACK_AB R5, R5, R4 ;  /* 0x000000040505723e */ /* 0x001fc400000010ff */
[----:B------:R-:W-:Y:S02]  /*0290*/  F2FP.BF16.PACK_AB R9, R9, R8 ;  /* 0x000000080909723e */ /* 0x000fe400000010ff */
[----:B-1----:R-:W-:Y:S01]  /*02a0*/  F2FP.BF16.PACK_AB R11, R11, R10 ;  /* 0x0000000a0b0b723e */ /* 0x002fe200000010ff */
[----:B------:R-:W-:Y:S01]  /*02b0*/  IMAD.WIDE R6, R2, 0x4, R6 ;  /* 0x0000000402067825 */ /* 0x000fe200078e0206 */
[----:B--2---:R-:W-:-:S04]  /*02c0*/  F2FP.BF16.PACK_AB R13, R13, R12 ;  /* 0x0000000c0d0d723e */ /* 0x004fc800000010ff */
[----:B------:R-:W-:Y:S04]  /*02d0*/  STG.E [R6.64], R5 ;  /* 0x0000000506007986 */ /* 0x000fe8000c101904 */
[----:B------:R-:W-:Y:S04]  /*02e0*/  STG.E [R6.64+0x200], R9 ;  /* 0x0002000906007986 */ /* 0x000fe8000c101904 */
[----:B------:R-:W-:Y:S04]  /*02f0*/  STG.E [R6.64+0x400], R11 ;  /* 0x0004000b06007986 */ /* 0x000fe8000c101904 */
[----:B------:R-:W-:Y:S01]  /*0300*/  STG.E [R6.64+0x600], R13 ;  /* 0x0006000d06007986 */ /* 0x000fe2000c101904 */
[----:B------:R-:W-:Y:S05]  /*0310*/  EXIT ;  /* 0x000000000000794d */ /* 0x000fea0003800000 */
.L_x_550:
[----:B------:R-:W0:Y:S01]  /*0320*/  S2R R3, SR_TID.X ;  /* 0x0000000000037919 */ /* 0x000e220000002100 */
[----:B------:R-:W-:-:S02]  /*0330*/  PRMT R4, RZ, 0x7610, R4 ;  /* 0x00007610ff047816 */ /* 0x000fc40000000004 */
[----:B0-----:R-:W-:Y:S01]  /*0340*/  ISETP.GE.AND P0, PT, R3, R2, PT ;  /* 0x000000020300720c */ /* 0x001fe20003f06270 */
[----:B------:R-:W-:-:S12]  /*0350*/  IMAD.MOV.U32 R11, RZ, RZ, R3 ;  /* 0x000000ffff0b7224 */ /* 0x000fd800078e0003 */
[----:B------:R-:W-:Y:S01]  /*0360*/  @!P0 IADD3 R11, R3, 0x80, RZ ;  /* 0x00000080030b8810 */ /* 0x000fe20007ffe0ff */
[----:B------:R-:W-:Y:S02]  /*0370*/  @!P0 IMAD.IADD R8, R0, 0x1, R3 ;  /* 0x0000000100088824 */ /* 0x000fe400078e0203 */
[----:B------:R-:W-:Y:S01]  /*0380*/  @!P0 IMAD.MOV.U32 R9, RZ, RZ, 0x2 ;  /* 0x00000002ff098424 */ /* 0x000fe200078e00ff */
[----:B------:R-:W-:Y:S02]  /*0390*/  ISETP.GE.AND P3, PT, R11, R2, PT ;  /* 0x000000020b00720c */ /* 0x000fe40003f66270 */
[----:B------:R-:W-:Y:S01]  /*03a0*/  PRMT R5, RZ, 0x7610, R5 ;  /* 0x00007610ff057816 */ /* 0x000fe20000000005 */
[----:B------:R-:W-:Y:S01]  /*03b0*/  @!P0 IMAD.WIDE.U32 R8, R8, R9, c[0x0][0x170] ;  /* 0x00005c0008088625 */ /* 0x000fe200078e0009 */
[----:B------:R-:W-:-:S04]  /*03c0*/  PRMT R6, RZ, 0x7610, R6 ;  /* 0x00007610ff067816 */ /* 0x000fc80000000006 */
[----:B------:R0:W2:Y:S05]  /*03d0*/  @!P0 LDG.E.U16 R4, [R8.64] ;  /* 0x0000000408048981 */ /* 0x0000aa000c1e1500 */
[----:B------:R-:W-:Y:S01]  /*03e0*/  @!P3 IMAD.IADD R12, R0, 0x1, R11 ;  /* 0x00000001000cb824 */ /* 0x000fe200078e020b */
[----:B------:R-:W-:Y:S01]  /*03f0*/  @!P3 IADD3 R11, R11, 0x80, RZ ;  /* 0x000000800b0bb810 */ /* 0x000fe20007ffe0ff */
[----:B------:R-:W-:-:S03]  /*0400*/  @!P3 IMAD.MOV.U32 R13, RZ, RZ, 0x2 ;  /* 0x00000002ff0db424 */ /* 0x000fc600078e00ff */
[----:B------:R-:W-:-:S13]  /*0410*/  ISETP.GE.AND P4, PT, R11, R2, PT ;  /* 0x000000020b00720c */ /* 0x000fda0003f86270 */
[----:B------:R-:W-:Y:S01]  /*0420*/  @!P4 IMAD.IADD R14, R0, 0x1, R11 ;  /* 0x00000001000ec824 */ /* 0x000fe200078e020b */
[----:B------:R-:W-:-:S04]  /*0430*/  @!P4 IADD3 R11, R11, 0x80, RZ ;  /* 0x000000800b0bc810 */ /* 0x000fc80007ffe0ff */
[----:B------:R-:W-:-:S13]  /*0440*/  ISETP.GE.AND P5, PT, R11, R2, PT ;  /* 0x000000020b00720c */ /* 0x000fda0003fa6270 */
[----:B------:R-:W-:Y:S01]  /*0450*/  @!P5 IMAD.IADD R16, R0, 0x1, R11 ;  /* 0x000000010010d824 */ /* 0x000fe200078e020b */
[----:B------:R-:W-:-:S04]  /*0460*/  @!P5 IADD3 R11, R11, 0x80, RZ ;  /* 0x000000800b0bd810 */ /* 0x000fc80007ffe0ff */
[----:B------:R-:W-:-:S13]  /*0470*/  ISETP.GE.AND P1, PT, R11, R2, PT ;  /* 0x000000020b00720c */ /* 0x000fda0003f26270 */
[----:B------:R-:W-:Y:S01]  /*0480*/  @!P1 IMAD.IADD R10, R0, 0x1, R11 ;  /* 0x00000001000a9824 */ /* 0x000fe200078e020b */
[----:B------:R-:W-:-:S04]  /*0490*/  @!P1 IADD3 R11, R11, 0x80, RZ ;  /* 0x000000800b0b9810 */ /* 0x000fc80007ffe0ff */
[----:B------:R-:W-:Y:S01]  /*04a0*/  ISETP.GE.AND P2, PT, R11, R2, PT ;  /* 0x000000020b00720c */ /* 0x000fe20003f46270 */
[----:B------:R-:W-:Y:S02]  /*04b0*/  @!P4 IMAD.MOV.U32 R15, RZ, RZ, 0x2 ;  /* 0x00000002ff0fc424 */ /* 0x000fe400078e00ff */
[----:B------:R-:W-:-:S04]  /*04c0*/  @!P3 IMAD.WIDE.U32 R12, R12, R13, c[0x0][0x170] ;  /* 0x00005c000c0cb625 */ /* 0x000fc800078e000d */
[----:B------:R-:W-:Y:S01]  /*04d0*/  @!P4 IMAD.WIDE.U32 R14, R14, R15, c[0x0][0x170] ;  /* 0x00005c000e0ec625 */ /* 0x000fe200078e000f */
[----:B------:R1:W3:Y:S04]  /*04e0*/  @!P3 LDG.E.U16 R5, [R12.64] ;  /* 0x000000040c05b981 */ /* 0x0002e8000c1e1500 */
[----:B------:R4:W5:Y:S01]  /*04f0*/  @!P4 LDG.E.U16 R6, [R14.64] ;  /* 0x000000040e06c981 */ /* 0x000962000c1e1500 */
[----:B------:R-:W-:Y:S01]  /*0500*/  @!P2 IMAD.IADD R18, R0, 0x1, R11 ;  /* 0x000000010012a824 */ /* 0x000fe200078e020b */
[----:B------:R-:W-:-:S04]  /*0510*/  @!P2 IADD3 R11, R11, 0x80, RZ ;  /* 0x000000800b0ba810 */ /* 0x000fc80007ffe0ff */
[----:B------:R-:W-:Y:S01]  /*0520*/  ISETP.GE.AND P6, PT, R11, R2, PT ;  /* 0x000000020b00720c */ /* 0x000fe20003fc6270 */
[----:B------:R-:W-:Y:S01]  /*0530*/  @!P5 IMAD.MOV.U32 R17, RZ, RZ, 0x2 ;  /* 0x00000002ff11d424 */ /* 0x000fe200078e00ff */
[----:B------:R-:W-:-:S03]  /*0540*/  PRMT R7, RZ, 0x7610, R7 ;  /* 0x00007610ff077816 */ /* 0x000fc60000000007 */
[----:B------:R-:W-:-:S05]  /*0550*/  @!P5 IMAD.WIDE.U32 R16, R16, R17, c[0x0][0x170] ;  /* 0x00005c001010d625 */ /* 0x000fca00078e0011 */
[----:B------:R1:W5:Y:S03]  /*0560*/  @!P5 LDG.E.U16 R7, [R16.64] ;  /* 0x000000041007d981 */ /* 0x000366000c1e1500 */
[----:B------:R-:W-:Y:S01]  /*0570*/  @!P6 IMAD.IADD R20, R0, 0x1, R11 ;  /* 0x000000010014e824 */ /* 0x000fe200078e020b */
[----:B------:R-:W-:-:S04]  /*0580*/  @!P6 IADD3 R11, R11, 0x80, RZ ;  /* 0x000000800b0be810 */ /* 0x000fc80007ffe0ff */
[----:B------:R-:W-:Y:S01]  /*0590*/  ISETP.GE.AND P3, PT, R11, R2, PT ;  /* 0x000000020b00720c */ /* 0x000fe20003f66270 */
[----:B0-----:R-:W-:Y:S02]  /*05a0*/  @!P1 IMAD.MOV.U32 R9, RZ, RZ, 0x2 ;  /* 0x00000002ff099424 */ /* 0x001fe400078e00ff */
[----:B----4-:R-:W-:Y:S02]  /*05b0*/  @!P6 IMAD.MOV.U32 R15, RZ, RZ, 0x2 ;  /* 0x00000002ff0fe424 */ /* 0x010fe400078e00ff */
[----:B------:R-:W-:Y:S01]  /*05c0*/  @!P2 IMAD.MOV.U32 R19, RZ, RZ, 0x2 ;  /* 0x00000002ff13a424 */ /* 0x000fe200078e00ff */
[----:B------:R-:W-:Y:S01]  /*05d0*/  PRMT R8, RZ, 0x7610, R8 ;  /* 0x00007610ff087816 */ /* 0x000fe20000000008 */
[----:B-1----:R-:W-:Y:S01]  /*05e0*/  @!P1 IMAD.WIDE.U32 R12, R10, R9, c[0x0][0x170] ;  /* 0x00005c000a0c9625 */ /* 0x002fe200078e0009 */
[----:B------:R-:W-:-:S03]  /*05f0*/  PRMT R9, RZ, 0x7610, R9 ;  /* 0x00007610ff097816 */ /* 0x000fc60000000009 */
[----:B------:R-:W-:Y:S01]  /*0600*/  @!P6 IMAD.WIDE.U32 R16, R20, R15, c[0x0][0x170] ;  /* 0x00005c001410e625 */ /* 0x000fe200078e000f */
[----:B------:R-:W-:Y:S01]  /*0610*/  PRMT R10, RZ, 0x7610, R10 ;  /* 0x00007610ff0a7816 */ /* 0x000fe2000000000a */
[----:B------:R0:W4:Y:S02]  /*0620*/  @!P1 LDG.E.U16 R8, [R12.64] ;  /* 0x000000040c089981 */ /* 0x000124000c1e1500 */
[----:B------:R-:W-:-:S03]  /*0630*/  @!P2 IMAD.WIDE.U32 R18, R18, R19, c[0x0][0x170] ;  /* 0x00005c001212a625 */ /* 0x000fc600078e0013 */
[----:B------:R1:W4:Y:S01]  /*0640*/  @!P6 LDG.E.U16 R10, [R16.64] ;  /* 0x00000004100ae981 */ /* 0x000322000c1e1500 */
[--C-:B------:R-:W-:Y:S02]  /*0650*/  @!P3 IMAD.IADD R14, R0, 0x1, R11.reuse ;  /* 0x00000001000eb824 */ /* 0x100fe400078e020b */
[----:B------:R-:W-:Y:S01]  /*0660*/  @!P3 IMAD.MOV.U32 R15, RZ, RZ, 0x2 ;  /* 0x00000002ff0fb424 */ /* 0x000fe200078e00ff */
[----:B------:R-:W-:Y:S01]  /*0670*/  PRMT R11, RZ, 0x7610, R11 ;  /* 0x00007610ff0b7816 */ /* 0x000fe2000000000b */
[----:B------:R1:W4:Y:S02]  /*0680*/  @!P2 LDG.E.U16 R9, [R18.64] ;  /* 0x000000041209a981 */ /* 0x000324000c1e1500 */
[----:B------:R-:W-:-:S05]  /*0690*/  @!P3 IMAD.WIDE.U32 R14, R14, R15, c[0x0][0x170] ;  /* 0x00005c000e0eb625 */ /* 0x000fca00078e000f */
[----:B------:R1:W4:Y:S01]  /*06a0*/  @!P3 LDG.E.U16 R11, [R14.64] ;  /* 0x000000040e0bb981 */ /* 0x000322000c1e1500 */
[C---:B0-----:R-:W-:Y:S02]  /*06b0*/  IADD3 R13, R3.reuse, 0x80, RZ ;  /* 0x00000080030d7810 */ /* 0x041fe40007ffe0ff */
[----:B-1----:R-:W-:Y:S02]  /*06c0*/  IADD3 R19, R3, 0x100, RZ ;  /* 0x0000010003137810 */ /* 0x002fe40007ffe0ff */
[-C--:B------:R-:W-:Y:S02]  /*06d0*/  ISETP.GE.AND P1, PT, R13, R2.reuse, PT ;  /* 0x000000020d00720c */ /* 0x080fe40003f26270 */
[----:B------:R-:W-:Y:S02]  /*06e0*/  ISETP.GE.AND P6, PT, R19, R2, PT ;  /* 0x000000021300720c */ /* 0x000fe40003fc6270 */
[----:B------:R-:W-:-:S04]  /*06f0*/  IADD3 R17, R3, 0x180, RZ ;  /* 0x0000018003117810 */ /* 0x000fc80007ffe0ff */
[----:B------:R-:W-:Y:S02]  /*0700*/  ISETP.GE.AND P2, PT, R17, R2, PT ;  /* 0x000000021100720c */ /* 0x000fe40003f46270 */
[----:B------:R-:W-:-:S04]  /*0710*/  IADD3 R15, R3, 0x280, RZ ;  /* 0x00000280030f7810 */ /* 0x000fc80007ffe0ff */
[----:B------:R-:W-:Y:S02]  /*0720*/  ISETP.GE.AND P4, PT, R15, R2, PT ;  /* 0x000000020f00720c */ /* 0x000fe40003f86270 */
[----:B------:R-:W-:Y:S01]  /*0730*/  IADD3 R15, R3, 0x380, RZ ;  /* 0x00000380030f7810 */ /* 0x000fe20007ffe0ff */
[----:B------:R-:W-:Y:S01]  /*0740*/  @!P0 IMAD.MOV.U32 R16, RZ, RZ, 0x2 ;  /* 0x00000002ff108424 */ /* 0x000fe200078e00ff */
[----:B------:R-:W-:Y:S01]  /*0750*/  BSSY B0, `(.L_x_551) ;  /* 0x0000059000007945 */ /* 0x000fe20003800000 */
[----:B------:R-:W-:Y:S01]  /*0760*/  BSSY B1, `(.L_x_552) ;  /* 0x0000050000017945 */ /* 0x000fe20003800000 */
[----:B--2---:R-:W-:-:S05]  /*0770*/  @!P0 PRMT R4, RZ, 0x5410, R4 ;  /* 0x00005410ff048816 */ /* 0x004fca0000000004 */
[----:B------:R-:W-:-:S06]  /*0780*/  @!P0 FMUL.RZ R12, R4, 0.15915493667125701904 ;  /* 0x3e22f983040c8820 */ /* 0x000fcc000040c000 */
[----:B------:R-:W0:Y:S02]  /*0790*/  @!P0 MUFU.SIN R12, R12 ;  /* 0x0000000c000c8308 */ /* 0x000e240000000400 */
[----:B0-----:R-:W-:Y:S02]  /*07a0*/  @!P0 F2FP.BF16.PACK_AB R12, RZ, R12 ;  /* 0x0000000cff0c823e */ /* 0x001fe400000010ff */
[----:B---3--:R-:W-:Y:S02]  /*07b0*/  @!P1 PRMT R5, RZ, 0x5410, R5 ;  /* 0x00005410ff059816 */ /* 0x008fe40000000005 */
[----:B-----5:R-:W-:-:S03]  /*07c0*/  @!P6 PRMT R6, RZ, 0x5410, R6 ;  /* 0x00005410ff06e816 */ /* 0x020fc60000000006 */
[----:B------:R-:W-:Y:S01]  /*07d0*/  @!P1 FMUL.RZ R4, R5, 0.15915493667125701904 ;  /* 0x3e22f98305049820 */ /* 0x000fe2000040c000 */
[----:B------:R-:W-:Y:S01]  /*07e0*/  IADD3 R5, R3, 0x200, RZ ;  /* 0x0000020003057810 */ /* 0x000fe20007ffe0ff */
[----:B------:R-:W-:-:S03]  /*07f0*/  @!P6 FMUL.RZ R14, R6, 0.15915493667125701904 ;  /* 0x3e22f983060ee820 */ /* 0x000fc6000040c000 */
[----:B------:R-:W-:Y:S02]  /*0800*/  ISETP.GE.AND P3, PT, R5, R2, PT ;  /* 0x000000020500720c */ /* 0x000fe40003f66270 */
[----:B------:R-:W0:Y:S01]  /*0810*/  @!P6 MUFU.SIN R5, R14 ;  /* 0x0000000e0005e308 */ /* 0x000e220000000400 */
[----:B------:R-:W-:-:S05]  /*0820*/  @!P2 PRMT R7, RZ, 0x5410, R7 ;  /* 0x00005410ff07a816 */ /* 0x000fca0000000007 */
[----:B------:R-:W-:Y:S01]  /*0830*/  @!P2 FMUL.RZ R6, R7, 0.15915493667125701904 ;  /* 0x3e22f9830706a820 */ /* 0x000fe2000040c000 */
[----:B------:R-:W-:Y:S02]  /*0840*/  IADD3 R7, R3, 0x300, RZ ;  /* 0x0000030003077810 */ /* 0x000fe40007ffe0ff */
[----:B0-----:R-:W-:Y:S02]  /*0850*/  @!P6 F2FP.BF16.PACK_AB R5, RZ, R5 ;  /* 0x00000005ff05e23e */ /* 0x001fe400000010ff */
[-C--:B------:R-:W-:Y:S02]  /*0860*/  ISETP.GE.AND P5, PT, R7, R2.reuse, PT ;  /* 0x000000020700720c */ /* 0x080fe40003fa6270 */
[----:B------:R-:W-:Y:S02]  /*0870*/  ISETP.GE.AND P6, PT, R15, R2, PT ;  /* 0x000000020f00720c */ /* 0x000fe40003fc6270 */
[----:B----4-:R-:W-:-:S09]  /*0880*/  @!P3 PRMT R8, RZ, 0x5410, R8 ;  /* 0x00005410ff08b816 */ /* 0x010fd20000000008 */
[----:B------:R-:W-:Y:S02]  /*0890*/  @!P5 PRMT R10, RZ, 0x5410, R10 ;  /* 0x00005410ff0ad816 */ /* 0x000fe4000000000a */
[----:B------:R-:W-:Y:S01]  /*08a0*/  @!P4 PRMT R9, RZ, 0x5410, R9 ;  /* 0x00005410ff09c816 */ /* 0x000fe20000000009 */
[----:B------:R-:W-:-:S04]  /*08b0*/  @!P3 FMUL.RZ R8, R8, 0.15915493667125701904 ;  /* 0x3e22f9830808b820 */ /* 0x000fc8000040c000 */
[----:B------:R-:W-:Y:S01]  /*08c0*/  @!P4 FMUL.RZ R14, R9, 0.15915493667125701904 ;  /* 0x3e22f983090ec820 */ /* 0x000fe2000040c000 */
[----:B------:R-:W-:Y:S01]  /*08d0*/  @!P6 PRMT R11, RZ, 0x5410, R11 ;  /* 0x00005410ff0be816 */ /* 0x000fe2000000000b */
[----:B------:R-:W-:Y:S01]  /*08e0*/  @!P0 IMAD.IADD R9, R0, 0x1, R3 ;  /* 0x0000000100098824 */ /* 0x000fe200078e0203 */
[----:B------:R0:W-:Y:S01]  /*08f0*/  @!P3 MUFU.SIN R7, R8 ;  /* 0x000000080007b308 */ /* 0x0001e20000000400 */
[----:B------:R-:W-:Y:S01]  /*0900*/  @!P5 FMUL.RZ R10, R10, 0.15915493667125701904 ;  /* 0x3e22f9830a0ad820 */ /* 0x000fe2000040c000 */
[----:B------:R-:W-:Y:S01]  /*0910*/  PRMT R15, R12, 0x7610, R15 ;  /* 0x000076100c0f7816 */ /* 0x000fe2000000000f */
[----:B------:R-:W-:Y:S02]  /*0920*/  @!P6 FMUL.RZ R11, R11, 0.15915493667125701904 ;  /* 0x3e22f9830b0be820 */ /* 0x000fe4000040c000 */
[----:B------:R-:W-:Y:S02]  /*0930*/  @!P0 IMAD.MOV.U32 R3, RZ, RZ, R13 ;  /* 0x000000ffff038224 */ /* 0x000fe400078e000d */
[----:B0-----:R-:W-:Y:S01]  /*0940*/  @!P0 IMAD.WIDE.U32 R8, R9, R16, c[0x0][0x168] ;  /* 0x00005a0009088625 */ /* 0x001fe200078e0010 */
[----:B------:R-:W0:Y:S04]  /*0950*/  @!P1 MUFU.SIN R4, R4 ;  /* 0x0000000400049308 */ /* 0x000e280000000400 */
[----:B------:R1:W-:Y:S01]  /*0960*/  @!P0 STG.E.U16 [R8.64], R15 ;  /* 0x0000000f08008986 */ /* 0x0003e2000c101504 */
[----:B------:R-:W-:-:S03]  /*0970*/  ISETP.GE.AND P0, PT, R3, R2, PT ;  /* 0x000000020300720c */ /* 0x000fc60003f06270 */
[----:B------:R-:W2:Y:S08]  /*0980*/  @!P2 MUFU.SIN R6, R6 ;  /* 0x000000060006a308 */ /* 0x000eb00000000400 */
[----:B------:R-:W3:Y:S08]  /*0990*/  @!P4 MUFU.SIN R14, R14 ;  /* 0x0000000e000ec308 */ /* 0x000ef00000000400 */
[----:B------:R-:W4:Y:S08]  /*09a0*/  @!P5 MUFU.SIN R10, R10 ;  /* 0x0000000a000ad308 */ /* 0x000f300000000400 */
[----:B------:R-:W5:Y:S01]  /*09b0*/  @!P6 MUFU.SIN R11, R11 ;  /* 0x0000000b000be308 */ /* 0x000f620000000400 */
[----:B0-----:R-:W-:-:S02]  /*09c0*/  @!P1 F2FP.BF16.PACK_AB R12, RZ, R4 ;  /* 0x00000004ff0c923e */ /* 0x001fc400000010ff */
[----:B--2---:R-:W-:Y:S02]  /*09d0*/  @!P2 F2FP.BF16.PACK_AB R13, RZ, R6 ;  /* 0x00000006ff0da23e */ /* 0x004fe400000010ff */
[----:B-1----:R-:W-:Y:S02]  /*09e0*/  @!P3 F2FP.BF16.PACK_AB R9, RZ, R7 ;  /* 0x00000007ff09b23e */ /* 0x002fe400000010ff */
[----:B---3--:R-:W-:Y:S02]  /*09f0*/  @!P4 F2FP.BF16.PACK_AB R7, RZ, R14 ;  /* 0x0000000eff07c23e */ /* 0x008fe400000010ff */
[----:B----4-:R-:W-:Y:S02]  /*0a00*/  @!P5 F2FP.BF16.PACK_AB R6, RZ, R10 ;  /* 0x0000000aff06d23e */ /* 0x010fe400000010ff */
[----:B-----5:R-:W-:Y:S01]  /*0a10*/  @!P6 F2FP.BF16.PACK_AB R4, RZ, R11 ;  /* 0x0000000bff04e23e */ /* 0x020fe200000010ff */
[----:B------:R-:W-:Y:S05]  /*0a20*/  @P0 BRA `(.L_x_553) ;  /* 0x000000c000000947 */ /* 0x000fea0003800000 */
[----:B------:R-:W-:Y:S01]  /*0a30*/  IMAD.IADD R10, R0, 0x1, R3 ;  /* 0x00000001000a7824 */ /* 0x000fe200078e0203 */
[----:B------:R-:W-:Y:S01]  /*0a40*/  IADD3 R3, R3, 0x80, RZ ;  /* 0x0000008003037810 */ /* 0x000fe20007ffe0ff */
[----:B------:R-:W-:-:S03]  /*0a50*/  IMAD.MOV.U32 R11, RZ, RZ, 0x2 ;  /* 0x00000002ff0b7424 */ /* 0x000fc600078e00ff */
[----:B------:R-:W-:Y:S01]  /*0a60*/  ISETP.GE.AND P0, PT, R3, R2, PT ;  /* 0x000000020300720c */ /* 0x000fe20003f06270 */
[----:B------:R-:W-:-:S05]  /*0a70*/  IMAD.WIDE.U32 R10, R10, R11, c[0x0][0x168] ;  /* 0x00005a000a0a7625 */ /* 0x000fca00078e000b */
[----:B------:R0:W-:Y:S07]  /*0a80*/  STG.E.U16 [R10.64], R12 ;  /* 0x0000000c0a007986 */ /* 0x0001ee000c101504 */
[----:B------:R-:W-:Y:S05]  /*0a90*/  @P0 BRA `(.L_x_554) ;  /* 0x000000c000000947 */ /* 0x000fea0003800000 */
[----:B0-----:R-:W-:Y:S01]  /*0aa0*/  IMAD.IADD R10, R0, 0x1, R3 ;  /* 0x00000001000a7824 */ /* 0x001fe200078e0203 */
[----:B------:R-:W-:Y:S01]  /*0ab0*/  IADD3 R3, R3, 0x80, RZ ;  /* 0x0000008003037810 */ /* 0x000fe20007ffe0ff */
[----:B------:R-:W-:-:S04]  /*0ac0*/  IMAD.MOV.U32 R11, RZ, RZ, 0x2 ;  /* 0x00000002ff0b7424 */ /* 0x000fc800078e00ff */
[----:B------:R-:W-:-:S05]  /*0ad0*/  IMAD.WIDE.U32 R10, R10, R11, c[0x0][0x168] ;  /* 0x00005a000a0a7625 */ /* 0x000fca00078e000b */
[----:B------:R0:W-:Y:S02]  /*0ae0*/  STG.E.U16 [R10.64], R5 ;  /* 0x000000050a007986 */ /* 0x0001e4000c101504 */
.L_x_553:
[----:B------:R-:W-:-:S13]  /*0af0*/  ISETP.GE.AND P0, PT, R3, R2, PT ;  /* 0x000000020300720c */ /* 0x000fda0003f06270 */
[----:B------:R-:W-:Y:S05]  /*0b00*/  @P0 BRA `(.L_x_555) ;  /* 0x000000d000000947 */ /* 0x000fea0003800000 */
[----:B0-----:R-:W-:Y:S01]  /*0b10*/  IMAD.IADD R10, R0, 0x1, R3 ;  /* 0x00000001000a7824 */ /* 0x001fe200078e0203 */
[----:B------:R-:W-:Y:S01]  /*0b20*/  IADD3 R3, R3, 0x80, RZ ;  /* 0x0000008003037810 */ /* 0x000fe20007ffe0ff */
[----:B------:R-:W-:-:S04]  /*0b30*/  IMAD.MOV.U32 R11, RZ, RZ, 0x2 ;  /* 0x00000002ff0b7424 */ /* 0x000fc800078e00ff */
[----:B------:R-:W-:-:S05]  /*0b40*/  IMAD.WIDE.U32 R10, R10, R11, c[0x0][0x168] ;  /* 0x00005a000a0a7625 */ /* 0x000fca00078e000b */
[----:B------:R0:W-:Y:S02]  /*0b50*/  STG.E.U16 [R10.64], R13 ;  /* 0x0000000d0a007986 */ /* 0x0001e4000c101504 */
.L_x_554:
[----:B------:R-:W-:-:S13]  /*0b60*/  ISETP.GE.AND P0, PT, R3, R2, PT ;  /* 0x000000020300720c */ /* 0x000fda0003f06270 */
[----:B------:R-:W-:Y:S05]  /*0b70*/  @P0 BRA `(.L_x_556) ;  /* 0x000000e000000947 */ /* 0x000fea0003800000 */
[----:B------:R-:W-:Y:S01]  /*0b80*/  IMAD.IADD R8, R0, 0x1, R3 ;  /* 0x0000000100087824 */ /* 0x000fe200078e0203 */
[----:B0-----:R-:W-:Y:S01]  /*0b90*/  PRMT R10, R9, 0x7610, R10 ;  /* 0x00007610090a7816 */ /* 0x001fe2000000000a */
[----:B------:R-:W-:Y:S01]  /*0ba0*/  IMAD.MOV.U32 R5, RZ, RZ, 0x2 ;  /* 0x00000002ff057424 */ /* 0x000fe200078e00ff */
[----:B------:R-:W-:-:S03]  /*0bb0*/  IADD3 R3, R3, 0x80, RZ ;  /* 0x0000008003037810 */ /* 0x000fc60007ffe0ff */
[----:B------:R-:W-:-:S05]  /*0bc0*/  IMAD.WIDE.U32 R8, R8, R5, c[0x0][0x168] ;  /* 0x00005a0008087625 */ /* 0x000fca00078e0005 */
[----:B------:R0:W-:Y:S02]  /*0bd0*/  STG.E.U16 [R8.64], R10 ;  /* 0x0000000a08007986 */ /* 0x0001e4000c101504 */
.L_x_555:
[----:B------:R-:W-:-:S13]  /*0be0*/  ISETP.GE.AND P0, PT, R3, R2, PT ;  /* 0x000000020300720c */ /* 0x000fda0003f06270 */
[----:B------:R-:W-:Y:S01]  /*0bf0*/  @P0 BREAK B1 ;  /* 0x0000000000010942 */ /* 0x000fe20003800000 */
[----:B------:R-:W-:Y:S05]  /*0c00*/  @P0 BRA `(.L_x_557) ;  /* 0x000000d000000947 */ /* 0x000fea0003800000 */
[----:B0-----:R-:W-:Y:S01]  /*0c10*/  IMAD.IADD R8, R0, 0x1, R3 ;  /* 0x0000000100087824 */ /* 0x001fe200078e0203 */
[----:B------:R-:W-:Y:S01]  /*0c20*/  IADD3 R3, R3, 0x80, RZ ;  /* 0x0000008003037810 */ /* 0x000fe20007ffe0ff */
[----:B------:R-:W-:-:S04]  /*0c30*/  IMAD.MOV.U32 R9, RZ, RZ, 0x2 ;  /* 0x00000002ff097424 */ /* 0x000fc800078e00ff */
[----:B------:R-:W-:-:S05]  /*0c40*/  IMAD.WIDE.U32 R8, R8, R9, c[0x0][0x168] ;  /* 0x00005a0008087625 */ /* 0x000fca00078e0009 */
[----:B------:R0:W-:Y:S02]  /*0c50*/  STG.E.U16 [R8.64], R7 ;  /* 0x0000000708007986 */ /* 0x0001e4000c101504 */
.L_x_556:
[----:B------:R-:W-:Y:S05]  /*0c60*/  BSYNC B1 ;  /* 0x0000000000017941 */ /* 0x000fea0003800000 */
.L_x_552:
[----:B------:R-:W-:Y:S02]  /*0c70*/  ISETP.GE.AND P0, PT, R3, R2, PT ;  /* 0x000000020300720c */ /* 0x000fe40003f06270 */
[----:B------:R-:W-:-:S11]  /*0c80*/  PRMT R5, R6, 0x7610, R5 ;  /* 0x0000761006057816 */ /* 0x000fd60000000005 */
[----:B0-----:R-:W-:Y:S01]  /*0c90*/  @!P0 IMAD.IADD R7, R0, 0x1, R3 ;  /* 0x0000000100078824 */ /* 0x001fe200078e0203 */
[----:B------:R-:W-:Y:S01]  /*0ca0*/  @!P0 IADD3 R3, R3, 0x80, RZ ;  /* 0x0000008003038810 */ /* 0x000fe20007ffe0ff */
[----:B------:R-:W-:-:S04]  /*0cb0*/  @!P0 IMAD.MOV.U32 R8, RZ, RZ, 0x2 ;  /* 0x00000002ff088424 */ /* 0x000fc800078e00ff */
[----:B------:R-:W-:-:S05]  /*0cc0*/  @!P0 IMAD.WIDE.U32 R6, R7, R8, c[0x0][0x168] ;  /* 0x00005a0007068625 */ /* 0x000fca00078e0008 */
[----:B------:R0:W-:Y:S02]  /*0cd0*/  @!P0 STG.E.U16 [R6.64], R5 ;  /* 0x0000000506008986 */ /* 0x0001e4000c101504 */
.L_x_557:
[----:B------:R-:W-:Y:S05]  /*0ce0*/  BSYNC B0 ;  /* 0x0000000000007941 */ /* 0x000fea0003800000 */
.L_x_551:
[----:B------:R-:W-:Y:S01]  /*0cf0*/  WARPSYNC 0xffffffff ;  /* 0xffffffff00007948 */ /* 0x000fe20003800000 */
[----:B------:R-:W-:-:S13]  /*0d00*/  ISETP.GE.AND P0, PT, R3, R2, PT ;  /* 0x000000020300720c */ /* 0x000fda0003f06270 */
[----:B------:R-:W-:Y:S05]  /*0d10*/  @P0 EXIT ;  /* 0x000000000000094d */ /* 0x000fea0003800000 */
[----:B------:R-:W-:Y:S02]  /*0d20*/  IMAD.IADD R3, R0, 0x1, R3 ;  /* 0x0000000100037824 */ /* 0x000fe400078e0203 */
[----:B------:R-:W-:-:S04]  /*0d30*/  IMAD.MOV.U32 R2, RZ, RZ, 0x2 ;  /* 0x00000002ff027424 */ /* 0x000fc800078e00ff */
[----:B------:R-:W-:-:S05]  /*0d40*/  IMAD.WIDE.U32 R2, R3, R2, c[0x0][0x168] ;  /* 0x00005a0003027625 */ /* 0x000fca00078e0002 */
[----:B------:R-:W-:Y:S01]  /*0d50*/  STG.E.U16 [R2.64], R4 ;  /* 0x0000000402007986 */ /* 0x000fe2000c101504 */
[----:B------:R-:W-:Y:S05]  /*0d60*/  EXIT ;  /* 0x000000000000794d */ /* 0x000fea0003800000 */
.L_x_558:
        /* <DEDUP_REMOVED lines=9> */
.L_x_2447:


//--------------------- .text._ZN2at6native29vectorized_elementwise_kernelILi4EZZZNS0_15sin_kernel_cudaERNS_18TensorIteratorBaseEENKUlvE0_clEvENKUlvE2_clEvEUlN3c108BFloat16EE_St5arrayIPcLm2EEEEviT0_T1_ --------------------------
	.section	.text._ZN2at6native29vectorized_elementwise_kernelILi4EZZZNS0_15sin_kernel_cudaERNS_18TensorIteratorBaseEENKUlvE0_clEvENKUlvE2_clEvEUlN3c108BFloat16EE_St5arrayIPcLm2EEEEviT0_T1_,"ax",@progbits
	.sectioninfo	@"SHI_REGISTERS=23"
	.align	128
        .global         _ZN2at6native29vectorized_elementwise_kernelILi4EZZZNS0_15sin_kernel_cudaERNS_18TensorIteratorBaseEENKUlvE0_clEvENKUlvE2_clEvEUlN3c108BFloat16EE_St5arrayIPcLm2EEEEviT0_T1_
        .type           _ZN2at6native29vectorized_elementwise_kernelILi4EZZZNS0_15sin_kernel_cudaERNS_18TensorIteratorBaseEENKUlvE0_clEvENKUlvE2_clEvEUlN3c108BFloat16EE_St5arrayIPcLm2EEEEviT0_T1_,@function
        .size           _ZN2at6native29vectorized_elementwise_kernelILi4EZZZNS0_15sin_kernel_cudaERNS_18TensorIteratorBaseEENKUlvE0_clEvENKUlvE2_clEvEUlN3c108BFloat16EE_St5arrayIPcLm2EEEEviT0_T1_,(.L_x_2448 - _ZN2at6native29vectorized_elementwise_kernelILi4EZZZNS0_15sin_kernel_cudaERNS_18TensorIteratorBaseEENKUlvE0_clEvENKUlvE2_clEvEUlN3c108BFloat16EE_St5arrayIPcLm2EEEEviT0_T1_)
        .other          _ZN2at6native29vectorized_elementwise_kernelILi4EZZZNS0_15sin_kernel_cudaERNS_18TensorIteratorBaseEENKUlvE0_clEvENKUlvE2_clEvEUlN3c108BFloat16EE_St5arrayIPcLm2EEEEviT0_T1_,@"STO_CUDA_ENTRY STV_DEFAULT"
_ZN2at6native29vectorized_elementwise_kernelILi4EZZZNS0_15sin_kernel_cudaERNS_18TensorIteratorBaseEENKUlvE0_clEvENKUlvE2_clEvEUlN3c108BFloat16EE_St5arrayIPcLm2EEEEviT0_T1_:
.text._ZN2at6native29vectorized_elementwise_kernelILi4EZZZNS0_15sin_kernel_cudaERNS_18TensorIteratorBaseEENKUlvE0_clEvENKUlvE2_clEvEUlN3c108BFloat16EE_St5arrayIPcLm2EEEEviT0_T1_:
        /* <DEDUP_REMOVED lines=11> */
[----:B------:R-:W2:Y:S04]  /*00b0*/  LDG.E.64 R6, [R10.64] ;  /* 0x000000040a067981 */ /* 0x000ea8000c1e1b00 */
[----:B------:R-:W3:Y:S01]  /*00c0*/  LDG.E.64 R2, [R10.64+0x400] ;  /* 0x000400040a027981 */ /* 0x000ee2000c1e1b00 */
[--C-:B--2---:R-:W-:Y:S02]  /*00d0*/  PRMT R8, RZ, 0x5410, R6.reuse ;  /* 0x00005410ff087816 */ /* 0x104fe40000000006 */
[----:B------:R-:W-:Y:S02]  /*00e0*/  PRMT R6, RZ, 0x7610, R6 ;  /* 0x00007610ff067816 */ /* 0x000fe40000000006 */
[--C-:B---3--:R-:W-:Y:S01]  /*00f0*/  PRMT R10, RZ, 0x5410, R2.reuse ;  /* 0x00005410ff0a7816 */ /* 0x108fe20000000002 */
[----:B------:R-:W-:Y:S01]  /*0100*/  FMUL.RZ R8, R8, 0.15915493667125701904 ;  /* 0x3e22f98308087820 */ /* 0x000fe2000040c000 */
[----:B------:R-:W-:Y:S01]  /*0110*/  PRMT R2, RZ, 0x7610, R2 ;  /* 0x00007610ff027816 */ /* 0x000fe20000000002 */
[----:B------:R-:W-:Y:S01]  /*0120*/  FMUL.RZ R9, R6, 0.15915493667125701904 ;  /* 0x3e22f98306097820 */ /* 0x000fe2000040c000 */
[--C-:B------:R-:W-:Y:S01]  /*0130*/  PRMT R6, RZ, 0x5410, R7.reuse ;  /* 0x00005410ff067816 */ /* 0x100fe20000000007 */
[----:B------:R-:W-:Y:S01]  /*0140*/  FMUL.RZ R10, R10, 0.15915493667125701904 ;  /* 0x3e22f9830a0a7820 */ /* 0x000fe2000040c000 */
[----:B------:R-:W-:Y:S01]  /*0150*/  PRMT R7, RZ, 0x7610, R7 ;  /* 0x00007610ff077816 */ /* 0x000fe20000000007 */
[----:B------:R-:W-:Y:S01]  /*0160*/  FMUL.RZ R11, R2, 0.15915493667125701904 ;  /* 0x3e22f983020b7820 */ /* 0x000fe2000040c000 */
[--C-:B------:R-:W-:Y:S01]  /*0170*/  PRMT R2, RZ, 0x5410, R3.reuse ;  /* 0x00005410ff027816 */ /* 0x100fe20000000003 */
[----:B------:R-:W-:Y:S01]  /*0180*/  FMUL.RZ R6, R6, 0.15915493667125701904 ;  /* 0x3e22f98306067820 */ /* 0x000fe2000040c000 */
[----:B------:R-:W-:Y:S01]  /*0190*/  PRMT R3, RZ, 0x7610, R3 ;  /* 0x00007610ff037816 */ /* 0x000fe20000000003 */
[----:B------:R-:W-:Y:S01]  /*01a0*/  FMUL.RZ R7, R7, 0.15915493667125701904 ;  /* 0x3e22f98307077820 */ /* 0x000fe2000040c000 */
[----:B------:R-:W-:Y:S01]  /*01b0*/  MUFU.SIN R8, R8 ;  /* 0x0000000800087308 */ /* 0x000fe20000000400 */
[----:B------:R-:W-:-:S02]  /*01c0*/  FMUL.RZ R12, R2, 0.15915493667125701904 ;  /* 0x3e22f983020c7820 */ /* 0x000fc4000040c000 */
[----:B------:R-:W-:Y:S02]  /*01d0*/  FMUL.RZ R13, R3, 0.15915493667125701904 ;  /* 0x3e22f983030d7820 */ /* 0x000fe4000040c000 */
[----:B------:R-:W-:-:S03]  /*01e0*/  IMAD.WIDE.U32 R2, R0, R5, c[0x0][0x168] ;  /* 0x00005a0000027625 */ /* 0x000fc600078e0005 */
[----:B------:R-:W0:Y:S03]  /*01f0*/  MUFU.SIN R9, R9 ;  /* 0x0000000900097308 */ /* 0x000e260000000400 */
[----:B------:R-:W-:-:S05]  /*0200*/  IMAD.WIDE R2, R4, 0x8, R2 ;  /* 0x0000000804027825 */ /* 0x000fca00078e0202 */
[----:B------:R-:W-:Y:S08]  /*0210*/  MUFU.SIN R10, R10 ;  /* 0x0000000a000a7308 */ /* 0x000ff00000000400 */
[----:B------:R-:W1:Y:S01]  /*0220*/  MUFU.SIN R11, R11 ;  /* 0x0000000b000b7308 */ /* 0x000e620000000400 */
[----:B0-----:R-:W-:-:S07]  /*0230*/  F2FP.BF16.PACK_AB R8, R9, R8 ;  /* 0x000000080908723e */ /* 0x001fce00000010ff */
[----:B------:R-:W-:Y:S08]  /*0240*/  MUFU.SIN R6, R6 ;  /* 0x0000000600067308 */ /* 0x000ff00000000400 */
[----:B------:R-:W0:Y:S01]  /*0250*/  MUFU.SIN R7, R7 ;  /* 0x0000000700077308 */ /* 0x000e220000000400 */
[----:B-1----:R-:W-:-:S07]  /*0260*/  F2FP.BF16.PACK_AB R10, R11, R10 ;  /* 0x0000000a0b0a723e */ /* 0x002fce00000010ff */
[----:B------:R-:W-:Y:S08]  /*0270*/  MUFU.SIN R12, R12 ;  /* 0x0000000c000c7308 */ /* 0x000ff00000000400 */
[----:B------:R-:W1:Y:S01]  /*0280*/  MUFU.SIN R13, R13 ;  /* 0x0000000d000d7308 */ /* 0x000e620000000400 */
[----:B0-----:R-:W-:-:S05]  /*0290*/  F2FP.BF16.PACK_AB R9, R7, R6 ;  /* 0x000000060709723e */ /* 0x001fca00000010ff */
[----:B------:R-:W-:Y:S01]  /*02a0*/  STG.E.64 [R2.64], R8 ;  /* 0x0000000802007986 */ /* 0x000fe2000c101b04 */
[----:B-1----:R-:W-:-:S05]  /*02b0*/  F2FP.BF16.PACK_AB R11, R13, R12 ;  /* 0x0000000c0d0b723e */ /* 0x002fca00000010ff */
[----:B------:R-:W-:Y:S01]  /*02c0*/  STG.E.64 [R2.64+0x400], R10 ;  /* 0x0004000a02007986 */ /* 0x000fe2000c101b04 */
[----:B------:R-:W-:Y:S05]  /*02d0*/  EXIT ;  /* 0x000000000000794d */ /* 0x000fea0003800000 */
.L_x_559:
[----:B------:R-:W0:Y:S01]  /*02e0*/  S2R R3, SR_TID.X ;  /* 0x0000000000037919 */ /* 0x000e220000002100 */
[----:B------:R-:W-:Y:S02]  /*02f0*/  PRMT R4, RZ, 0x7610, R4 ;  /* 0x00007610ff047816 */ /* 0x000fe40000000004 */
        /* <DEDUP_REMOVED lines=123> */
.L_x_562:
[----:B------:R-:W-:-:S13]  /*0ab0*/  ISETP.GE.AND P0, PT, R3, R2, PT ;  /* 0x000000020300720c */ /* 0x000fda0003f06270 */
[----:B------:R-:W-:Y:S05]  /*0ac0*/  @P0 BRA `(.L_x_564) ;  /* 0x000000d000000947 */ /* 0x000fea0003800000 */
[----:B0-----:R-:W-:Y:S01]  /*0ad0*/  IMAD.IADD R10, R0, 0x1, R3 ;  /* 0x00000001000a7824 */ /* 0x001fe200078e0203 */
[----:B------:R-:W-:Y:S01]  /*0ae0*/  IADD3 R3, R3, 0x80, RZ ;  /* 0x0000008003037810 */ /* 0x000fe20007ffe0ff */
[----:B------:R-:W-:-:S04]  /*0af0*/  IMAD.MOV.U32 R11, RZ, RZ, 0x2 ;  /* 0x00000002ff0b7424 */ /* 0x000fc800078e00ff */
[----:B------:R-:W-:-:S05]  /*0b00*/  IMAD.WIDE.U32 R10, R10, R11, c[0x0][0x168] ;  /* 0x00005a000a0a7625 */ /* 0x000fca00078e000b */
[----:B------:R0:W-:Y:S02]  /*0b10*/  STG.E.U16 [R10.64], R13 ;  /* 0x0000000d0a007986 */ /* 0x0001e4000c101504 */
.L_x_563:
        /* <DEDUP_REMOVED lines=8> */
.L_x_564:
        /* <DEDUP_REMOVED lines=8> */
.L_x_565:
[----:B------:R-:W-:Y:S05]  /*0c20*/  BSYNC B1 ;  /* 0x0000000000017941 */ /* 0x000fea0003800000 */
.L_x_561:
[----:B------:R-:W-:Y:S02]  /*0c30*/  ISETP.GE.AND P0, PT, R3, R2, PT ;  /* 0x000000020300720c */ /* 0x000fe40003f06270 */
[----:B------:R-:W-:-:S11]  /*0c40*/  PRMT R5, R6, 0x7610, R5 ;  /* 0x0000761006057816 */ /* 0x000fd60000000005 */
[----:B0-----:R-:W-:Y:S01]  /*0c50*/  @!P0 IMAD.IADD R7, R0, 0x1, R3 ;  /* 0x0000000100078824 */ /* 0x001fe200078e0203 */
[----:B------:R-:W-:Y:S01]  /*0c60*/  @!P0 IADD3 R3, R3, 0x80, RZ ;  /* 0x0000008003038810 */ /* 0x000fe20007ffe0ff */
[----:B------:R-:W-:-:S04]  /*0c70*/  @!P0 IMAD.MOV.U32 R8, RZ, RZ, 0x2 ;  /* 0x00000002ff088424 */ /* 0x000fc800078e00ff */
[----:B------:R-:W-:-:S05]  /*0c80*/  @!P0 IMAD.WIDE.U32 R6, R7, R8, c[0x0][0x168] ;  /* 0x00005a0007068625 */ /* 0x000fca00078e0008 */
[----:B------:R0:W-:Y:S02]  /*0c90*/  @!P0 STG.E.U16 [R6.64], R5 ;  /* 0x0000000506008986 */ /* 0x0001e4000c101504 */
.L_x_566:
[----:B------:R-:W-:Y:S05]  /*0ca0*/  BSYNC B0 ;  /* 0x0000000000007941 */ /* 0x000fea0003800000 */
.L_x_560:
        /* <DEDUP_REMOVED lines=8> */
.L_x_567:
        /* <DEDUP_REMOVED lines=13> */
.L_x_2448:


//--------------------- .text._ZN2at6native29vectorized_elementwise_kernelILi8EZZZNS0_15sin_kernel_cudaERNS_18TensorIteratorBaseEENKUlvE0_clEvENKUlvE2_clEvEUlN3c108BFloat16EE_St5arrayIPcLm2EEEEviT0_T1_ --------------------------
	.section	.text._ZN2at6native29vectorized_elementwise_kernelILi8EZZZNS0_15sin_kernel_cudaERNS_18TensorIteratorBaseEENKUlvE0_clEvENKUlvE2_clEvEUlN3c108BFloat16EE_St5arrayIPcLm2EEEEviT0_T1_,"ax",@progbits
	.sectioninfo	@"SHI_REGISTERS=4"
	.align	128
        .global         _ZN2at6native29vectorized_elementwise_kernelILi8EZZZNS0_15sin_kernel_cudaERNS_18TensorIteratorBaseEENKUlvE0_clEvENKUlvE2_clEvEUlN3c108BFloat16EE_St5arrayIPcLm2EEEEviT0_T1_
        .type           _ZN2at6native29vectorized_elementwise_kernelILi8EZZZNS0_15sin_kernel_cudaERNS_18TensorIteratorBaseEENKUlvE0_clEvENKUlvE2_clEvEUlN3c108BFloat16EE_St5arrayIPcLm2EEEEviT0_T1_,@function
        .size           _ZN2at6native29vectorized_elementwise_kernelILi8EZZZNS0_15sin_kernel_cudaERNS_18TensorIteratorBaseEENKUlvE0_clEvENKUlvE2_clEvEUlN3c108BFloat16EE_St5arrayIPcLm2EEEEviT0_T1_,(.L_x_2449 - _ZN2at6native29vectorized_elementwise_kernelILi8EZZZNS0_15sin_kernel_cudaERNS_18TensorIteratorBaseEENKUlvE0_clEvENKUlvE2_clEvEUlN3c108BFloat16EE_St5arrayIPcLm2EEEEviT0_T1_)
        .other          _ZN2at6native29vectorized_elementwise_kernelILi8EZZZNS0_15sin_kernel_cudaERNS_18TensorIteratorBaseEENKUlvE0_clEvENKUlvE2_clEvEUlN3c108BFloat16EE_St5arrayIPcLm2EEEEviT0_T1_,@"STO_CUDA_ENTRY STV_DEFAULT"
_ZN2at6native29vectorized_elementwise_kernelILi8EZZZNS0_15sin_kernel_cudaERNS_18TensorIteratorBaseEENKUlvE0_clEvENKUlvE2_clEvEUlN3c108BFloat16EE_St5arrayIPcLm2EEEEviT0_T1_:
.text._ZN2at6native29vectorized_elementwise_kernelILi8EZZZNS0_15sin_kernel_cudaERNS_18TensorIteratorBaseEENKUlvE0_clEvENKUlvE2_clEvEUlN3c108BFloat16EE_St5arrayIPcLm2EEEEviT0_T1_:
[----:B------:R-:W-:Y:S02]  /*0000*/  MOV R1, c[0x0][0x28] ;  /* 0x00000a0000017a02 */ /* 0x000fe40000000f00 */
[----:B------:R-:W-:Y:S05]  /*0010*/  EXIT ;  /* 0x000000000000794d */ /* 0x000fea0003800000 */
.L_x_568:
        /* <DEDUP_REMOVED lines=14> */
.L_x_2449:


//--------------------- .text._ZN2at6native18elementwise_kernelILi128ELi4EZNS0_15gpu_kernel_implIZZZNS0_15sin_kernel_cudaERNS_18TensorIteratorBaseEENKUlvE0_clEvENKUlvE1_clEvEUlN3c104HalfEE_EEvS4_RKT_EUliE_EEviT1_ --------------------------
	.section	.text._ZN2at6native18elementwise_kernelILi128ELi4EZNS0_15gpu_kernel_implIZZZNS0_15sin_kernel_cudaERNS_18TensorIteratorBaseEENKUlvE0_clEvENKUlvE1_clEvEUlN3c104HalfEE_EEvS4_RKT_EUliE_EEviT1_,"ax",@progbits
	.sectioninfo	@"SHI_REGISTERS=26"
	.align	128
        .global         _ZN2at6native18elementwise_kernelILi128ELi4EZNS0_15gpu_kernel_implIZZZNS0_15sin_kernel_cudaERNS_18TensorIteratorBaseEENKUlvE0_clEvENKUlvE1_clEvEUlN3c104HalfEE_EEvS4_RKT_EUliE_EEviT1_
        .type           _ZN2at6native18elementwise_kernelILi128ELi4EZNS0_15gpu_kernel_implIZZZNS0_15sin_kernel_cudaERNS_18TensorIteratorBaseEENKUlvE0_clEvENKUlvE1_clEvEUlN3c104HalfEE_EEvS4_RKT_EUliE_EEviT1_,@function
        .size           _ZN2at6native18elementwise_kernelILi128ELi4EZNS0_15gpu_kernel_implIZZZNS0_15sin_kernel_cudaERNS_18TensorIteratorBaseEENKUlvE0_clEvENKUlvE1_clEvEUlN3c104HalfEE_EEvS4_RKT_EUliE_EEviT1_,(.L_x_2450 - _ZN2at6native18elementwise_kernelILi128ELi4EZNS0_15gpu_kernel_implIZZZNS0_15sin_kernel_cudaERNS_18TensorIteratorBaseEENKUlvE0_clEvENKUlvE1_clEvEUlN3c104HalfEE_EEvS4_RKT_EUliE_EEviT1_)
        .other          _ZN2at6native18elementwise_kernelILi128ELi4EZNS0_15gpu_kernel_implIZZZNS0_15sin_kernel_cudaERNS_18TensorIteratorBaseEENKUlvE0_clEvENKUlvE1_clEvEUlN3c104HalfEE_EEvS4_RKT_EUliE_EEviT1_,@"STO_CUDA_ENTRY STV_DEFAULT"
_ZN2at6native18elementwise_kernelILi128ELi4EZNS0_15gpu_kernel_implIZZZNS0_15sin_kernel_cudaERNS_18TensorIteratorBaseEENKUlvE0_clEvENKUlvE1_clEvEUlN3c104HalfEE_EEvS4_RKT_EUliE_EEviT1_:
.text._ZN2at6native18elementwise_kernelILi128ELi4EZNS0_15gpu_kernel_implIZZZNS0_15sin_kernel_cudaERNS_18TensorIteratorBaseEENKUlvE0_clEvENKUlvE1_clEvEUlN3c104HalfEE_EEvS4_RKT_EUliE_EEviT1_:
        /* <DEDUP_REMOVED lines=236> */
.L_x_571:
        /* <DEDUP_REMOVED lines=18> */
[----:B0-----:R-:W-:Y:S01]  /*0fe0*/  F2FP.PACK_AB R0, RZ, R0 ;  /* 0x00000000ff00723e */ /* 0x001fe200000000ff */
[----:B------:R-:W-:Y:S05]  /*0ff0*/  BRA `(.L_x_577) ;  /* 0x00000e5000007947 */ /* 0x000fea0003800000 */
.L_x_575:
[----:B------:R-:W2:Y:S02]  /*1000*/  LDG.E.U8 R2, [R2.64] ;  /* 0x0000002402027981 */ /* 0x000ea4000c1e1100 */
[----:B--2---:R-:W0:Y:S02]  /*1010*/  I2F.U16 R0, R2 ;  /* 0x0000000200007306 */ /* 0x004e240000101000 */
[----:B0-----:R-:W-:Y:S01]  /*1020*/  F2FP.PACK_AB R0, RZ, R0 ;  /* 0x00000000ff00723e */ /* 0x001fe200000000ff */
[----:B------:R-:W-:Y:S05]  /*1030*/  BRA `(.L_x_577) ;  /* 0x00000e1000007947 */ /* 0x000fea0003800000 */
.L_x_574:
        /* <DEDUP_REMOVED lines=8> */
[----:B0-----:R-:W-:Y:S01]  /*10c0*/  F2FP.PACK_AB R0, RZ, R0 ;  /* 0x00000000ff00723e */ /* 0x001fe200000000ff */
[----:B------:R-:W-:Y:S05]  /*10d0*/  BRA `(.L_x_577) ;  /* 0x00000d7000007947 */ /* 0x000fea0003800000 */
.L_x_579:
[----:B------:R-:W2:Y:S02]  /*10e0*/  LDG.E R2, [R2.64] ;  /* 0x0000002402027981 */ /* 0x000ea4000c1e1900 */
[----:B--2---:R-:W0:Y:S02]  /*10f0*/  I2F R0, R2 ;  /* 0x0000000200007306 */ /* 0x004e240000201400 */
[----:B0-----:R-:W-:Y:S01]  /*1100*/  F2FP.PACK_AB R0, RZ, R0 ;  /* 0x00000000ff00723e */ /* 0x001fe200000000ff */
[----:B------:R-:W-:Y:S05]  /*1110*/  BRA `(.L_x_577) ;  /* 0x00000d3000007947 */ /* 0x000fea0003800000 */
.L_x_578:
[----:B------:R-:W2:Y:S02]  /*1120*/  LDG.E.U16 R2, [R2.64] ;  /* 0x0000002402027981 */ /* 0x000ea4000c1e1500 */
[----:B--2---:R-:W0:Y:S02]  /*1130*/  I2F.S16 R0, R2 ;  /* 0x0000000200007306 */ /* 0x004e240000101400 */
[----:B0-----:R-:W-:Y:S01]  /*1140*/  F2FP.PACK_AB R0, RZ, R0 ;  /* 0x00000000ff00723e */ /* 0x001fe200000000ff */
[----:B------:R-:W-:Y:S05]  /*1150*/  BRA `(.L_x_577) ;  /* 0x00000cf000007947 */ /* 0x000fea0003800000 */
.L_x_573:
[----:B------:R-:W-:-:S13]  /*1160*/  ISETP.GT.AND P0, PT, R4, 0x6, PT ;  /* 0x000000060400780c */ /* 0x000fda0003f04270 */
[----:B------:R-:W-:Y:S05]  /*1170*/  @P0 BRA `(.L_x_580) ;  /* 0x0000009000000947 */ /* 0x000fea0003800000 */
[----:B------:R-:W-:-:S13]  /*1180*/  ISETP.NE.AND P0, PT, R4, 0x5, PT ;  /* 0x000000050400780c */ /* 0x000fda0003f05270 */
[----:B------:R-:W-:Y:S05]  /*1190*/  @!P0 BRA `(.L_x_581) ;  /* 0x0000005000008947 */ /* 0x000fea0003800000 */
[----:B------:R-:W-:-:S13]  /*11a0*/  ISETP.NE.AND P0, PT, R4, 0x6, PT ;  /* 0x000000060400780c */ /* 0x000fda0003f05270 */
[----:B------:R-:W-:Y:S05]  /*11b0*/  @P0 BRA `(.L_x_576) ;  /* 0x00000ad000000947 */ /* 0x000fea0003800000 */
[----:B------:R-:W2:Y:S02]  /*11c0*/  LDG.E R2, [R2.64] ;  /* 0x0000002402027981 */ /* 0x000ea4000c1e1900 */
[----:B--2---:R-:W-:Y:S01]  /*11d0*/  F2FP.PACK_AB R0, RZ, R2 ;  /* 0x00000002ff00723e */ /* 0x004fe200000000ff */
[----:B------:R-:W-:Y:S05]  /*11e0*/  BRA `(.L_x_577) ;  /* 0x00000c6000007947 */ /* 0x000fea0003800000 */
.L_x_581:
[----:B------:R0:W5:Y:S01]  /*11f0*/  LDG.E.U16 R0, [R2.64] ;  /* 0x0000002402007981 */ /* 0x000162000c1e1500 */
[----:B------:R-:W-:Y:S05]  /*1200*/  BRA `(.L_x_577) ;  /* 0x00000c4000007947 */ /* 0x000fea0003800000 */
.L_x_580:
[----:B------:R-:W-:-:S13]  /*1210*/  ISETP.NE.AND P0, PT, R4, 0x7, PT ;  /* 0x000000070400780c */ /* 0x000fda0003f05270 */
[----:B------:R-:W-:Y:S05]  /*1220*/  @!P0 BRA `(.L_x_582) ;  /* 0x0000009000008947 */ /* 0x000fea0003800000 */
[----:B------:R-:W-:-:S13]  /*1230*/  ISETP.NE.AND P0, PT, R4, 0x8, PT ;  /* 0x000000080400780c */ /* 0x000fda0003f05270 */
[----:B------:R-:W-:Y:S05]  /*1240*/  @!P0 BRA `(.L_x_583) ;  /* 0x0000005000008947 */ /* 0x000fea0003800000 */
[----:B------:R-:W-:-:S13]  /*1250*/  ISETP.NE.AND P0, PT, R4, 0x9, PT ;  /* 0x000000090400780c */ /* 0x000fda0003f05270 */
[----:B------:R-:W-:Y:S05]  /*1260*/  @P0 BRA `(.L_x_576) ;  /* 0x00000a2000000947 */ /* 0x000fea0003800000 */
[----:B------:R-:W2:Y:S02]  /*1270*/  LDG.E R2, [R2.64] ;  /* 0x0000002402027981 */ /* 0x000ea4000c1e1900 */
[----:B--2---:R-:W-:Y:S01]  /*1280*/  F2FP.PACK_AB R0, RZ, R2 ;  /* 0x00000002ff00723e */ /* 0x004fe200000000ff */
[----:B------:R-:W-:Y:S05]  /*1290*/  BRA `(.L_x_577) ;  /* 0x00000bb000007947 */ /* 0x000fea0003800000 */
.L_x_583:
[----:B------:R0:W5:Y:S01]  /*12a0*/  LDG.E.U16 R0, [R2.64] ;  /* 0x0000002402007981 */ /* 0x000162000c1e1500 */
[----:B------:R-:W-:Y:S05]  /*12b0*/  BRA `(.L_x_577) ;  /* 0x00000b9000007947 */ /* 0x000fea0003800000 */
.L_x_582:
[----:B------:R-:W2:Y:S02]  /*12c0*/  LDG.E.64 R2, [R2.64] ;  /* 0x0000002402027981 */ /* 0x000ea4000c1e1b00 */
[----:B--2---:R-:W0:Y:S01]  /*12d0*/  F2F.F32.F64 R0, R2 ;  /* 0x0000000200007310 */ /* 0x004e220000301000 */
[----:B------:R-:W0:-:S14]  /*12e0*/  DSETP.GEU.AND P0, PT, |R2|, c[0x2][0x0], PT ;  /* 0x008000000200762a */ /* 0x000e1c0003f0e200 */
[----:B0-----:R-:W-:-:S05]  /*12f0*/  @!P0 FMUL R0, R0, 1.175494350822287508e-38 ;  /* 0x0080000000008820 */ /* 0x001fca0000400000 */
[----:B------:R-:W-:Y:S01]  /*1300*/  F2FP.PACK_AB R0, RZ, R0 ;  /* 0x00000000ff00723e */ /* 0x000fe200000000ff */
[----:B------:R-:W-:Y:S05]  /*1310*/  BRA `(.L_x_577) ;  /* 0x00000b3000007947 */ /* 0x000fea0003800000 */
.L_x_572:
        /* <DEDUP_REMOVED lines=11> */
[----:B------:R-:W-:Y:S01]  /*13d0*/  F2FP.PACK_AB R0, RZ, R0 ;  /* 0x00000000ff00723e */ /* 0x000fe200000000ff */
[----:B------:R-:W-:Y:S05]  /*13e0*/  BRA `(.L_x_577) ;  /* 0x00000a6000007947 */ /* 0x000fea0003800000 */
.L_x_586:
[----:B------:R-:W2:Y:S02]  /*13f0*/  LDG.E.64 R2, [R2.64] ;  /* 0x0000002402027981 */ /* 0x000ea4000c1e1b00 */
[----:B--2---:R-:W0:Y:S01]  /*1400*/  F2F.F32.F64 R0, R2 ;  /* 0x0000000200007310 */ /* 0x004e220000301000 */
[----:B------:R-:W0:-:S14]  /*1410*/  DSETP.GEU.AND P0, PT, |R2|, c[0x2][0x0], PT ;  /* 0x008000000200762a */ /* 0x000e1c0003f0e200 */
[----:B0-----:R-:W-:-:S05]  /*1420*/  @!P0 FMUL R0, R0, 1.175494350822287508e-38 ;  /* 0x0080000000008820 */ /* 0x001fca0000400000 */
[----:B------:R-:W-:Y:S01]  /*1430*/  F2FP.PACK_AB R0, RZ, R0 ;  /* 0x00000000ff00723e */ /* 0x000fe200000000ff */
[----:B------:R-:W-:Y:S05]  /*1440*/  BRA `(.L_x_577) ;  /* 0x00000a0000007947 */ /* 0x000fea0003800000 */
.L_x_585:
        /* <DEDUP_REMOVED lines=25> */
[----:B------:R-:W-:-:S04]  /*15e0*/  F2FP.PACK_AB R5, RZ, R5 ;  /* 0x00000005ff05723e */ /* 0x000fc800000000ff */
[----:B------:R-:W-:Y:S01]  /*15f0*/  PRMT R0, R5, 0x7610, R0 ;  /* 0x0000761005007816 */ /* 0x000fe20000000000 */
[----:B------:R-:W-:Y:S05]  /*1600*/  BRA `(.L_x_577) ;  /* 0x0000084000007947 */ /* 0x000fea0003800000 */
.L_x_588:
        /* <DEDUP_REMOVED lines=12> */
[----:B------:R-:W-:-:S04]  /*16d0*/  F2FP.PACK_AB R4, RZ, R4 ;  /* 0x00000004ff04723e */ /* 0x000fc800000000ff */
[----:B------:R-:W-:Y:S01]  /*16e0*/  PRMT R0, R4, 0x7610, R0 ;  /* 0x0000761004007816 */ /* 0x000fe20000000000 */
[----:B------:R-:W-:Y:S05]  /*16f0*/  BRA `(.L_x_577) ;  /* 0x0000075000007947 */ /* 0x000fea0003800000 */
.L_x_587:
[----:B------:R-:W2:Y:S02]  /*1700*/  LDG.E.U16 R0, [R2.64] ;  /* 0x0000002402007981 */ /* 0x000ea4000c1e1500 */
[----:B--2---:R-:W-:-:S04]  /*1710*/  PRMT R0, RZ, 0x5410, R0 ;  /* 0x00005410ff007816 */ /* 0x004fc80000000000 */
[----:B------:R-:W-:Y:S01]  /*1720*/  F2FP.PACK_AB R0, RZ, R0 ;  /* 0x00000000ff00723e */ /* 0x000fe200000000ff */
[----:B------:R-:W-:Y:S05]  /*1730*/  BRA `(.L_x_577) ;  /* 0x0000071000007947 */ /* 0x000fea0003800000 */
.L_x_584:
        /* <DEDUP_REMOVED lines=10> */
[----:B0-----:R-:W-:Y:S01]  /*17e0*/  F2FP.PACK_AB R0, RZ, R0 ;  /* 0x00000000ff00723e */ /* 0x001fe200000000ff */
[----:B------:R-:W-:Y:S05]  /*17f0*/  BRA `(.L_x_577) ;  /* 0x0000065000007947 */ /* 0x000fea0003800000 */
.L_x_591:
        /* <DEDUP_REMOVED lines=21> */
.L_x_595:
[----:B------:R-:W-:Y:S05]  /*1950*/  BSYNC B1 ;  /* 0x0000000000017941 */ /* 0x000fea0003800000 */
.L_x_594:
[----:B------:R-:W-:Y:S01]  /*1960*/  LEA R3, R0, 0x3b800000, 0x17 ;  /* 0x3b80000000037811 */ /* 0x000fe200078eb8ff */
[----:B------:R-:W-:-:S05]  /*1970*/  IMAD.SHL.U32 R0, R2, 0x100000, RZ ;  /* 0x0010000002007824 */ /* 0x000fca00078e00ff */
[----:B------:R-:W-:Y:S02]  /*1980*/  LOP3.LUT R0, R3, R0, R4, 0xfe, !PT ;  /* 0x0000000003007212 */ /* 0x000fe400078efe04 */
.L_x_593:
[----:B------:R-:W-:Y:S05]  /*1990*/  BSYNC B0 ;  /* 0x0000000000007941 */ /* 0x000fea0003800000 */
.L_x_592:
[----:B------:R-:W-:Y:S01]  /*19a0*/  F2FP.PACK_AB R0, RZ, R0 ;  /* 0x00000000ff00723e */ /* 0x000fe200000000ff */
[----:B------:R-:W-:Y:S05]  /*19b0*/  BRA `(.L_x_577) ;  /* 0x0000049000007947 */ /* 0x000fea0003800000 */
.L_x_590:
        /* <DEDUP_REMOVED lines=21> */
.L_x_599:
[----:B------:R-:W-:Y:S05]  /*1b10*/  BSYNC B1 ;  /* 0x0000000000017941 */ /* 0x000fea0003800000 */
.L_x_598:
[----:B------:R-:W-:Y:S01]  /*1b20*/  LEA R3, R0, 0x37800000, 0x17 ;  /* 0x3780000000037811 */ /* 0x000fe200078eb8ff */
[----:B------:R-:W-:-:S05]  /*1b30*/  IMAD.SHL.U32 R0, R2, 0x200000, RZ ;  /* 0x0020000002007824 */ /* 0x000fca00078e00ff */
[----:B------:R-:W-:Y:S02]  /*1b40*/  LOP3.LUT R0, R3, R0, R4, 0xfe, !PT ;  /* 0x0000000003007212 */ /* 0x000fe400078efe04 */
.L_x_597:
[----:B------:R-:W-:Y:S05]  /*1b50*/  BSYNC B0 ;  /* 0x0000000000007941 */ /* 0x000fea0003800000 */
.L_x_596:
[----:B------:R-:W-:Y:S01]  /*1b60*/  F2FP.PACK_AB R0, RZ, R0 ;  /* 0x00000000ff00723e */ /* 0x000fe200000000ff */
[----:B------:R-:W-:Y:S05]  /*1b70*/  BRA `(.L_x_577) ;  /* 0x000002d000007947 */ /* 0x000fea0003800000 */
.L_x_589:
        /* <DEDUP_REMOVED lines=14> */
.L_x_603:
[----:B------:R-:W-:Y:S05]  /*1c60*/  BSYNC B0 ;  /* 0x0000000000007941 */ /* 0x000fea0003800000 */
.L_x_602:
[----:B------:R-:W-:Y:S01]  /*1c70*/  F2FP.PACK_AB R0, RZ, R0 ;  /* 0x00000000ff00723e */ /* 0x000fe200000000ff */
[----:B------:R-:W-:Y:S05]  /*1c80*/  BRA `(.L_x_577) ;  /* 0x000001c000007947 */ /* 0x000fea0003800000 */
.L_x_576:
        /* <DEDUP_REMOVED lines=21> */
.L_x_601:
[----:B------:R-:W2:Y:S02]  /*1de0*/  LDG.E.64 R2, [R2.64] ;  /* 0x0000002402027981 */ /* 0x000ea4000c1e1b00 */
[----:B--2---:R-:W0:Y:S02]  /*1df0*/  I2F.U64 R0, R2 ;  /* 0x0000000200007312 */ /* 0x004e240000301000 */
[----:B0-----:R-:W-:Y:S01]  /*1e00*/  F2FP.PACK_AB R0, RZ, R0 ;  /* 0x00000000ff00723e */ /* 0x001fe200000000ff */
[----:B------:R-:W-:Y:S05]  /*1e10*/  BRA `(.L_x_577) ;  /* 0x0000003000007947 */ /* 0x000fea0003800000 */
.L_x_600:
[----:B------:R-:W2:Y:S02]  /*1e20*/  LDG.E R2, [R2.64] ;  /* 0x0000002402027981 */ /* 0x000ea4000c1e1900 */
[----:B--2---:R-:W0:Y:S02]  /*1e30*/  I2F.U32 R0, R2 ;  /* 0x0000000200007306 */ /* 0x004e240000201000 */
[----:B0-----:R-:W-:-:S06]  /*1e40*/  F2FP.PACK_AB R0, RZ, R0 ;  /* 0x00000000ff00723e */ /* 0x001fcc00000000ff */
.L_x_577:
[----:B------:R-:W1:Y:S01]  /*1e50*/  LDC.U8 R4, c[0x0][0x371] ;  /* 0x0000dc40ff047b82 */ /* 0x000e620000000000 */
[----:B-----5:R-:W-:-:S05]  /*1e60*/  HADD2.F32 R0, -RZ, R0.H0_H0 ;  /* 0x20000000ff007230 */ /* 0x020fca0000004100 */
[----:B------:R-:W-:-:S06]  /*1e70*/  FMUL.RZ R0, R0, 0.15915493667125701904 ;  /* 0x3e22f98300007820 */ /* 0x000fcc000040c000 */
[----:B------:R-:W2:Y:S01]  /*1e80*/  MUFU.SIN R0, R0 ;  /* 0x0000000000007308 */ /* 0x000ea20000000400 */
[----:B01----:R-:W-:-:S04]  /*1e90*/  PRMT R2, R4, 0x9910, RZ ;  /* 0x0000991004027816 */ /* 0x003fc800000000ff */
[----:B------:R-:W-:Y:S02]  /*1ea0*/  ISETP.GT.AND P0, PT, R2, 0x9, PT ;  /* 0x000000090200780c */ /* 0x000fe40003f04270 */
[----:B--2---:R-:W-:-:S11]  /*1eb0*/  F2FP.PACK_AB R3, RZ, R0 ;  /* 0x00000000ff03723e */ /* 0x004fd600000000ff */
        /* <DEDUP_REMOVED lines=9> */
[----:B------:R-:W-:-:S04]  /*1f50*/  HADD2.F32 R0, -RZ, R3.H0_H0 ;  /* 0x20000003ff007230 */ /* 0x000fc80000004100 */
[----:B------:R-:W0:Y:S02]  /*1f60*/  F2I.FTZ.TRUNC.NTZ R3, R0 ;  /* 0x0000000000037305 */ /* 0x000e24000021f100 */
[----:B0-----:R0:W-:Y:S01]  /*1f70*/  STG.E.U8 [R16.64], R3 ;  /* 0x0000000310007986 */ /* 0x0011e2000c101124 */
[----:B------:R-:W-:Y:S05]  /*1f80*/  BRA `(.L_x_609) ;  /* 0x00000e8000007947 */ /* 0x000fea0003800000 */
.L_x_607:
[----:B------:R-:W-:-:S06]  /*1f90*/  HADD2.F32 R3, -RZ, R3.H0_H0 ;  /* 0x20000003ff037230 */ /* 0x000fcc0000004100 */
[----:B------:R-:W0:Y:S02]  /*1fa0*/  F2I.S64.TRUNC R2, R3 ;  /* 0x0000000300027311 */ /* 0x000e24000020d900 */
[----:B0-----:R0:W-:Y:S01]  /*1fb0*/  STG.E.U8 [R16.64], R2 ;  /* 0x0000000210007986 */ /* 0x0011e2000c101124 */
[----:B------:R-:W-:Y:S05]  /*1fc0*/  BRA `(.L_x_609) ;  /* 0x00000e4000007947 */ /* 0x000fea0003800000 */
.L_x_606:
[----:B------:R-:W-:-:S13]  /*1fd0*/  ISETP.NE.AND P0, PT, R2, 0x2, PT ;  /* 0x000000020200780c */ /* 0x000fda0003f05270 */
[----:B------:R-:W-:Y:S05]  /*1fe0*/  @!P0 BRA `(.L_x_610) ;  /* 0x000000c000008947 */ /* 0x000fea0003800000 */
[----:B------:R-:W-:-:S13]  /*1ff0*/  ISETP.NE.AND P0, PT, R2, 0x3, PT ;  /* 0x000000030200780c */ /* 0x000fda0003f05270 */
[----:B------:R-:W-:Y:S05]  /*2000*/  @!P0 BRA `(.L_x_611) ;  /* 0x0000006000008947 */ /* 0x000fea0003800000 */
[----:B------:R-:W-:-:S13]  /*2010*/  ISETP.NE.AND P0, PT, R2, 0x4, PT ;  /* 0x000000040200780c */ /* 0x000fda0003f05270 */
[----:B------:R-:W-:Y:S05]  /*2020*/  @P0 BRA `(.L_x_608) ;  /* 0x00000c3000000947 */ /* 0x000fea0003800000 */
[----:B------:R-:W-:-:S06]  /*2030*/  HADD2.F32 R3, -RZ, R3.H0_H0 ;  /* 0x20000003ff037230 */ /* 0x000fcc0000004100 */
[----:B------:R-:W0:Y:S02]  /*2040*/  F2I.S64.TRUNC R2, R3 ;  /* 0x0000000300027311 */ /* 0x000e24000020d900 */
[----:B0-----:R0:W-:Y:S01]  /*2050*/  STG.E.64 [R16.64], R2 ;  /* 0x0000000210007986 */ /* 0x0011e2000c101b24 */
[----:B------:R-:W-:Y:S05]  /*2060*/  BRA `(.L_x_609) ;  /* 0x00000da000007947 */ /* 0x000fea0003800000 */
.L_x_611:
[----:B------:R-:W-:-:S06]  /*2070*/  HADD2.F32 R3, -RZ, R3.H0_H0 ;  /* 0x20000003ff037230 */ /* 0x000fcc0000004100 */
[----:B------:R-:W0:Y:S02]  /*2080*/  F2I.FTZ.TRUNC.NTZ R3, R3 ;  /* 0x0000000300037305 */ /* 0x000e24000021f100 */
[----:B0-----:R0:W-:Y:S01]  /*2090*/  STG.E [R16.64], R3 ;  /* 0x0000000310007986 */ /* 0x0011e2000c101924 */
[----:B------:R-:W-:Y:S05]  /*20a0*/  BRA `(.L_x_609) ;  /* 0x00000d6000007947 */ /* 0x000fea0003800000 */
.L_x_610:
[----:B------:R-:W-:-:S06]  /*20b0*/  HADD2.F32 R3, -RZ, R3.H0_H0 ;  /* 0x20000003ff037230 */ /* 0x000fcc0000004100 */
[----:B------:R-:W0:Y:S02]  /*20c0*/  F2I.FTZ.TRUNC.NTZ R3, R3 ;  /* 0x0000000300037305 */ /* 0x000e24000021f100 */
[----:B0-----:R0:W-:Y:S01]  /*20d0*/  STG.E.U16 [R16.64], R3 ;  /* 0x0000000310007986 */ /* 0x0011e2000c101524 */
[----:B------:R-:W-:Y:S05]  /*20e0*/  BRA `(.L_x_609) ;  /* 0x00000d2000007947 */ /* 0x000fea0003800000 */
.L_x_605:
[----:B------:R-:W-:-:S13]  /*20f0*/  ISETP.GT.AND P0, PT, R2, 0x6, PT ;  /* 0x000000060200780c */ /* 0x000fda0003f04270 */
[----:B------:R-:W-:Y:S05]  /*2100*/  @P0 BRA `(.L_x_612) ;  /* 0x0000009000000947 */ /* 0x000fea0003800000 */
[----:B------:R-:W-:-:S13]  /*2110*/  ISETP.NE.AND P0, PT, R2, 0x5, PT ;  /* 0x000000050200780c */ /* 0x000fda0003f05270 */
[----:B------:R-:W-:Y:S05]  /*2120*/  @!P0 BRA `(.L_x_613) ;  /* 0x0000005000008947 */ /* 0x000fea0003800000 */
[----:B------:R-:W-:-:S13]  /*2130*/  ISETP.NE.AND P0, PT, R2, 0x6, PT ;  /* 0x000000060200780c */ /* 0x000fda0003f05270 */
[----:B------:R-:W-:Y:S05]  /*2140*/  @P0 BRA `(.L_x_608) ;  /* 0x00000b1000000947 */ /* 0x000fea0003800000 */
[----:B------:R-:W-:-:S05]  /*2150*/  HADD2.F32 R3, -RZ, R3.H0_H0 ;  /* 0x20000003ff037230 */ /* 0x000fca0000004100 */
[----:B------:R0:W-:Y:S01]  /*2160*/  STG.E [R16.64], R3 ;  /* 0x0000000310007986 */ /* 0x0001e2000c101924 */
[----:B------:R-:W-:Y:S05]  /*2170*/  BRA `(.L_x_609) ;  /* 0x00000c9000007947 */ /* 0x000fea0003800000 */
.L_x_613:
[----:B------:R0:W-:Y:S01]  /*2180*/  STG.E.U16 [R16.64], R3 ;  /* 0x0000000310007986 */ /* 0x0001e2000c101524 */
[----:B------:R-:W-:Y:S05]  /*2190*/  BRA `(.L_x_609) ;  /* 0x00000c7000007947 */ /* 0x000fea0003800000 */
.L_x_612:
[----:B------:R-:W-:-:S13]  /*21a0*/  ISETP.NE.AND P0, PT, R2, 0x7, PT ;  /* 0x000000070200780c */ /* 0x000fda0003f05270 */
[----:B------:R-:W-:Y:S05]  /*21b0*/  @!P0 BRA `(.L_x_614) ;  /* 0x000000d000008947 */ /* 0x000fea0003800000 */
[----:B------:R-:W-:-:S13]  /*21c0*/  ISETP.NE.AND P0, PT, R2, 0x8, PT ;  /* 0x000000080200780c */ /* 0x000fda0003f05270 */
[----:B------:R-:W-:Y:S05]  /*21d0*/  @!P0 BRA `(.L_x_615) ;  /* 0x0000006000008947 */ /* 0x000fea0003800000 */
[----:B------:R-:W-:-:S13]  /*21e0*/  ISETP.NE.AND P0, PT, R2, 0x9, PT ;  /* 0x000000090200780c */ /* 0x000fda0003f05270 */
[----:B------:R-:W-:Y:S05]  /*21f0*/  @P0 BRA `(.L_x_608) ;  /* 0x00000a6000000947 */ /* 0x000fea0003800000 */
[----:B------:R-:W-:Y:S01]  /*2200*/  HADD2.F32 R2, -RZ, R3.H0_H0 ;  /* 0x20000003ff027230 */ /* 0x000fe20000004100 */
[----:B------:R-:W-:-:S05]  /*2210*/  IMAD.MOV.U32 R3, RZ, RZ, RZ ;  /* 0x000000ffff037224 */ /* 0x000fca00078e00ff */
[----:B------:R0:W-:Y:S01]  /*2220*/  STG.E.64 [R16.64], R2 ;  /* 0x0000000210007986 */ /* 0x0001e2000c101b24 */
[----:B------:R-:W-:Y:S05]  /*2230*/  BRA `(.L_x_609) ;  /* 0x00000bd000007947 */ /* 0x000fea0003800000 */
.L_x_615:
[----:B------:R-:W-:-:S05]  /*2240*/  HADD2.F32 R0, -RZ, R3.H0_H0 ;  /* 0x20000003ff007230 */ /* 0x000fca0000004100 */
[----:B------:R-:W-:-:S04]  /*2250*/  F2FP.PACK_AB R0, RZ, R0 ;  /* 0x00000000ff00723e */ /* 0x000fc800000000ff */
[----:B------:R-:W-:-:S05]  /*2260*/  PRMT R0, R0, 0x5410, RZ ;  /* 0x0000541000007816 */ /* 0x000fca00000000ff */
[----:B------:R0:W-:Y:S01]  /*2270*/  STG.E [R16.64], R0 ;  /* 0x0000000010007986 */ /* 0x0001e2000c101924 */
[----:B------:R-:W-:Y:S05]  /*2280*/  BRA `(.L_x_609) ;  /* 0x00000b8000007947 */ /* 0x000fea0003800000 */
.L_x_614:
[----:B------:R-:W-:-:S05]  /*2290*/  HADD2.F32 R2, -RZ, R3.H0_H0 ;  /* 0x20000003ff027230 */ /* 0x000fca0000004100 */
[----:B------:R-:W-:-:S06]  /*22a0*/  FMUL.FTZ R2, R2, 1 ;  /* 0x3f80000002027820 */ /* 0x000fcc0000410000 */
[----:B------:R-:W0:Y:S02]  /*22b0*/  F2F.F64.F32 R2, R2 ;  /* 0x0000000200027310 */ /* 0x000e240000201800 */
[----:B0-----:R0:W-:Y:S01]  /*22c0*/  STG.E.64 [R16.64], R2 ;  /* 0x0000000210007986 */ /* 0x0011e2000c101b24 */
[----:B------:R-:W-:Y:S05]  /*22d0*/  BRA `(.L_x_609) ;  /* 0x00000b3000007947 */ /* 0x000fea0003800000 */
.L_x_604:
        /* <DEDUP_REMOVED lines=8> */
[----:B------:R-:W-:-:S05]  /*2360*/  HADD2.F32 R3, -RZ, R3.H0_H0 ;  /* 0x20000003ff037230 */ /* 0x000fca0000004100 */
[----:B------:R-:W-:-:S04]  /*2370*/  FSETP.NEU.FTZ.AND P0, PT, R3, RZ, PT ;  /* 0x000000ff0300720b */ /* 0x000fc80003f1d000 */
[----:B------:R-:W-:-:S05]  /*2380*/  SEL R3, RZ, 0x1, !P0 ;  /* 0x00000001ff037807 */ /* 0x000fca0004000000 */
[----:B------:R0:W-:Y:S01]  /*2390*/  STG.E.U8 [R16.64], R3 ;  /* 0x0000000310007986 */ /* 0x0001e2000c101124 */
[----:B------:R-:W-:Y:S05]  /*23a0*/  BRA `(.L_x_609) ;  /* 0x00000a6000007947 */ /* 0x000fea0003800000 */
.L_x_618:
[----:B------:R-:W-:Y:S01]  /*23b0*/  HADD2.F32 R3, -RZ, R3.H0_H0 ;  /* 0x20000003ff037230 */ /* 0x000fe20000004100 */
[----:B------:R-:W-:-:S04]  /*23c0*/  CS2R R6, SRZ ;  /* 0x0000000000067805 */ /* 0x000fc8000001ff00 */
[----:B------:R-:W-:-:S04]  /*23d0*/  FMUL.FTZ R3, R3, 1 ;  /* 0x3f80000003037820 */ /* 0x000fc80000410000 */
[----:B------:R-:W0:Y:S02]  /*23e0*/  F2F.F64.F32 R4, R3 ;  /* 0x0000000300047310 */ /* 0x000e240000201800 */
[----:B0-----:R0:W-:Y:S01]  /*23f0*/  STG.E.128 [R16.64], R4 ;  /* 0x0000000410007986 */ /* 0x0011e2000c101d24 */
[----:B------:R-:W-:Y:S05]  /*2400*/  BRA `(.L_x_609) ;  /* 0x00000a0000007947 */ /* 0x000fea0003800000 */
.L_x_617:
[----:B------:R-:W-:-:S13]  /*2410*/  ISETP.NE.AND P0, PT, R2, 0xf, PT ;  /* 0x0000000f0200780c */ /* 0x000fda0003f05270 */
[----:B------:R-:W-:Y:S05]  /*2420*/  @!P0 BRA `(.L_x_619) ;  /* 0x000002d000008947 */ /* 0x000fea0003800000 */
[----:B------:R-:W-:-:S13]  /*2430*/  ISETP.NE.AND P0, PT, R2, 0x17, PT ;  /* 0x000000170200780c */ /* 0x000fda0003f05270 */
[----:B------:R-:W-:Y:S05]  /*2440*/  @!P0 BRA `(.L_x_620) ;  /* 0x0000015000008947 */ /* 0x000fea0003800000 */
[----:B------:R-:W-:-:S13]  /*2450*/  ISETP.NE.AND P0, PT, R2, 0x18, PT ;  /* 0x000000180200780c */ /* 0x000fda0003f05270 */
[----:B------:R-:W-:Y:S05]  /*2460*/  @P0 BRA `(.L_x_608) ;  /* 0x000007f000000947 */ /* 0x000fea0003800000 */
[----:B------:R-:W-:Y:S01]  /*2470*/  HADD2.F32 R5, -RZ, R3.H0_H0 ;  /* 0x20000003ff057230 */ /* 0x000fe20000004100 */
[----:B------:R-:W-:Y:S04]  /*2480*/  BSSY B0, `(.L_x_621) ;  /* 0x000000e000007945 */ /* 0x000fe80003800000 */
        /* <DEDUP_REMOVED lines=13> */
.L_x_622:
[----:B------:R-:W-:Y:S05]  /*2560*/  BSYNC B0 ;  /* 0x0000000000007941 */ /* 0x000fea0003800000 */
.L_x_621:
[----:B------:R-:W-:-:S05]  /*2570*/  LOP3.LUT R3, R0, R3, RZ, 0xfc, !PT ;  /* 0x0000000300037212 */ /* 0x000fca00078efcff */
[----:B------:R0:W-:Y:S01]  /*2580*/  STG.E.U8 [R16.64], R3 ;  /* 0x0000000310007986 */ /* 0x0001e2000c101124 */
[----:B------:R-:W-:Y:S05]  /*2590*/  BRA `(.L_x_609) ;  /* 0x0000087000007947 */ /* 0x000fea0003800000 */
.L_x_620:
[----:B------:R-:W-:Y:S01]  /*25a0*/  HADD2.F32 R3, -RZ, R3.H0_H0 ;  /* 0x20000003ff037230 */ /* 0x000fe20000004100 */
[----:B------:R-:W-:Y:S04]  /*25b0*/  BSSY B0, `(.L_x_623) ;  /* 0x000000f000007945 */ /* 0x000fe80003800000 */
        /* <DEDUP_REMOVED lines=11> */
.L_x_624:
[----:B------:R-:W-:Y:S01]  /*2670*/  IMAD.MOV.U32 R0, RZ, RZ, 0x7f ;  /* 0x0000007fff007424 */ /* 0x000fe200078e00ff */
[----:B------:R-:W-:-:S04]  /*2680*/  ISETP.GT.U32.AND P0, PT, R2, 0x7f800000, PT ;  /* 0x7f8000000200780c */ /* 0x000fc80003f04070 */
[----:B------:R-:W-:-:S04]  /*2690*/  SEL R0, R0, 0x7c, P0 ;  /* 0x0000007c00007807 */ /* 0x000fc80000000000 */
.L_x_625:
[----:B------:R-:W-:Y:S05]  /*26a0*/  BSYNC B0 ;  /* 0x0000000000007941 */ /* 0x000fea0003800000 */
.L_x_623:
[----:B------:R-:W-:-:S04]  /*26b0*/  LOP3.LUT R2, R3, 0x80000000, RZ, 0xc0, !PT ;  /* 0x8000000003027812 */ /* 0x000fc800078ec0ff */
[----:B------:R-:W-:-:S04]  /*26c0*/  SHF.R.U32.HI R3, RZ, 0x18, R2 ;  /* 0x00000018ff037819 */ /* 0x000fc80000011602 */
[----:B------:R-:W-:-:S05]  /*26d0*/  LOP3.LUT R3, R0, R3, RZ, 0xfc, !PT ;  /* 0x0000000300037212 */ /* 0x000fca00078efcff */
[----:B------:R0:W-:Y:S01]  /*26e0*/  STG.E.U8 [R16.64], R3 ;  /* 0x0000000310007986 */ /* 0x0001e2000c101124 */
[----:B------:R-:W-:Y:S05]  /*26f0*/  BRA `(.L_x_609) ;  /* 0x0000071000007947 */ /* 0x000fea0003800000 */
.L_x_619:
[----:B------:R-:W-:-:S05]  /*2700*/  HADD2.F32 R0, -RZ, R3.H0_H0 ;  /* 0x20000003ff007230 */ /* 0x000fca0000004100 */
[----:B------:R-:W-:-:S05]  /*2710*/  F2FP.BF16.PACK_AB R0, RZ, R0 ;  /* 0x00000000ff00723e */ /* 0x000fca00000010ff */
[----:B------:R0:W-:Y:S01]  /*2720*/  STG.E.U16 [R16.64], R0 ;  /* 0x0000000010007986 */ /* 0x0001e2000c101524 */
[----:B------:R-:W-:Y:S05]  /*2730*/  BRA `(.L_x_609) ;  /* 0x000006d000007947 */ /* 0x000fea0003800000 */
.L_x_616:
        /* <DEDUP_REMOVED lines=8> */
[----:B------:R-:W-:-:S06]  /*27c0*/  HADD2.F32 R3, -RZ, R3.H0_H0 ;  /* 0x20000003ff037230 */ /* 0x000fcc0000004100 */
[----:B------:R-:W0:Y:S02]  /*27d0*/  F2I.FTZ.U32.TRUNC.NTZ R3, R3 ;  /* 0x0000000300037305 */ /* 0x000e24000021f000 */
[----:B0-----:R0:W-:Y:S01]  /*27e0*/  STG.E.U16 [R16.64], R3 ;  /* 0x0000000310007986 */ /* 0x0011e2000c101524 */
[----:B------:R-:W-:Y:S05]  /*27f0*/  BRA `(.L_x_609) ;  /* 0x0000061000007947 */ /* 0x000fea0003800000 */
.L_x_628:
[----:B------:R-:W-:Y:S01]  /*2800*/  HADD2.F32 R3, -RZ, R3.H0_H0 ;  /* 0x20000003ff037230 */ /* 0x000fe20000004100 */
[----:B------:R-:W-:Y:S01]  /*2810*/  BSSY B0, `(.L_x_629) ;  /* 0x0000014000007945 */ /* 0x000fe20003800000 */
[----:B------:R-:W-:-:S03]  /*2820*/  IMAD.MOV.U32 R8, RZ, RZ, 0x80 ;  /* 0x00000080ff087424 */ /* 0x000fc600078e00ff */
        /* <DEDUP_REMOVED lines=14> */
.L_x_631:
[----:B------:R-:W-:-:S04]  /*2910*/  LOP3.LUT R2, R3, 0x80000000, RZ, 0xc0, !PT ;  /* 0x8000000003027812 */ /* 0x000fc800078ec0ff */
[----:B------:R-:W-:-:S04]  /*2920*/  SHF.R.U32.HI R3, RZ, 0x18, R2 ;  /* 0x00000018ff037819 */ /* 0x000fc80000011602 */
[----:B------:R-:W-:-:S04]  /*2930*/  LOP3.LUT R0, R0, R3, RZ, 0xfc, !PT ;  /* 0x0000000300007212 */ /* 0x000fc800078efcff */
[----:B------:R-:W-:Y:S02]  /*2940*/  PRMT R8, R0, 0x7610, R8 ;  /* 0x0000761000087816 */ /* 0x000fe40000000008 */
.L_x_630:
[----:B------:R-:W-:Y:S05]  /*2950*/  BSYNC B0 ;  /* 0x0000000000007941 */ /* 0x000fea0003800000 */
.L_x_629:
[----:B------:R0:W-:Y:S01]  /*2960*/  STG.E.U8 [R16.64], R8 ;  /* 0x0000000810007986 */ /* 0x0001e2000c101124 */
[----:B------:R-:W-:Y:S05]  /*2970*/  BRA `(.L_x_609) ;  /* 0x0000049000007947 */ /* 0x000fea0003800000 */
.L_x_627:
        /* <DEDUP_REMOVED lines=17> */
.L_x_634:
[----:B------:R-:W-:-:S04]  /*2a90*/  LOP3.LUT R2, R3, 0x80000000, RZ, 0xc0, !PT ;  /* 0x8000000003027812 */ /* 0x000fc800078ec0ff */
[----:B------:R-:W-:-:S04]  /*2aa0*/  SHF.R.U32.HI R3, RZ, 0x18, R2 ;  /* 0x00000018ff037819 */ /* 0x000fc80000011602 */
[----:B------:R-:W-:-:S04]  /*2ab0*/  LOP3.LUT R0, R0, R3, RZ, 0xfc, !PT ;  /* 0x0000000300007212 */ /* 0x000fc800078efcff */
[----:B------:R-:W-:Y:S02]  /*2ac0*/  PRMT R8, R0, 0x7610, R8 ;  /* 0x0000761000087816 */ /* 0x000fe40000000008 */
.L_x_633:
[----:B------:R-:W-:Y:S05]  /*2ad0*/  BSYNC B0 ;  /* 0x0000000000007941 */ /* 0x000fea0003800000 */
.L_x_632:
[----:B------:R0:W-:Y:S01]  /*2ae0*/  STG.E.U8 [R16.64], R8 ;  /* 0x0000000810007986 */ /* 0x0001e2000c101124 */
[----:B------:R-:W-:Y:S05]  /*2af0*/  BRA `(.L_x_609) ;  /* 0x0000031000007947 */ /* 0x000fea0003800000 */
.L_x_626:
[----:B------:R-:W-:-:S13]  /*2b00*/  ISETP.NE.AND P0, PT, R2, 0x1c, PT ;  /* 0x0000001c0200780c */ /* 0x000fda0003f05270 */
[----:B------:R-:W-:Y:S05]  /*2b10*/  @!P0 BRA `(.L_x_635) ;  /* 0x000002c000008947 */ /* 0x000fea0003800000 */
[----:B------:R-:W-:-:S13]  /*2b20*/  ISETP.NE.AND P0, PT, R2, 0x1d, PT ;  /* 0x0000001d0200780c */ /* 0x000fda0003f05270 */
[----:B------:R-:W-:Y:S05]  /*2b30*/  @!P0 BRA `(.L_x_636) ;  /* 0x0000026000008947 */ /* 0x000fea0003800000 */
[----:B------:R-:W-:-:S13]  /*2b40*/  ISETP.NE.AND P0, PT, R2, 0x2c, PT ;  /* 0x0000002c0200780c */ /* 0x000fda0003f05270 */
[----:B------:R-:W-:Y:S05]  /*2b50*/  @P0 BRA `(.L_x_608) ;  /* 0x0000010000000947 */ /* 0x000fea0003800000 */
[----:B------:R-:W-:Y:S01]  /*2b60*/  HADD2.F32 R3, -RZ, R3.H0_H0 ;  /* 0x20000003ff037230 */ /* 0x000fe20000004100 */
[----:B------:R-:W-:-:S04]  /*2b70*/  PLOP3.LUT P0, PT, PT, PT, PT, 0x80, 0x0 ;  /* 0x000000000000781c */ /* 0x000fc80003f0f070 */
        /* <DEDUP_REMOVED lines=14> */
.L_x_608:
        /* <DEDUP_REMOVED lines=20> */
.L_x_636:
[----:B------:R-:W-:-:S06]  /*2da0*/  HADD2.F32 R3, -RZ, R3.H0_H0 ;  /* 0x20000003ff037230 */ /* 0x000fcc0000004100 */
[----:B------:R-:W0:Y:S02]  /*2db0*/  F2I.U64.TRUNC R2, R3 ;  /* 0x0000000300027311 */ /* 0x000e24000020d800 */
[----:B0-----:R0:W-:Y:S01]  /*2dc0*/  STG.E.64 [R16.64], R2 ;  /* 0x0000000210007986 */ /* 0x0011e2000c101b24 */
[----:B------:R-:W-:Y:S05]  /*2dd0*/  BRA `(.L_x_609) ;  /* 0x0000003000007947 */ /* 0x000fea0003800000 */
.L_x_635:
[----:B------:R-:W-:-:S06]  /*2de0*/  HADD2.F32 R3, -RZ, R3.H0_H0 ;  /* 0x20000003ff037230 */ /* 0x000fcc0000004100 */
[----:B------:R-:W0:Y:S02]  /*2df0*/  F2I.FTZ.U32.TRUNC.NTZ R3, R3 ;  /* 0x0000000300037305 */ /* 0x000e24000021f000 */
[----:B0-----:R0:W-:Y:S02]  /*2e00*/  STG.E [R16.64], R3 ;  /* 0x0000000310007986 */ /* 0x0011e4000c101924 */
.L_x_609:
[----:B------:R-:W-:-:S05]  /*2e10*/  IMAD R18, R18, 0x200, R23 ;  /* 0x0000020012127824 */ /* 0x000fca00078e0217 */
[----:B------:R-:W-:Y:S02]  /*2e20*/  IADD3 R19, R18, 0x80, RZ ;  /* 0x0000008012137810 */ /* 0x000fe40007ffe0ff */
.L_x_570:
[----:B------:R-:W-:Y:S05]  /*2e30*/  BSYNC B6 ;  /* 0x0000000000067941 */ /* 0x000fea0003800000 */
.L_x_569:
        /* <DEDUP_REMOVED lines=231> */
.L_x_639:
        /* <DEDUP_REMOVED lines=20> */
.L_x_643:
[----:B------:R-:W2:Y:S02]  /*3df0*/  LDG.E.U8 R2, [R2.64] ;  /* 0x0000002402027981 */ /* 0x000ea4000c1e1100 */
[----:B--2---:R-:W0:Y:S02]  /*3e00*/  I2F.U16 R0, R2 ;  /* 0x0000000200007306 */ /* 0x004e240000101000 */
[----:B0-----:R-:W-:Y:S01]  /*3e10*/  F2FP.PACK_AB R0, RZ, R0 ;  /* 0x00000000ff00723e */ /* 0x001fe200000000ff */
[----:B------:R-:W-:Y:S05]  /*3e20*/  BRA `(.L_x_645) ;  /* 0x00000e1000007947 */ /* 0x000fea0003800000 */
.L_x_642:
        /* <DEDUP_REMOVED lines=10> */
.L_x_647:
[----:B------:R-:W2:Y:S02]  /*3ed0*/  LDG.E R2, [R2.64] ;  /* 0x0000002402027981 */ /* 0x000ea4000c1e1900 */
[----:B--2---:R-:W0:Y:S02]  /*3ee0*/  I2F R0, R2 ;  /* 0x0000000200007306 */ /* 0x004e240000201400 */
[----:B0-----:R-:W-:Y:S01]  /*3ef0*/  F2FP.PACK_AB R0, RZ, R0 ;  /* 0x00000000ff00723e */ /* 0x001fe200000000ff */
[----:B------:R-:W-:Y:S05]  /*3f00*/  BRA `(.L_x_645) ;  /* 0x00000d3000007947 */ /* 0x000fea0003800000 */
.L_x_646:
[----:B------:R-:W2:Y:S02]  /*3f10*/  LDG.E.U16 R2, [R2.64] ;  /* 0x0000002402027981 */ /* 0x000ea4000c1e1500 */
[----:B--2---:R-:W0:Y:S02]  /*3f20*/  I2F.S16 R0, R2 ;  /* 0x0000000200007306 */ /* 0x004e240000101400 */
[----:B0-----:R-:W-:Y:S01]  /*3f30*/  F2FP.PACK_AB R0, RZ, R0 ;  /* 0x00000000ff00723e */ /* 0x001fe200000000ff */
[----:B------:R-:W-:Y:S05]  /*3f40*/  BRA `(.L_x_645) ;  /* 0x00000cf000007947 */ /* 0x000fea0003800000 */
.L_x_641:
        /* <DEDUP_REMOVED lines=9> */
.L_x_649:
[----:B------:R0:W5:Y:S01]  /*3fe0*/  LDG.E.U16 R0, [R2.64] ;  /* 0x0000002402007981 */ /* 0x000162000c1e1500 */
[----:B------:R-:W-:Y:S05]  /*3ff0*/  BRA `(.L_x_645) ;  /* 0x00000c4000007947 */ /* 0x000fea0003800000 */
.L_x_648:
        /* <DEDUP_REMOVED lines=9> */
.L_x_651:
[----:B------:R0:W5:Y:S01]  /*4090*/  LDG.E.U16 R0, [R2.64] ;  /* 0x0000002402007981 */ /* 0x000162000c1e1500 */
[----:B------:R-:W-:Y:S05]  /*40a0*/  BRA `(.L_x_645) ;  /* 0x00000b9000007947 */ /* 0x000fea0003800000 */
.L_x_650:
[----:B------:R-:W2:Y:S02]  /*40b0*/  LDG.E.64 R2, [R2.64] ;  /* 0x0000002402027981 */ /* 0x000ea4000c1e1b00 */
[----:B--2---:R-:W0:Y:S01]  /*40c0*/  F2F.F32.F64 R0, R2 ;  /* 0x0000000200007310 */ /* 0x004e220000301000 */
[----:B------:R-:W0:-:S14]  /*40d0*/  DSETP.GEU.AND P0, PT, |R2|, c[0x2][0x0], PT ;  /* 0x008000000200762a */ /* 0x000e1c0003f0e200 */
[----:B0-----:R-:W-:-:S05]  /*40e0*/  @!P0 FMUL R0, R0, 1.175494350822287508e-38 ;  /* 0x0080000000008820 */ /* 0x001fca0000400000 */
[----:B------:R-:W-:Y:S01]  /*40f0*/  F2FP.PACK_AB R0, RZ, R0 ;  /* 0x00000000ff00723e */ /* 0x000fe200000000ff */
[----:B------:R-:W-:Y:S05]  /*4100*/  BRA `(.L_x_645) ;  /* 0x00000b3000007947 */ /* 0x000fea0003800000 */
.L_x_640:
        /* <DEDUP_REMOVED lines=13> */
.L_x_654:
[----:B------:R-:W2:Y:S02]  /*41e0*/  LDG.E.64 R2, [R2.64] ;  /* 0x0000002402027981 */ /* 0x000ea4000c1e1b00 */
[----:B--2---:R-:W0:Y:S01]  /*41f0*/  F2F.F32.F64 R0, R2 ;  /* 0x0000000200007310 */ /* 0x004e220000301000 */
[----:B------:R-:W0:-:S14]  /*4200*/  DSETP.GEU.AND P0, PT, |R2|, c[0x2][0x0], PT ;  /* 0x008000000200762a */ /* 0x000e1c0003f0e200 */
[----:B0-----:R-:W-:-:S05]  /*4210*/  @!P0 FMUL R0, R0, 1.175494350822287508e-38 ;  /* 0x0080000000008820 */ /* 0x001fca0000400000 */
[----:B------:R-:W-:Y:S01]  /*4220*/  F2FP.PACK_AB R0, RZ, R0 ;  /* 0x00000000ff00723e */ /* 0x000fe200000000ff */
[----:B------:R-:W-:Y:S05]  /*4230*/  BRA `(.L_x_645) ;  /* 0x00000a0000007947 */ /* 0x000fea0003800000 */
.L_x_653:
        /* <DEDUP_REMOVED lines=28> */
.L_x_656:
        /* <DEDUP_REMOVED lines=15> */
.L_x_655:
[----:B------:R-:W2:Y:S02]  /*44f0*/  LDG.E.U16 R0, [R2.64] ;  /* 0x0000002402007981 */ /* 0x000ea4000c1e1500 */
[----:B--2---:R-:W-:-:S04]  /*4500*/  PRMT R0, RZ, 0x5410, R0 ;  /* 0x00005410ff007816 */ /* 0x004fc80000000000 */
[----:B------:R-:W-:Y:S01]  /*4510*/  F2FP.PACK_AB R0, RZ, R0 ;  /* 0x00000000ff00723e */ /* 0x000fe200000000ff */
[----:B------:R-:W-:Y:S05]  /*4520*/  BRA `(.L_x_645) ;  /* 0x0000071000007947 */ /* 0x000fea0003800000 */
.L_x_652:
        /* <DEDUP_REMOVED lines=12> */
.L_x_659:
        /* <DEDUP_REMOVED lines=21> */
.L_x_663:
[----:B------:R-:W-:Y:S05]  /*4740*/  BSYNC B1 ;  /* 0x0000000000017941 */ /* 0x000fea0003800000 */
.L_x_662:
[----:B------:R-:W-:Y:S01]  /*4750*/  LEA R3, R0, 0x3b800000, 0x17 ;  /* 0x3b80000000037811 */ /* 0x000fe200078eb8ff */
[----:B------:R-:W-:-:S05]  /*4760*/  IMAD.SHL.U32 R0, R2, 0x100000, RZ ;  /* 0x0010000002007824 */ /* 0x000fca00078e00ff */
[----:B------:R-:W-:Y:S02]  /*4770*/  LOP3.LUT R0, R3, R0, R4, 0xfe, !PT ;  /* 0x0000000003007212 */ /* 0x000fe400078efe04 */
.L_x_661:
[----:B------:R-:W-:Y:S05]  /*4780*/  BSYNC B0 ;  /* 0x0000000000007941 */ /* 0x000fea0003800000 */
.L_x_660:
[----:B------:R-:W-:Y:S01]  /*4790*/  F2FP.PACK_AB R0, RZ, R0 ;  /* 0x00000000ff00723e */ /* 0x000fe200000000ff */
[----:B------:R-:W-:Y:S05]  /*47a0*/  BRA `(.L_x_645) ;  /* 0x0000049000007947 */ /* 0x000fea0003800000 */
.L_x_658:
        /* <DEDUP_REMOVED lines=21> */
.L_x_667:
[----:B------:R-:W-:Y:S05]  /*4900*/  BSYNC B1 ;  /* 0x0000000000017941 */ /* 0x000fea0003800000 */
.L_x_666:
[----:B------:R-:W-:Y:S01]  /*4910*/  LEA R3, R0, 0x37800000, 0x17 ;  /* 0x3780000000037811 */ /* 0x000fe200078eb8ff */
[----:B------:R-:W-:-:S05]  /*4920*/  IMAD.SHL.U32 R0, R2, 0x200000, RZ ;  /* 0x0020000002007824 */ /* 0x000fca00078e00ff */
[----:B------:R-:W-:Y:S02]  /*4930*/  LOP3.LUT R0, R3, R0, R4, 0xfe, !PT ;  /* 0x0000000003007212 */ /* 0x000fe400078efe04 */
.L_x_665:
[----:B------:R-:W-:Y:S05]  /*4940*/  BSYNC B0 ;  /* 0x0000000000007941 */ /* 0x000fea0003800000 */
.L_x_664:
[----:B------:R-:W-:Y:S01]  /*4950*/  F2FP.PACK_AB R0, RZ, R0 ;  /* 0x00000000ff00723e */ /* 0x000fe200000000ff */
[----:B------:R-:W-:Y:S05]  /*4960*/  BRA `(.L_x_645) ;  /* 0x000002d000007947 */ /* 0x000fea0003800000 */
.L_x_657:
        /* <DEDUP_REMOVED lines=14> */
.L_x_671:
[----:B------:R-:W-:Y:S05]  /*4a50*/  BSYNC B0 ;  /* 0x0000000000007941 */ /* 0x000fea0003800000 */
.L_x_670:
[----:B------:R-:W-:Y:S01]  /*4a60*/  F2FP.PACK_AB R0, RZ, R0 ;  /* 0x00000000ff00723e */ /* 0x000fe200000000ff */
[----:B------:R-:W-:Y:S05]  /*4a70*/  BRA `(.L_x_645) ;  /* 0x000001c000007947 */ /* 0x000fea0003800000 */
.L_x_644:
        /* <DEDUP_REMOVED lines=21> */
.L_x_669:
[----:B------:R-:W2:Y:S02]  /*4bd0*/  LDG.E.64 R2, [R2.64] ;  /* 0x0000002402027981 */ /* 0x000ea4000c1e1b00 */
[----:B--2---:R-:W0:Y:S02]  /*4be0*/  I2F.U64 R0, R2 ;  /* 0x0000000200007312 */ /* 0x004e240000301000 */
[----:B0-----:R-:W-:Y:S01]  /*4bf0*/  F2FP.PACK_AB R0, RZ, R0 ;  /* 0x00000000ff00723e */ /* 0x001fe200000000ff */
[----:B------:R-:W-:Y:S05]  /*4c00*/  BRA `(.L_x_645) ;  /* 0x0000003000007947 */ /* 0x000fea0003800000 */
.L_x_668:
[----:B------:R-:W2:Y:S02]  /*4c10*/  LDG.E R2, [R2.64] ;  /* 0x0000002402027981 */ /* 0x000ea4000c1e1900 */
[----:B--2---:R-:W0:Y:S02]  /*4c20*/  I2F.U32 R0, R2 ;  /* 0x0000000200007306 */ /* 0x004e240000201000 */
[----:B0-----:R-:W-:-:S06]  /*4c30*/  F2FP.PACK_AB R0, RZ, R0 ;  /* 0x00000000ff00723e */ /* 0x001fcc00000000ff */
.L_x_645:
        /* <DEDUP_REMOVED lines=20> */
.L_x_675:
[----:B------:R-:W-:-:S06]  /*4d80*/  HADD2.F32 R3, -RZ, R2.H0_H0 ;  /* 0x20000002ff037230 */ /* 0x000fcc0000004100 */
[----:B------:R-:W0:Y:S02]  /*4d90*/  F2I.S64.TRUNC R2, R3 ;  /* 0x0000000300027311 */ /* 0x000e24000020d900 */
[----:B0-----:R0:W-:Y:S01]  /*4da0*/  STG.E.U8 [R16.64], R2 ;  /* 0x0000000210007986 */ /* 0x0011e2000c101124 */
[----:B------:R-:W-:Y:S05]  /*4db0*/  BRA `(.L_x_677) ;  /* 0x00000e4000007947 */ /* 0x000fea0003800000 */
.L_x_674:
        /* <DEDUP_REMOVED lines=10> */
.L_x_679:
[----:B------:R-:W-:-:S04]  /*4e60*/  HADD2.F32 R2, -RZ, R2.H0_H0 ;  /* 0x20000002ff027230 */ /* 0x000fc80000004100 */
[----:B------:R-:W0:Y:S02]  /*4e70*/  F2I.FTZ.TRUNC.NTZ R3, R2 ;  /* 0x0000000200037305 */ /* 0x000e24000021f100 */
[----:B0-----:R0:W-:Y:S01]  /*4e80*/  STG.E [R16.64], R3 ;  /* 0x0000000310007986 */ /* 0x0011e2000c101924 */
[----:B------:R-:W-:Y:S05]  /*4e90*/  BRA `(.L_x_677) ;  /* 0x00000d6000007947 */ /* 0x000fea0003800000 */
.L_x_678:
[----:B------:R-:W-:-:S04]  /*4ea0*/  HADD2.F32 R2, -RZ, R2.H0_H0 ;  /* 0x20000002ff027230 */ /* 0x000fc80000004100 */
[----:B------:R-:W0:Y:S02]  /*4eb0*/  F2I.FTZ.TRUNC.NTZ R3, R2 ;  /* 0x0000000200037305 */ /* 0x000e24000021f100 */
[----:B0-----:R0:W-:Y:S01]  /*4ec0*/  STG.E.U16 [R16.64], R3 ;  /* 0x0000000310007986 */ /* 0x0011e2000c101524 */
[----:B------:R-:W-:Y:S05]  /*4ed0*/  BRA `(.L_x_677) ;  /* 0x00000d2000007947 */ /* 0x000fea0003800000 */
.L_x_673:
        /* <DEDUP_REMOVED lines=9> */
.L_x_681:
[----:B------:R0:W-:Y:S01]  /*4f70*/  STG.E.U16 [R16.64], R2 ;  /* 0x0000000210007986 */ /* 0x0001e2000c101524 */
[----:B------:R-:W-:Y:S05]  /*4f80*/  BRA `(.L_x_677) ;  /* 0x00000c7000007947 */ /* 0x000fea0003800000 */
.L_x_680:
        /* <DEDUP_REMOVED lines=10> */
.L_x_683:
[----:B------:R-:W-:-:S05]  /*5030*/  HADD2.F32 R0, -RZ, R2.H0_H0 ;  /* 0x20000002ff007230 */ /* 0x000fca0000004100 */
[----:B------:R-:W-:-:S04]  /*5040*/  F2FP.PACK_AB R0, RZ, R0 ;  /* 0x00000000ff00723e */ /* 0x000fc800000000ff */
[----:B------:R-:W-:-:S05]  /*5050*/  PRMT R0, R0, 0x5410, RZ ;  /* 0x0000541000007816 */ /* 0x000fca00000000ff */
[----:B------:R0:W-:Y:S01]  /*5060*/  STG.E [R16.64], R0 ;  /* 0x0000000010007986 */ /* 0x0001e2000c101924 */
[----:B------:R-:W-:Y:S05]  /*5070*/  BRA `(.L_x_677) ;  /* 0x00000b8000007947 */ /* 0x000fea0003800000 */
.L_x_682:
[----:B------:R-:W-:-:S05]  /*5080*/  HADD2.F32 R2, -RZ, R2.H0_H0 ;  /* 0x20000002ff027230 */ /* 0x000fca0000004100 */
[----:B------:R-:W-:-:S06]  /*5090*/  FMUL.FTZ R2, R2, 1 ;  /* 0x3f80000002027820 */ /* 0x000fcc0000410000 */
[----:B------:R-:W0:Y:S02]  /*50a0*/  F2F.F64.F32 R2, R2 ;  /* 0x0000000200027310 */ /* 0x000e240000201800 */
[----:B0-----:R0:W-:Y:S01]  /*50b0*/  STG.E.64 [R16.64], R2 ;  /* 0x0000000210007986 */ /* 0x0011e2000c101b24 */
[----:B------:R-:W-:Y:S05]  /*50c0*/  BRA `(.L_x_677) ;  /* 0x00000b3000007947 */ /* 0x000fea0003800000 */
.L_x_672:
        /* <DEDUP_REMOVED lines=13> */
.L_x_686:
[----:B------:R-:W-:Y:S01]  /*51a0*/  HADD2.F32 R2, -RZ, R2.H0_H0 ;  /* 0x20000002ff027230 */ /* 0x000fe20000004100 */
[----:B------:R-:W-:-:S04]  /*51b0*/  CS2R R6, SRZ ;  /* 0x0000000000067805 */ /* 0x000fc8000001ff00 */
[----:B------:R-:W-:-:S04]  /*51c0*/  FMUL.FTZ R2, R2, 1 ;  /* 0x3f80000002027820 */ /* 0x000fc80000410000 */
[----:B------:R-:W0:Y:S02]  /*51d0*/  F2F.F64.F32 R4, R2 ;  /* 0x0000000200047310 */ /* 0x000e240000201800 */
[----:B0-----:R0:W-:Y:S01]  /*51e0*/  STG.E.128 [R16.64], R4 ;  /* 0x0000000410007986 */ /* 0x0011e2000c101d24 */
[----:B------:R-:W-:Y:S05]  /*51f0*/  BRA `(.L_x_677) ;  /* 0x00000a0000007947 */ /* 0x000fea0003800000 */
.L_x_685:
        /* <DEDUP_REMOVED lines=21> */
.L_x_690:
[----:B------:R-:W-:Y:S05]  /*5350*/  BSYNC B0 ;  /* 0x0000000000007941 */ /* 0x000fea0003800000 */
.L_x_689:
[----:B------:R-:W-:-:S05]  /*5360*/  LOP3.LUT R3, R0, R3, RZ, 0xfc, !PT ;  /* 0x0000000300037212 */ /* 0x000fca00078efcff */
[----:B------:R0:W-:Y:S01]  /*5370*/  STG.E.U8 [R16.64], R3 ;  /* 0x0000000310007986 */ /* 0x0001e2000c101124 */
[----:B------:R-:W-:Y:S05]  /*5380*/  BRA `(.L_x_677) ;  /* 0x0000087000007947 */ /* 0x000fea0003800000 */
.L_x_688:
        /* <DEDUP_REMOVED lines=13> */
.L_x_692:
[----:B------:R-:W-:Y:S01]  /*5460*/  IMAD.MOV.U32 R0, RZ, RZ, 0x7f ;  /* 0x0000007fff007424 */ /* 0x000fe200078e00ff */
[----:B------:R-:W-:-:S04]  /*5470*/  ISETP.GT.U32.AND P0, PT, R2, 0x7f800000, PT ;  /* 0x7f8000000200780c */ /* 0x000fc80003f04070 */
[----:B------:R-:W-:-:S04]  /*5480*/  SEL R0, R0, 0x7c, P0 ;  /* 0x0000007c00007807 */ /* 0x000fc80000000000 */
.L_x_693:
[----:B------:R-:W-:Y:S05]  /*5490*/  BSYNC B0 ;  /* 0x0000000000007941 */ /* 0x000fea0003800000 */
.L_x_691:
[----:B------:R-:W-:-:S04]  /*54a0*/  LOP3.LUT R2, R3, 0x80000000, RZ, 0xc0, !PT ;  /* 0x8000000003027812 */ /* 0x000fc800078ec0ff */
[----:B------:R-:W-:-:S04]  /*54b0*/  SHF.R.U32.HI R3, RZ, 0x18, R2 ;  /* 0x00000018ff037819 */ /* 0x000fc80000011602 */
[----:B------:R-:W-:-:S05]  /*54c0*/  LOP3.LUT R3, R0, R3, RZ, 0xfc, !PT ;  /* 0x0000000300037212 */ /* 0x000fca00078efcff */
[----:B------:R0:W-:Y:S01]  /*54d0*/  STG.E.U8 [R16.64], R3 ;  /* 0x0000000310007986 */ /* 0x0001e2000c101124 */
[----:B------:R-:W-:Y:S05]  /*54e0*/  BRA `(.L_x_677) ;  /* 0x0000071000007947 */ /* 0x000fea0003800000 */
.L_x_687:
[----:B------:R-:W-:-:S05]  /*54f0*/  HADD2.F32 R0, -RZ, R2.H0_H0 ;  /* 0x20000002ff007230 */ /* 0x000fca0000004100 */
[----:B------:R-:W-:-:S05]  /*5500*/  F2FP.BF16.PACK_AB R0, RZ, R0 ;  /* 0x00000000ff00723e */ /* 0x000fca00000010ff */
[----:B------:R0:W-:Y:S01]  /*5510*/  STG.E.U16 [R16.64], R0 ;  /* 0x0000000010007986 */ /* 0x0001e2000c101524 */
[----:B------:R-:W-:Y:S05]  /*5520*/  BRA `(.L_x_677) ;  /* 0x000006d000007947 */ /* 0x000fea0003800000 */
.L_x_684:
        /* <DEDUP_REMOVED lines=12> */
.L_x_696:
        /* <DEDUP_REMOVED lines=17> */
.L_x_699:
[----:B------:R-:W-:-:S04]  /*5700*/  LOP3.LUT R2, R3, 0x80000000, RZ, 0xc0, !PT ;  /* 0x8000000003027812 */ /* 0x000fc800078ec0ff */
[----:B------:R-:W-:-:S04]  /*5710*/  SHF.R.U32.HI R3, RZ, 0x18, R2 ;  /* 0x00000018ff037819 */ /* 0x000fc80000011602 */
[----:B------:R-:W-:-:S04]  /*5720*/  LOP3.LUT R0, R0, R3, RZ, 0xfc, !PT ;  /* 0x0000000300007212 */ /* 0x000fc800078efcff */
[----:B------:R-:W-:Y:S02]  /*5730*/  PRMT R8, R0, 0x7610, R8 ;  /* 0x0000761000087816 */ /* 0x000fe40000000008 */
.L_x_698:
[----:B------:R-:W-:Y:S05]  /*5740*/  BSYNC B0 ;  /* 0x0000000000007941 */ /* 0x000fea0003800000 */
.L_x_697:
[----:B------:R0:W-:Y:S01]  /*5750*/  STG.E.U8 [R16.64], R8 ;  /* 0x0000000810007986 */ /* 0x0001e2000c101124 */
[----:B------:R-:W-:Y:S05]  /*5760*/  BRA `(.L_x_677) ;  /* 0x0000049000007947 */ /* 0x000fea0003800000 */
.L_x_695:
        /* <DEDUP_REMOVED lines=17> */
.L_x_702:
[----:B------:R-:W-:-:S04]  /*5880*/  LOP3.LUT R2, R3, 0x80000000, RZ, 0xc0, !PT ;  /* 0x8000000003027812 */ /* 0x000fc800078ec0ff */
[----:B------:R-:W-:-:S04]  /*5890*/  SHF.R.U32.HI R3, RZ, 0x18, R2 ;  /* 0x00000018ff037819 */ /* 0x000fc80000011602 */
[----:B------:R-:W-:-:S04]  /*58a0*/  LOP3.LUT R0, R0, R3, RZ, 0xfc, !PT ;  /* 0x0000000300007212 */ /* 0x000fc800078efcff */
[----:B------:R-:W-:Y:S02]  /*58b0*/  PRMT R8, R0, 0x7610, R8 ;  /* 0x0000761000087816 */ /* 0x000fe40000000008 */
.L_x_701:
[----:B------:R-:W-:Y:S05]  /*58c0*/  BSYNC B0 ;  /* 0x0000000000007941 */ /* 0x000fea0003800000 */
.L_x_700:
[----:B------:R0:W-:Y:S01]  /*58d0*/  STG.E.U8 [R16.64], R8 ;  /* 0x0000000810007986 */ /* 0x0001e2000c101124 */
[----:B------:R-:W-:Y:S05]  /*58e0*/  BRA `(.L_x_677) ;  /* 0x0000031000007947 */ /* 0x000fea0003800000 */
.L_x_694:
        /* <DEDUP_REMOVED lines=22> */
.L_x_676:
        /* <DEDUP_REMOVED lines=20> */
.L_x_704:
[----:B------:R-:W-:-:S06]  /*5b90*/  HADD2.F32 R2, -RZ, R2.H0_H0 ;  /* 0x20000002ff027230 */ /* 0x000fcc0000004100 */
[----:B------:R-:W0:Y:S02]  /*5ba0*/  F2I.U64.TRUNC R2, R2 ;  /* 0x0000000200027311 */ /* 0x000e24000020d800 */
[----:B0-----:R0:W-:Y:S01]  /*5bb0*/  STG.E.64 [R16.64], R2 ;  /* 0x0000000210007986 */ /* 0x0011e2000c101b24 */
[----:B------:R-:W-:Y:S05]  /*5bc0*/  BRA `(.L_x_677) ;  /* 0x0000003000007947 */ /* 0x000fea0003800000 */
.L_x_703:
[----:B------:R-:W-:-:S04]  /*5bd0*/  HADD2.F32 R2, -RZ, R2.H0_H0 ;  /* 0x20000002ff027230 */ /* 0x000fc80000004100 */
[----:B------:R-:W0:Y:S02]  /*5be0*/  F2I.FTZ.U32.TRUNC.NTZ R3, R2 ;  /* 0x0000000200037305 */ /* 0x000e24000021f000 */
[----:B0-----:R0:W-:Y:S02]  /*5bf0*/  STG.E [R16.64], R3 ;  /* 0x0000000310007986 */ /* 0x0011e4000c101924 */
.L_x_677:
        /* <DEDUP_REMOVED lines=231> */
.L_x_705:
        /* <DEDUP_REMOVED lines=20> */
.L_x_709:
[----:B------:R-:W2:Y:S02]  /*6bb0*/  LDG.E.U8 R2, [R2.64] ;  /* 0x0000002402027981 */ /* 0x000ea4000c1e1100 */
[----:B--2---:R-:W0:Y:S02]  /*6bc0*/  I2F.U16 R0, R2 ;  /* 0x0000000200007306 */ /* 0x004e240000101000 */
[----:B0-----:R-:W-:Y:S01]  /*6bd0*/  F2FP.PACK_AB R0, RZ, R0 ;  /* 0x00000000ff00723e */ /* 0x001fe200000000ff */
[----:B------:R-:W-:Y:S05]  /*6be0*/  BRA `(.L_x_711) ;  /* 0x00000e1000007947 */ /* 0x000fea0003800000 */
.L_x_708:
        /* <DEDUP_REMOVED lines=10> */
.L_x_713:
[----:B------:R-:W2:Y:S02]  /*6c90*/  LDG.E R2, [R2.64] ;  /* 0x0000002402027981 */ /* 0x000ea4000c1e1900 */
[----:B--2---:R-:W0:Y:S02]  /*6ca0*/  I2F R0, R2 ;  /* 0x0000000200007306 */ /* 0x004e240000201400 */
[----:B0-----:R-:W-:Y:S01]  /*6cb0*/  F2FP.PACK_AB R0, RZ, R0 ;  /* 0x00000000ff00723e */ /* 0x001fe200000000ff */
[----:B------:R-:W-:Y:S05]  /*6cc0*/  BRA `(.L_x_711) ;  /* 0x00000d3000007947 */ /* 0x000fea0003800000 */
.L_x_712:
[----:B------:R-:W2:Y:S02]  /*6cd0*/  LDG.E.U16 R2, [R2.64] ;  /* 0x0000002402027981 */ /* 0x000ea4000c1e1500 */
[----:B--2---:R-:W0:Y:S02]  /*6ce0*/  I2F.S16 R0, R2 ;  /* 0x0000000200007306 */ /* 0x004e240000101400 */
[----:B0-----:R-:W-:Y:S01]  /*6cf0*/  F2FP.PACK_AB R0, RZ, R0 ;  /* 0x00000000ff00723e */ /* 0x001fe200000000ff */
[----:B------:R-:W-:Y:S05]  /*6d00*/  BRA `(.L_x_711) ;  /* 0x00000cf000007947 */ /* 0x000fea0003800000 */
.L_x_707:
        /* <DEDUP_REMOVED lines=9> */
.L_x_715:
[----:B------:R0:W5:Y:S01]  /*6da0*/  LDG.E.U16 R0, [R2.64] ;  /* 0x0000002402007981 */ /* 0x000162000c1e1500 */
[----:B------:R-:W-:Y:S05]  /*6db0*/  BRA `(.L_x_711) ;  /* 0x00000c4000007947 */ /* 0x000fea0003800000 */
.L_x_714:
        /* <DEDUP_REMOVED lines=9> */
.L_x_717:
[----:B------:R0:W5:Y:S01]  /*6e50*/  LDG.E.U16 R0, [R2.64] ;  /* 0x0000002402007981 */ /* 0x000162000c1e1500 */
[----:B------:R-:W-:Y:S05]  /*6e60*/  BRA `(.L_x_711) ;  /* 0x00000b9000007947 */ /* 0x000fea0003800000 */
.L_x_716:
[----:B------:R-:W2:Y:S02]  /*6e70*/  LDG.E.64 R2, [R2.64] ;  /* 0x0000002402027981 */ /* 0x000ea4000c1e1b00 */
[----:B--2---:R-:W0:Y:S01]  /*6e80*/  F2F.F32.F64 R0, R2 ;  /* 0x0000000200007310 */ /* 0x004e220000301000 */
[----:B------:R-:W0:-:S14]  /*6e90*/  DSETP.GEU.AND P0, PT, |R2|, c[0x2][0x0], PT ;  /* 0x008000000200762a */ /* 0x000e1c0003f0e200 */
[----:B0-----:R-:W-:-:S05]  /*6ea0*/  @!P0 FMUL R0, R0, 1.175494350822287508e-38 ;  /* 0x0080000000008820 */ /* 0x001fca0000400000 */
[----:B------:R-:W-:Y:S01]  /*6eb0*/  F2FP.PACK_AB R0, RZ, R0 ;  /* 0x00000000ff00723e */ /* 0x000fe200000000ff */
[----:B------:R-:W-:Y:S05]  /*6ec0*/  BRA `(.L_x_711) ;  /* 0x00000b3000007947 */ /* 0x000fea0003800000 */
.L_x_706:
        /* <DEDUP_REMOVED lines=13> */
.L_x_720:
[----:B------:R-:W2:Y:S02]  /*6fa0*/  LDG.E.64 R2, [R2.64] ;  /* 0x0000002402027981 */ /* 0x000ea4000c1e1b00 */
[----:B--2---:R-:W0:Y:S01]  /*6fb0*/  F2F.F32.F64 R0, R2 ;  /* 0x0000000200007310 */ /* 0x004e220000301000 */
[----:B------:R-:W0:-:S14]  /*6fc0*/  DSETP.GEU.AND P0, PT, |R2|, c[0x2][0x0], PT ;  /* 0x008000000200762a */ /* 0x000e1c0003f0e200 */
[----:B0-----:R-:W-:-:S05]  /*6fd0*/  @!P0 FMUL R0, R0, 1.175494350822287508e-38 ;  /* 0x0080000000008820 */ /* 0x001fca0000400000 */
[----:B------:R-:W-:Y:S01]  /*6fe0*/  F2FP.PACK_AB R0, RZ, R0 ;  /* 0x00000000ff00723e */ /* 0x000fe200000000ff */
[----:B------:R-:W-:Y:S05]  /*6ff0*/  BRA `(.L_x_711) ;  /* 0x00000a0000007947 */ /* 0x000fea0003800000 */
.L_x_719:
        /* <DEDUP_REMOVED lines=28> */
.L_x_722:
        /* <DEDUP_REMOVED lines=15> */
.L_x_721:
[----:B------:R-:W2:Y:S02]  /*72b0*/  LDG.E.U16 R0, [R2.64] ;  /* 0x0000002402007981 */ /* 0x000ea4000c1e1500 */
[----:B--2---:R-:W-:-:S04]  /*72c0*/  PRMT R0, RZ, 0x5410, R0 ;  /* 0x00005410ff007816 */ /* 0x004fc80000000000 */
[----:B------:R-:W-:Y:S01]  /*72d0*/  F2FP.PACK_AB R0, RZ, R0 ;  /* 0x00000000ff00723e */ /* 0x000fe200000000ff */
[----:B------:R-:W-:Y:S05]  /*72e0*/  BRA `(.L_x_711) ;  /* 0x0000071000007947 */ /* 0x000fea0003800000 */
.L_x_718:
        /* <DEDUP_REMOVED lines=12> */
.L_x_725:
        /* <DEDUP_REMOVED lines=21> */
.L_x_729:
[----:B------:R-:W-:Y:S05]  /*7500*/  BSYNC B1 ;  /* 0x0000000000017941 */ /* 0x000fea0003800000 */
.L_x_728:
[----:B------:R-:W-:Y:S01]  /*7510*/  LEA R3, R0, 0x3b800000, 0x17 ;  /* 0x3b80000000037811 */ /* 0x000fe200078eb8ff */
[----:B------:R-:W-:-:S05]  /*7520*/  IMAD.SHL.U32 R0, R2, 0x100000, RZ ;  /* 0x0010000002007824 */ /* 0x000fca00078e00ff */
[----:B------:R-:W-:Y:S02]  /*7530*/  LOP3.LUT R0, R3, R0, R4, 0xfe, !PT ;  /* 0x0000000003007212 */ /* 0x000fe400078efe04 */
.L_x_727:
[----:B------:R-:W-:Y:S05]  /*7540*/  BSYNC B0 ;  /* 0x0000000000007941 */ /* 0x000fea0003800000 */
.L_x_726:
[----:B------:R-:W-:Y:S01]  /*7550*/  F2FP.PACK_AB R0, RZ, R0 ;  /* 0x00000000ff00723e */ /* 0x000fe200000000ff */
[----:B------:R-:W-:Y:S05]  /*7560*/  BRA `(.L_x_711) ;  /* 0x0000049000007947 */ /* 0x000fea0003800000 */
.L_x_724:
        /* <DEDUP_REMOVED lines=21> */
.L_x_733:
[----:B------:R-:W-:Y:S05]  /*76c0*/  BSYNC B1 ;  /* 0x0000000000017941 */ /* 0x000fea0003800000 */
.L_x_732:
[----:B------:R-:W-:Y:S01]  /*76d0*/  LEA R3, R0, 0x37800000, 0x17 ;  /* 0x3780000000037811 */ /* 0x000fe200078eb8ff */
[----:B------:R-:W-:-:S05]  /*76e0*/  IMAD.SHL.U32 R0, R2, 0x200000, RZ ;  /* 0x0020000002007824 */ /* 0x000fca00078e00ff */
[----:B------:R-:W-:Y:S02]  /*76f0*/  LOP3.LUT R0, R3, R0, R4, 0xfe, !PT ;  /* 0x0000000003007212 */ /* 0x000fe400078efe04 */
.L_x_731:
[----:B------:R-:W-:Y:S05]  /*7700*/  BSYNC B0 ;  /* 0x0000000000007941 */ /* 0x000fea0003800000 */
.L_x_730:
[----:B------:R-:W-:Y:S01]  /*7710*/  F2FP.PACK_AB R0, RZ, R0 ;  /* 0x00000000ff00723e */ /* 0x000fe200000000ff */
[----:B------:R-:W-:Y:S05]  /*7720*/  BRA `(.L_x_711) ;  /* 0x000002d000007947 */ /* 0x000fea0003800000 */
.L_x_723:
        /* <DEDUP_REMOVED lines=14> */
.L_x_737:
[----:B------:R-:W-:Y:S05]  /*7810*/  BSYNC B0 ;  /* 0x0000000000007941 */ /* 0x000fea0003800000 */
.L_x_736:
[----:B------:R-:W-:Y:S01]  /*7820*/  F2FP.PACK_AB R0, RZ, R0 ;  /* 0x00000000ff00723e */ /* 0x000fe200000000ff */
[----:B------:R-:W-:Y:S05]  /*7830*/  BRA `(.L_x_711) ;  /* 0x000001c000007947 */ /* 0x000fea0003800000 */
.L_x_710:
        /* <DEDUP_REMOVED lines=21> */
.L_x_735:
[----:B------:R-:W2:Y:S02]  /*7990*/  LDG.E.64 R2, [R2.64] ;  /* 0x0000002402027981 */ /* 0x000ea4000c1e1b00 */
[----:B--2---:R-:W0:Y:S02]  /*79a0*/  I2F.U64 R0, R2 ;  /* 0x0000000200007312 */ /* 0x004e240000301000 */
[----:B0-----:R-:W-:Y:S01]  /*79b0*/  F2FP.PACK_AB R0, RZ, R0 ;  /* 0x00000000ff00723e */ /* 0x001fe200000000ff */
[----:B------:R-:W-:Y:S05]  /*79c0*/  BRA `(.L_x_711) ;  /* 0x0000003000007947 */ /* 0x000fea0003800000 */
.L_x_734:
[----:B------:R-:W2:Y:S02]  /*79d0*/  LDG.E R2, [R2.64] ;  /* 0x0000002402027981 */ /* 0x000ea4000c1e1900 */
[----:B--2---:R-:W0:Y:S02]  /*79e0*/  I2F.U32 R0, R2 ;  /* 0x0000000200007306 */ /* 0x004e240000201000 */
[----:B0-----:R-:W-:-:S06]  /*79f0*/  F2FP.PACK_AB R0, RZ, R0 ;  /* 0x00000000ff00723e */ /* 0x001fcc00000000ff */
.L_x_711:
        /* <DEDUP_REMOVED lines=20> */
.L_x_741:
[----:B------:R-:W-:-:S06]  /*7b40*/  HADD2.F32 R3, -RZ, R2.H0_H0 ;  /* 0x20000002ff037230 */ /* 0x000fcc0000004100 */
[----:B------:R-:W0:Y:S02]  /*7b50*/  F2I.S64.TRUNC R2, R3 ;  /* 0x0000000300027311 */ /* 0x000e24000020d900 */
[----:B0-----:R0:W-:Y:S01]  /*7b60*/  STG.E.U8 [R16.64], R2 ;  /* 0x0000000210007986 */ /* 0x0011e2000c101124 */
[----:B------:R-:W-:Y:S05]  /*7b70*/  BRA `(.L_x_743) ;  /* 0x00000e4000007947 */ /* 0x000fea0003800000 */
.L_x_740:
        /* <DEDUP_REMOVED lines=10> */
.L_x_745:
[----:B------:R-:W-:-:S04]  /*7c20*/  HADD2.F32 R2, -RZ, R2.H0_H0 ;  /* 0x20000002ff027230 */ /* 0x000fc80000004100 */
[----:B------:R-:W0:Y:S02]  /*7c30*/  F2I.FTZ.TRUNC.NTZ R3, R2 ;  /* 0x0000000200037305 */ /* 0x000e24000021f100 */
[----:B0-----:R0:W-:Y:S01]  /*7c40*/  STG.E [R16.64], R3 ;  /* 0x0000000310007986 */ /* 0x0011e2000c101924 */
[----:B------:R-:W-:Y:S05]  /*7c50*/  BRA `(.L_x_743) ;  /* 0x00000d6000007947 */ /* 0x000fea0003800000 */
.L_x_744:
[----:B------:R-:W-:-:S04]  /*7c60*/  HADD2.F32 R2, -RZ, R2.H0_H0 ;  /* 0x20000002ff027230 */ /* 0x000fc80000004100 */
[----:B------:R-:W0:Y:S02]  /*7c70*/  F2I.FTZ.TRUNC.NTZ R3, R2 ;  /* 0x0000000200037305 */ /* 0x000e24000021f100 */
[----:B0-----:R0:W-:Y:S01]  /*7c80*/  STG.E.U16 [R16.64], R3 ;  /* 0x0000000310007986 */ /* 0x0011e2000c101524 */
[----:B------:R-:W-:Y:S05]  /*7c90*/  BRA `(.L_x_743) ;  /* 0x00000d2000007947 */ /* 0x000fea0003800000 */
.L_x_739:
        /* <DEDUP_REMOVED lines=9> */
.L_x_747:
[----:B------:R0:W-:Y:S01]  /*7d30*/  STG.E.U16 [R16.64], R2 ;  /* 0x0000000210007986 */ /* 0x0001e2000c101524 */
[----:B------:R-:W-:Y:S05]  /*7d40*/  BRA `(.L_x_743) ;  /* 0x00000c7000007947 */ /* 0x000fea0003800000 */
.L_x_746:
        /* <DEDUP_REMOVED lines=10> */
.L_x_749:
[----:B------:R-:W-:-:S05]  /*7df0*/  HADD2.F32 R0, -RZ, R2.H0_H0 ;  /* 0x20000002ff007230 */ /* 0x000fca0000004100 */
[----:B------:R-:W-:-:S04]  /*7e00*/  F2FP.PACK_AB R0, RZ, R0 ;  /* 0x00000000ff00723e */ /* 0x000fc800000000ff */
[----:B------:R-:W-:-:S05]  /*7e10*/  PRMT R0, R0, 0x5410, RZ ;  /* 0x0000541000007816 */ /* 0x000fca00000000ff */
[----:B------:R0:W-:Y:S01]  /*7e20*/  STG.E [R16.64], R0 ;  /* 0x0000000010007986 */ /* 0x0001e2000c101924 */
[----:B------:R-:W-:Y:S05]  /*7e30*/  BRA `(.L_x_743) ;  /* 0x00000b8000007947 */ /* 0x000fea0003800000 */
.L_x_748:
[----:B------:R-:W-:-:S05]  /*7e40*/  HADD2.F32 R2, -RZ, R2.H0_H0 ;  /* 0x20000002ff027230 */ /* 0x000fca0000004100 */
[----:B------:R-:W-:-:S06]  /*7e50*/  FMUL.FTZ R2, R2, 1 ;  /* 0x3f80000002027820 */ /* 0x000fcc0000410000 */
[----:B------:R-:W0:Y:S02]  /*7e60*/  F2F.F64.F32 R2, R2 ;  /* 0x0000000200027310 */ /* 0x000e240000201800 */
[----:B0-----:R0:W-:Y:S01]  /*7e70*/  STG.E.64 [R16.64], R2 ;  /* 0x0000000210007986 */ /* 0x0011e2000c101b24 */
[----:B------:R-:W-:Y:S05]  /*7e80*/  BRA `(.L_x_743) ;  /* 0x00000b3000007947 */ /* 0x000fea0003800000 */
.L_x_738:
        /* <DEDUP_REMOVED lines=13> */
.L_x_752:
[----:B------:R-:W-:Y:S01]  /*7f60*/  HADD2.F32 R2, -RZ, R2.H0_H0 ;  /* 0x20000002ff027230 */ /* 0x000fe20000004100 */
[----:B------:R-:W-:-:S04]  /*7f70*/  CS2R R6, SRZ ;  /* 0x0000000000067805 */ /* 0x000fc8000001ff00 */
[----:B------:R-:W-:-:S04]  /*7f80*/  FMUL.FTZ R2, R2, 1 ;  /* 0x3f80000002027820 */ /* 0x000fc80000410000 */
[----:B------:R-:W0:Y:S02]  /*7f90*/  F2F.F64.F32 R4, R2 ;  /* 0x0000000200047310 */ /* 0x000e240000201800 */
[----:B0-----:R0:W-:Y:S01]  /*7fa0*/  STG.E.128 [R16.64], R4 ;  /* 0x0000000410007986 */ /* 0x0011e2000c101d24 */
[----:B------:R-:W-:Y:S05]  /*7fb0*/  BRA `(.L_x_743) ;  /* 0x00000a0000007947 */ /* 0x000fea0003800000 */
.L_x_751:
        /* <DEDUP_REMOVED lines=21> */
.L_x_756:
[----:B------:R-:W-:Y:S05]  /*8110*/  BSYNC B0 ;  /* 0x0000000000007941 */ /* 0x000fea0003800000 */
.L_x_755:
[----:B------:R-:W-:-:S05]  /*8120*/  LOP3.LUT R3, R0, R3, RZ, 0xfc, !PT ;  /* 0x0000000300037212 */ /* 0x000fca00078efcff */
[----:B------:R0:W-:Y:S01]  /*8130*/  STG.E.U8 [R16.64], R3 ;  /* 0x0000000310007986 */ /* 0x0001e2000c101124 */
[----:B------:R-:W-:Y:S05]  /*8140*/  BRA `(.L_x_743) ;  /* 0x0000087000007947 */ /* 0x000fea0003800000 */
.L_x_754:
        /* <DEDUP_REMOVED lines=13> */
.L_x_758:
[----:B------:R-:W-:Y:S01]  /*8220*/  IMAD.MOV.U32 R0, RZ, RZ, 0x7f ;  /* 0x0000007fff007424 */ /* 0x000fe200078e00ff */
[----:B------:R-:W-:-:S04]  /*8230*/  ISETP.GT.U32.AND P0, PT, R2, 0x7f800000, PT ;  /* 0x7f8000000200780c */ /* 0x000fc80003f04070 */
[----:B------:R-:W-:-:S04]  /*8240*/  SEL R0, R0, 0x7c, P0 ;  /* 0x0000007c00007807 */ /* 0x000fc80000000000 */
.L_x_759:
[----:B------:R-:W-:Y:S05]  /*8250*/  BSYNC B0 ;  /* 0x0000000000007941 */ /* 0x000fea0003800000 */
.L_x_757:
[----:B------:R-:W-:-:S04]  /*8260*/  LOP3.LUT R2, R3, 0x80000000, RZ, 0xc0, !PT ;  /* 0x8000000003027812 */ /* 0x000fc800078ec0ff */
[----:B------:R-:W-:-:S04]  /*8270*/  SHF.R.U32.HI R3, RZ, 0x18, R2 ;  /* 0x00000018ff037819 */ /* 0x000fc80000011602 */
[----:B------:R-:W-:-:S05]  /*8280*/  LOP3.LUT R3, R0, R3, RZ, 0xfc, !PT ;  /* 0x0000000300037212 */ /* 0x000fca00078efcff */
[----:B------:R0:W-:Y:S01]  /*8290*/  STG.E.U8 [R16.64], R3 ;  /* 0x0000000310007986 */ /* 0x0001e2000c101124 */
[----:B------:R-:W-:Y:S05]  /*82a0*/  BRA `(.L_x_743) ;  /* 0x0000071000007947 */ /* 0x000fea0003800000 */
.L_x_753:
[----:B------:R-:W-:-:S05]  /*82b0*/  HADD2.F32 R0, -RZ, R2.H0_H0 ;  /* 0x20000002ff007230 */ /* 0x000fca0000004100 */
[----:B------:R-:W-:-:S05]  /*82c0*/  F2FP.BF16.PACK_AB R0, RZ, R0 ;  /* 0x00000000ff00723e */ /* 0x000fca00000010ff */
[----:B------:R0:W-:Y:S01]  /*82d0*/  STG.E.U16 [R16.64], R0 ;  /* 0x0000000010007986 */ /* 0x0001e2000c101524 */
[----:B------:R-:W-:Y:S05]  /*82e0*/  BRA `(.L_x_743) ;  /* 0x000006d000007947 */ /* 0x000fea0003800000 */
.L_x_750:
        /* <DEDUP_REMOVED lines=12> */
.L_x_762:
        /* <DEDUP_REMOVED lines=17> */
.L_x_765:
[----:B------:R-:W-:-:S04]  /*84c0*/  LOP3.LUT R2, R3, 0x80000000, RZ, 0xc0, !PT ;  /* 0x8000000003027812 */ /* 0x000fc800078ec0ff */
[----:B------:R-:W-:-:S04]  /*84d0*/  SHF.R.U32.HI R3, RZ, 0x18, R2 ;  /* 0x00000018ff037819 */ /* 0x000fc80000011602 */
[----:B------:R-:W-:-:S04]  /*84e0*/  LOP3.LUT R0, R0, R3, RZ, 0xfc, !PT ;  /* 0x0000000300007212 */ /* 0x000fc800078efcff */
[----:B------:R-:W-:Y:S02]  /*84f0*/  PRMT R8, R0, 0x7610, R8 ;  /* 0x0000761000087816 */ /* 0x000fe40000000008 */
.L_x_764:
[----:B------:R-:W-:Y:S05]  /*8500*/  BSYNC B0 ;  /* 0x0000000000007941 */ /* 0x000fea0003800000 */
.L_x_763:
[----:B------:R0:W-:Y:S01]  /*8510*/  STG.E.U8 [R16.64], R8 ;  /* 0x0000000810007986 */ /* 0x0001e2000c101124 */
[----:B------:R-:W-:Y:S05]  /*8520*/  BRA `(.L_x_743) ;  /* 0x0000049000007947 */ /* 0x000fea0003800000 */
.L_x_761:
        /* <DEDUP_REMOVED lines=17> */
.L_x_768:
[----:B------:R-:W-:-:S04]  /*8640*/  LOP3.LUT R2, R3, 0x80000000, RZ, 0xc0, !PT ;  /* 0x8000000003027812 */ /* 0x000fc800078ec0ff */
[----:B------:R-:W-:-:S04]  /*8650*/  SHF.R.U32.HI R3, RZ, 0x18, R2 ;  /* 0x00000018ff037819 */ /* 0x000fc80000011602 */
[----:B------:R-:W-:-:S04]  /*8660*/  LOP3.LUT R0, R0, R3, RZ, 0xfc, !PT ;  /* 0x0000000300007212 */ /* 0x000fc800078efcff */
[----:B------:R-:W-:Y:S02]  /*8670*/  PRMT R8, R0, 0x7610, R8 ;  /* 0x0000761000087816 */ /* 0x000fe40000000008 */
.L_x_767:
[----:B------:R-:W-:Y:S05]  /*8680*/  BSYNC B0 ;  /* 0x0000000000007941 */ /* 0x000fea0003800000 */
.L_x_766:
[----:B------:R0:W-:Y:S01]  /*8690*/  STG.E.U8 [R16.64], R8 ;  /* 0x0000000810007986 */ /* 0x0001e2000c101124 */
[----:B------:R-:W-:Y:S05]  /*86a0*/  BRA `(.L_x_743) ;  /* 0x0000031000007947 */ /* 0x000fea0003800000 */
.L_x_760:
        /* <DEDUP_REMOVED lines=22> */
.L_x_742:
        /* <DEDUP_REMOVED lines=20> */
.L_x_770:
[----:B------:R-:W-:-:S06]  /*8950*/  HADD2.F32 R2, -RZ, R2.H0_H0 ;  /* 0x20000002ff027230 */ /* 0x000fcc0000004100 */
[----:B------:R-:W0:Y:S02]  /*8960*/  F2I.U64.TRUNC R2, R2 ;  /* 0x0000000200027311 */ /* 0x000e24000020d800 */
[----:B0-----:R0:W-:Y:S01]  /*8970*/  STG.E.64 [R16.64], R2 ;  /* 0x0000000210007986 */ /* 0x0011e2000c101b24 */
[----:B------:R-:W-:Y:S05]  /*8980*/  BRA `(.L_x_743) ;  /* 0x0000003000007947 */ /* 0x000fea0003800000 */
.L_x_769:
[----:B------:R-:W-:-:S04]  /*8990*/  HADD2.F32 R2, -RZ, R2.H0_H0 ;  /* 0x20000002ff027230 */ /* 0x000fc80000004100 */
[----:B------:R-:W0:Y:S02]  /*89a0*/  F2I.FTZ.U32.TRUNC.NTZ R3, R2 ;  /* 0x0000000200037305 */ /* 0x000e24000021f000 */
[----:B0-----:R0:W-:Y:S02]  /*89b0*/  STG.E [R16.64], R3 ;  /* 0x0000000310007986 */ /* 0x0011e4000c101924 */
.L_x_743:
[----:B------:R-:W-:Y:S02]  /*89c0*/  IADD3 R19, R19, 0x80, RZ ;  /* 0x0000008013137810 */ /* 0x000fe40007ffe0ff */
.L_x_638:
[----:B------:R-:W-:Y:S05]  /*89d0*/  BSYNC B6 ;  /* 0x0000000000067941 */ /* 0x000fea0003800000 */
.L_x_637:
        /* <DEDUP_REMOVED lines=230> */
.L_x_771:
        /* <DEDUP_REMOVED lines=20> */
.L_x_775:
[----:B------:R-:W2:Y:S02]  /*9980*/  LDG.E.U8 R2, [R2.64] ;  /* 0x0000002402027981 */ /* 0x000ea4000c1e1100 */
[----:B--2---:R-:W0:Y:S02]  /*9990*/  I2F.U16 R0, R2 ;  /* 0x0000000200007306 */ /* 0x004e240000101000 */
[----:B0-----:R-:W-:Y:S01]  /*99a0*/  F2FP.PACK_AB R0, RZ, R0 ;  /* 0x00000000ff00723e */ /* 0x001fe200000000ff */
[----:B------:R-:W-:Y:S05]  /*99b0*/  BRA `(.L_x_777) ;  /* 0x00000e1000007947 */ /* 0x000fea0003800000 */
.L_x_774:
        /* <DEDUP_REMOVED lines=10> */
.L_x_779:
[----:B------:R-:W2:Y:S02]  /*9a60*/  LDG.E R2, [R2.64] ;  /* 0x0000002402027981 */ /* 0x000ea4000c1e1900 */
[----:B--2---:R-:W0:Y:S02]  /*9a70*/  I2F R0, R2 ;  /* 0x0000000200007306 */ /* 0x004e240000201400 */
[----:B0-----:R-:W-:Y:S01]  /*9a80*/  F2FP.PACK_AB R0, RZ, R0 ;  /* 0x00000000ff00723e */ /* 0x001fe200000000ff */
[----:B------:R-:W-:Y:S05]  /*9a90*/  BRA `(.L_x_777) ;  /* 0x00000d3000007947 */ /* 0x000fea0003800000 */
.L_x_778:
[----:B------:R-:W2:Y:S02]  /*9aa0*/  LDG.E.U16 R2, [R2.64] ;  /* 0x0000002402027981 */ /* 0x000ea4000c1e1500 */
[----:B--2---:R-:W0:Y:S02]  /*9ab0*/  I2F.S16 R0, R2 ;  /* 0x0000000200007306 */ /* 0x004e240000101400 */
[----:B0-----:R-:W-:Y:S01]  /*9ac0*/  F2FP.PACK_AB R0, RZ, R0 ;  /* 0x00000000ff00723e */ /* 0x001fe200000000ff */
[----:B------:R-:W-:Y:S05]  /*9ad0*/  BRA `(.L_x_777) ;  /* 0x00000cf000007947 */ /* 0x000fea0003800000 */
.L_x_773:
        /* <DEDUP_REMOVED lines=9> */
.L_x_781:
[----:B------:R0:W5:Y:S01]  /*9b70*/  LDG.E.U16 R0, [R2.64] ;  /* 0x0000002402007981 */ /* 0x000162000c1e1500 */
[----:B------:R-:W-:Y:S05]  /*9b80*/  BRA `(.L_x_777) ;  /* 0x00000c4000007947 */ /* 0x000fea0003800000 */
.L_x_780:
        /* <DEDUP_REMOVED lines=9> */
.L_x_783:
[----:B------:R0:W5:Y:S01]  /*9c20*/  LDG.E.U16 R0, [R2.64] ;  /* 0x0000002402007981 */ /* 0x000162000c1e1500 */
[----:B------:R-:W-:Y:S05]  /*9c30*/  BRA `(.L_x_777) ;  /* 0x00000b9000007947 */ /* 0x000fea0003800000 */
.L_x_782:
[----:B------:R-:W2:Y:S02]  /*9c40*/  LDG.E.64 R2, [R2.64] ;  /* 0x0000002402027981 */ /* 0x000ea4000c1e1b00 */
[----:B--2---:R-:W0:Y:S01]  /*9c50*/  F2F.F32.F64 R0, R2 ;  /* 0x0000000200007310 */ /* 0x004e220000301000 */
[----:B------:R-:W0:-:S14]  /*9c60*/  DSETP.GEU.AND P0, PT, |R2|, c[0x2][0x0], PT ;  /* 0x008000000200762a */ /* 0x000e1c0003f0e200 */
[----:B0-----:R-:W-:-:S05]  /*9c70*/  @!P0 FMUL R0, R0, 1.175494350822287508e-38 ;  /* 0x0080000000008820 */ /* 0x001fca0000400000 */
[----:B------:R-:W-:Y:S01]  /*9c80*/  F2FP.PACK_AB R0, RZ, R0 ;  /* 0x00000000ff00723e */ /* 0x000fe200000000ff */
[----:B------:R-:W-:Y:S05]  /*9c90*/  BRA `(.L_x_777) ;  /* 0x00000b3000007947 */ /* 0x000fea0003800000 */
.L_x_772:
        /* <DEDUP_REMOVED lines=13> */
.L_x_786:
[----:B------:R-:W2:Y:S02]  /*9d70*/  LDG.E.64 R2, [R2.64] ;  /* 0x0000002402027981 */ /* 0x000ea4000c1e1b00 */
[----:B--2---:R-:W0:Y:S01]  /*9d80*/  F2F.F32.F64 R0, R2 ;  /* 0x0000000200007310 */ /* 0x004e220000301000 */
[----:B------:R-:W0:-:S14]  /*9d90*/  DSETP.GEU.AND P0, PT, |R2|, c[0x2][0x0], PT ;  /* 0x008000000200762a */ /* 0x000e1c0003f0e200 */
[----:B0-----:R-:W-:-:S05]  /*9da0*/  @!P0 FMUL R0, R0, 1.175494350822287508e-38 ;  /* 0x0080000000008820 */ /* 0x001fca0000400000 */
[----:B------:R-:W-:Y:S01]  /*9db0*/  F2FP.PACK_AB R0, RZ, R0 ;  /* 0x00000000ff00723e */ /* 0x000fe200000000ff */
[----:B------:R-:W-:Y:S05]  /*9dc0*/  BRA `(.L_x_777) ;  /* 0x00000a0000007947 */ /* 0x000fea0003800000 */
.L_x_785:
        /* <DEDUP_REMOVED lines=28> */
.L_x_788:
        /* <DEDUP_REMOVED lines=15> */
.L_x_787:
[----:B------:R-:W2:Y:S02]  /*a080*/  LDG.E.U16 R0, [R2.64] ;  /* 0x0000002402007981 */ /* 0x000ea4000c1e1500 */
[----:B--2---:R-:W-:-:S04]  /*a090*/  PRMT R0, RZ, 0x5410, R0 ;  /* 0x00005410ff007816 */ /* 0x004fc80000000000 */
[----:B------:R-:W-:Y:S01]  /*a0a0*/  F2FP.PACK_AB R0, RZ, R0 ;  /* 0x00000000ff00723e */ /* 0x000fe200000000ff */
[----:B------:R-:W-:Y:S05]  /*a0b0*/  BRA `(.L_x_777) ;  /* 0x0000071000007947 */ /* 0x000fea0003800000 */
.L_x_784:
        /* <DEDUP_REMOVED lines=12> */
.L_x_791:
        /* <DEDUP_REMOVED lines=21> */
.L_x_795:
[----:B------:R-:W-:Y:S05]  /*a2d0*/  BSYNC B1 ;  /* 0x0000000000017941 */ /* 0x000fea0003800000 */
.L_x_794:
[----:B------:R-:W-:Y:S01]  /*a2e0*/  LEA R3, R0, 0x3b800000, 0x17 ;  /* 0x3b80000000037811 */ /* 0x000fe200078eb8ff */
[----:B------:R-:W-:-:S05]  /*a2f0*/  IMAD.SHL.U32 R0, R2, 0x100000, RZ ;  /* 0x0010000002007824 */ /* 0x000fca00078e00ff */
[----:B------:R-:W-:Y:S02]  /*a300*/  LOP3.LUT R0, R3, R0, R4, 0xfe, !PT ;  /* 0x0000000003007212 */ /* 0x000fe400078efe04 */
.L_x_793:
[----:B------:R-:W-:Y:S05]  /*a310*/  BSYNC B0 ;  /* 0x0000000000007941 */ /* 0x000fea0003800000 */
.L_x_792:
[----:B------:R-:W-:Y:S01]  /*a320*/  F2FP.PACK_AB R0, RZ, R0 ;  /* 0x00000000ff00723e */ /* 0x000fe200000000ff */
[----:B------:R-:W-:Y:S05]  /*a330*/  BRA `(.L_x_777) ;  /* 0x0000049000007947 */ /* 0x000fea0003800000 */
.L_x_790:
        /* <DEDUP_REMOVED lines=21> */
.L_x_799:
[----:B------:R-:W-:Y:S05]  /*a490*/  BSYNC B1 ;  /* 0x0000000000017941 */ /* 0x000fea0003800000 */
.L_x_798:
[----:B------:R-:W-:Y:S01]  /*a4a0*/  LEA R3, R0, 0x37800000, 0x17 ;  /* 0x3780000000037811 */ /* 0x000fe200078eb8ff */
[----:B------:R-:W-:-:S05]  /*a4b0*/  IMAD.SHL.U32 R0, R2, 0x200000, RZ ;  /* 0x0020000002007824 */ /* 0x000fca00078e00ff */
[----:B------:R-:W-:Y:S02]  /*a4c0*/  LOP3.LUT R0, R3, R0, R4, 0xfe, !PT ;  /* 0x0000000003007212 */ /* 0x000fe400078efe04 */
.L_x_797:
[----:B------:R-:W-:Y:S05]  /*a4d0*/  BSYNC B0 ;  /* 0x0000000000007941 */ /* 0x000fea0003800000 */
.L_x_796:
[----:B------:R-:W-:Y:S01]  /*a4e0*/  F2FP.PACK_AB R0, RZ, R0 ;  /* 0x00000000ff00723e */ /* 0x000fe200000000ff */
[----:B------:R-:W-:Y:S05]  /*a4f0*/  BRA `(.L_x_777) ;  /* 0x000002d000007947 */ /* 0x000fea0003800000 */
.L_x_789:
        /* <DEDUP_REMOVED lines=14> */
.L_x_803:
[----:B------:R-:W-:Y:S05]  /*a5e0*/  BSYNC B0 ;  /* 0x0000000000007941 */ /* 0x000fea0003800000 */
.L_x_802:
[----:B------:R-:W-:Y:S01]  /*a5f0*/  F2FP.PACK_AB R0, RZ, R0 ;  /* 0x00000000ff00723e */ /* 0x000fe200000000ff */
[----:B------:R-:W-:Y:S05]  /*a600*/  BRA `(.L_x_777) ;  /* 0x000001c000007947 */ /* 0x000fea0003800000 */
.L_x_776:
        /* <DEDUP_REMOVED lines=21> */
.L_x_801:
[----:B------:R-:W2:Y:S02]  /*a760*/  LDG.E.64 R2, [R2.64] ;  /* 0x0000002402027981 */ /* 0x000ea4000c1e1b00 */
[----:B--2---:R-:W0:Y:S02]  /*a770*/  I2F.U64 R0, R2 ;  /* 0x0000000200007312 */ /* 0x004e240000301000 */
[----:B0-----:R-:W-:Y:S01]  /*a780*/  F2FP.PACK_AB R0, RZ, R0 ;  /* 0x00000000ff00723e */ /* 0x001fe200000000ff */
[----:B------:R-:W-:Y:S05]  /*a790*/  BRA `(.L_x_777) ;  /* 0x0000003000007947 */ /* 0x000fea0003800000 */
.L_x_800:
[----:B------:R-:W2:Y:S02]  /*a7a0*/  LDG.E R2, [R2.64] ;  /* 0x0000002402027981 */ /* 0x000ea4000c1e1900 */
[----:B--2---:R-:W0:Y:S02]  /*a7b0*/  I2F.U32 R0, R2 ;  /* 0x0000000200007306 */ /* 0x004e240000201000 */
[----:B0-----:R-:W-:-:S06]  /*a7c0*/  F2FP.PACK_AB R0, RZ, R0 ;  /* 0x00000000ff00723e */ /* 0x001fcc00000000ff */
.L_x_777:
        /* <DEDUP_REMOVED lines=18> */
[----:B0-----:R-:W-:Y:S01]  /*a8f0*/  STG.E.U8 [R16.64], R3 ;  /* 0x0000000310007986 */ /* 0x001fe2000c101124 */
[----:B------:R-:W-:Y:S05]  /*a900*/  EXIT ;  /* 0x000000000000794d */ /* 0x000fea0003800000 */
.L_x_807:
[----:B------:R-:W-:-:S06]  /*a910*/  HADD2.F32 R3, -RZ, R2.H0_H0 ;  /* 0x20000002ff037230 */ /* 0x000fcc0000004100 */
[----:B------:R-:W0:Y:S02]  /*a920*/  F2I.S64.TRUNC R2, R3 ;  /* 0x0000000300027311 */ /* 0x000e24000020d900 */
[----:B0-----:R-:W-:Y:S01]  /*a930*/  STG.E.U8 [R16.64], R2 ;  /* 0x0000000210007986 */ /* 0x001fe2000c101124 */
[----:B------:R-:W-:Y:S05]  /*a940*/  EXIT ;  /* 0x000000000000794d */ /* 0x000fea0003800000 */
.L_x_806:
        /* <DEDUP_REMOVED lines=8> */
[----:B0-----:R-:W-:Y:S01]  /*a9d0*/  STG.E.64 [R16.64], R2 ;  /* 0x0000000210007986 */ /* 0x001fe2000c101b24 */
[----:B------:R-:W-:Y:S05]  /*a9e0*/  EXIT ;  /* 0x000000000000794d */ /* 0x000fea0003800000 */
.L_x_810:
[----:B------:R-:W-:-:S04]  /*a9f0*/  HADD2.F32 R2, -RZ, R2.H0_H0 ;  /* 0x20000002ff027230 */ /* 0x000fc80000004100 */
[----:B------:R-:W0:Y:S02]  /*aa00*/  F2I.FTZ.TRUNC.NTZ R3, R2 ;  /* 0x0000000200037305 */ /* 0x000e24000021f100 */
[----:B0-----:R-:W-:Y:S01]  /*aa10*/  STG.E [R16.64], R3 ;  /* 0x0000000310007986 */ /* 0x001fe2000c101924 */
[----:B------:R-:W-:Y:S05]  /*aa20*/  EXIT ;  /* 0x000000000000794d */ /* 0x000fea0003800000 */
.L_x_809:
[----:B------:R-:W-:-:S04]  /*aa30*/  HADD2.F32 R2, -RZ, R2.H0_H0 ;  /* 0x20000002ff027230 */ /* 0x000fc80000004100 */
[----:B------:R-:W0:Y:S02]  /*aa40*/  F2I.FTZ.TRUNC.NTZ R3, R2 ;  /* 0x0000000200037305 */ /* 0x000e24000021f100 */
[----:B0-----:R-:W-:Y:S01]  /*aa50*/  STG.E.U16 [R16.64], R3 ;  /* 0x0000000310007986 */ /* 0x001fe2000c101524 */
[----:B------:R-:W-:Y:S05]  /*aa60*/  EXIT ;  /* 0x000000000000794d */ /* 0x000fea0003800000 */
.L_x_805:
[----:B------:R-:W-:-:S13]  /*aa70*/  ISETP.GT.AND P0, PT, R3, 0x6, PT ;  /* 0x000000060300780c */ /* 0x000fda0003f04270 */
[----:B------:R-:W-:Y:S05]  /*aa80*/  @P0 BRA `(.L_x_811) ;  /* 0x0000009000000947 */ /* 0x000fea0003800000 */
[----:B------:R-:W-:-:S13]  /*aa90*/  ISETP.NE.AND P0, PT, R3, 0x5, PT ;  /* 0x000000050300780c */ /* 0x000fda0003f05270 */
[----:B------:R-:W-:Y:S05]  /*aaa0*/  @!P0 BRA `(.L_x_812) ;  /* 0x0000005000008947 */ /* 0x000fea0003800000 */
[----:B------:R-:W-:-:S13]  /*aab0*/  ISETP.NE.AND P0, PT, R3, 0x6, PT ;  /* 0x000000060300780c */ /* 0x000fda0003f05270 */
[----:B------:R-:W-:Y:S05]  /*aac0*/  @P0 BRA `(.L_x_808) ;  /* 0x00000b1000000947 */ /* 0x000fea0003800000 */
[----:B------:R-:W-:-:S05]  /*aad0*/  HADD2.F32 R3, -RZ, R2.H0_H0 ;  /* 0x20000002ff037230 */ /* 0x000fca0000004100 */
[----:B------:R-:W-:Y:S01]  /*aae0*/  STG.E [R16.64], R3 ;  /* 0x0000000310007986 */ /* 0x000fe2000c101924 */
[----:B------:R-:W-:Y:S05]  /*aaf0*/  EXIT ;  /* 0x000000000000794d */ /* 0x000fea0003800000 */
.L_x_812:
[----:B------:R-:W-:Y:S01]  /*ab00*/  STG.E.U16 [R16.64], R2 ;  /* 0x0000000210007986 */ /* 0x000fe2000c101524 */
[----:B------:R-:W-:Y:S05]  /*ab10*/  EXIT ;  /* 0x000000000000794d */ /* 0x000fea0003800000 */
.L_x_811:
        /* <DEDUP_REMOVED lines=8> */
[----:B------:R-:W-:Y:S01]  /*aba0*/  STG.E.64 [R16.64], R2 ;  /* 0x0000000210007986 */ /* 0x000fe2000c101b24 */
[----:B------:R-:W-:Y:S05]  /*abb0*/  EXIT ;  /* 0x000000000000794d */ /* 0x000fea0003800000 */
.L_x_814:
[----:B------:R-:W-:-:S05]  /*abc0*/  HADD2.F32 R0, -RZ, R2.H0_H0 ;  /* 0x20000002ff007230 */ /* 0x000fca0000004100 */
[----:B------:R-:W-:-:S04]  /*abd0*/  F2FP.PACK_AB R0, RZ, R0 ;  /* 0x00000000ff00723e */ /* 0x000fc800000000ff */
[----:B------:R-:W-:-:S05]  /*abe0*/  PRMT R0, R0, 0x5410, RZ ;  /* 0x0000541000007816 */ /* 0x000fca00000000ff */
[----:B------:R-:W-:Y:S01]  /*abf0*/  STG.E [R16.64], R0 ;  /* 0x0000000010007986 */ /* 0x000fe2000c101924 */
[----:B------:R-:W-:Y:S05]  /*ac00*/  EXIT ;  /* 0x000000000000794d */ /* 0x000fea0003800000 */
.L_x_813:
[----:B------:R-:W-:-:S05]  /*ac10*/  HADD2.F32 R2, -RZ, R2.H0_H0 ;  /* 0x20000002ff027230 */ /* 0x000fca0000004100 */
[----:B------:R-:W-:-:S06]  /*ac20*/  FMUL.FTZ R2, R2, 1 ;  /* 0x3f80000002027820 */ /* 0x000fcc0000410000 */
[----:B------:R-:W0:Y:S02]  /*ac30*/  F2F.F64.F32 R2, R2 ;  /* 0x0000000200027310 */ /* 0x000e240000201800 */
[----:B0-----:R-:W-:Y:S01]  /*ac40*/  STG.E.64 [R16.64], R2 ;  /* 0x0000000210007986 */ /* 0x001fe2000c101b24 */
[----:B------:R-:W-:Y:S05]  /*ac50*/  EXIT ;  /* 0x000000000000794d */ /* 0x000fea0003800000 */
.L_x_804:
        /* <DEDUP_REMOVED lines=11> */
[----:B------:R-:W-:Y:S01]  /*ad10*/  STG.E.U8 [R16.64], R3 ;  /* 0x0000000310007986 */ /* 0x000fe2000c101124 */
[----:B------:R-:W-:Y:S05]  /*ad20*/  EXIT ;  /* 0x000000000000794d */ /* 0x000fea0003800000 */
.L_x_817:
[----:B------:R-:W-:Y:S01]  /*ad30*/  HADD2.F32 R2, -RZ, R2.H0_H0 ;  /* 0x20000002ff027230 */ /* 0x000fe20000004100 */
[----:B------:R-:W-:-:S04]  /*ad40*/  CS2R R6, SRZ ;  /* 0x0000000000067805 */ /* 0x000fc8000001ff00 */
[----:B------:R-:W-:-:S04]  /*ad50*/  FMUL.FTZ R2, R2, 1 ;  /* 0x3f80000002027820 */ /* 0x000fc80000410000 */
[----:B------:R-:W0:Y:S02]  /*ad60*/  F2F.F64.F32 R4, R2 ;  /* 0x0000000200047310 */ /* 0x000e240000201800 */
[----:B0-----:R-:W-:Y:S01]  /*ad70*/  STG.E.128 [R16.64], R4 ;  /* 0x0000000410007986 */ /* 0x001fe2000c101d24 */
[----:B------:R-:W-:Y:S05]  /*ad80*/  EXIT ;  /* 0x000000000000794d */ /* 0x000fea0003800000 */
.L_x_816:
        /* <DEDUP_REMOVED lines=21> */
.L_x_821:
[----:B------:R-:W-:Y:S05]  /*aee0*/  BSYNC B0 ;  /* 0x0000000000007941 */ /* 0x000fea0003800000 */
.L_x_820:
[----:B------:R-:W-:-:S05]  /*aef0*/  LOP3.LUT R3, R0, R3, RZ, 0xfc, !PT ;  /* 0x0000000300037212 */ /* 0x000fca00078efcff */
[----:B------:R-:W-:Y:S01]  /*af00*/  STG.E.U8 [R16.64], R3 ;  /* 0x0000000310007986 */ /* 0x000fe2000c101124 */
[----:B------:R-:W-:Y:S05]  /*af10*/  EXIT ;  /* 0x000000000000794d */ /* 0x000fea0003800000 */
.L_x_819:
        /* <DEDUP_REMOVED lines=13> */
.L_x_823:
[----:B------:R-:W-:Y:S01]  /*aff0*/  IMAD.MOV.U32 R0, RZ, RZ, 0x7f ;  /* 0x0000007fff007424 */ /* 0x000fe200078e00ff */
[----:B------:R-:W-:-:S04]  /*b000*/  ISETP.GT.U32.AND P0, PT, R2, 0x7f800000, PT ;  /* 0x7f8000000200780c */ /* 0x000fc80003f04070 */
[----:B------:R-:W-:-:S04]  /*b010*/  SEL R0, R0, 0x7c, P0 ;  /* 0x0000007c00007807 */ /* 0x000fc80000000000 */
.L_x_824:
[----:B------:R-:W-:Y:S05]  /*b020*/  BSYNC B0 ;  /* 0x0000000000007941 */ /* 0x000fea0003800000 */
.L_x_822:
[----:B------:R-:W-:-:S04]  /*b030*/  LOP3.LUT R2, R3, 0x80000000, RZ, 0xc0, !PT ;  /* 0x8000000003027812 */ /* 0x000fc800078ec0ff */
[----:B------:R-:W-:-:S04]  /*b040*/  SHF.R.U32.HI R3, RZ, 0x18, R2 ;  /* 0x00000018ff037819 */ /* 0x000fc80000011602 */
[----:B------:R-:W-:-:S05]  /*b050*/  LOP3.LUT R3, R0, R3, RZ, 0xfc, !PT ;  /* 0x0000000300037212 */ /* 0x000fca00078efcff */
[----:B------:R-:W-:Y:S01]  /*b060*/  STG.E.U8 [R16.64], R3 ;  /* 0x0000000310007986 */ /* 0x000fe2000c101124 */
[----:B------:R-:W-:Y:S05]  /*b070*/  EXIT ;  /* 0x000000000000794d */ /* 0x000fea0003800000 */
.L_x_818:
[----:B------:R-:W-:-:S05]  /*b080*/  HADD2.F32 R0, -RZ, R2.H0_H0 ;  /* 0x20000002ff007230 */ /* 0x000fca0000004100 */
[----:B------:R-:W-:-:S05]  /*b090*/  F2FP.BF16.PACK_AB R0, RZ, R0 ;  /* 0x00000000ff00723e */ /* 0x000fca00000010ff */
[----:B------:R-:W-:Y:S01]  /*b0a0*/  STG.E.U16 [R16.64], R0 ;  /* 0x0000000010007986 */ /* 0x000fe2000c101524 */
[----:B------:R-:W-:Y:S05]  /*b0b0*/  EXIT ;  /* 0x000000000000794d */ /* 0x000fea0003800000 */
.L_x_815:
        /* <DEDUP_REMOVED lines=10> */
[----:B0-----:R-:W-:Y:S01]  /*b160*/  STG.E.U16 [R16.64], R3 ;  /* 0x0000000310007986 */ /* 0x001fe2000c101524 */
[----:B------:R-:W-:Y:S05]  /*b170*/  EXIT ;  /* 0x000000000000794d */ /* 0x000fea0003800000 */
.L_x_827:
        /* <DEDUP_REMOVED lines=17> */
.L_x_830:
[----:B------:R-:W-:-:S04]  /*b290*/  LOP3.LUT R2, R3, 0x80000000, RZ, 0xc0, !PT ;  /* 0x8000000003027812 */ /* 0x000fc800078ec0ff */
[----:B------:R-:W-:-:S04]  /*b2a0*/  SHF.R.U32.HI R3, RZ, 0x18, R2 ;  /* 0x00000018ff037819 */ /* 0x000fc80000011602 */
[----:B------:R-:W-:-:S04]  /*b2b0*/  LOP3.LUT R0, R0, R3, RZ, 0xfc, !PT ;  /* 0x0000000300007212 */ /* 0x000fc800078efcff */
[----:B------:R-:W-:Y:S02]  /*b2c0*/  PRMT R8, R0, 0x7610, R8 ;  /* 0x0000761000087816 */ /* 0x000fe40000000008 */
.L_x_829:
[----:B------:R-:W-:Y:S05]  /*b2d0*/  BSYNC B0 ;  /* 0x0000000000007941 */ /* 0x000fea0003800000 */
.L_x_828:
[----:B------:R-:W-:Y:S01]  /*b2e0*/  STG.E.U8 [R16.64], R8 ;  /* 0x0000000810007986 */ /* 0x000fe2000c101124 */
[----:B------:R-:W-:Y:S05]  /*b2f0*/  EXIT ;  /* 0x000000000000794d */ /* 0x000fea0003800000 */
.L_x_826:
        /* <DEDUP_REMOVED lines=17> */
.L_x_833:
[----:B------:R-:W-:-:S04]  /*b410*/  LOP3.LUT R2, R3, 0x80000000, RZ, 0xc0, !PT ;  /* 0x8000000003027812 */ /* 0x000fc800078ec0ff */
[----:B------:R-:W-:-:S04]  /*b420*/  SHF.R.U32.HI R3, RZ, 0x18, R2 ;  /* 0x00000018ff037819 */ /* 0x000fc80000011602 */
[----:B------:R-:W-:-:S04]  /*b430*/  LOP3.LUT R0, R0, R3, RZ, 0xfc, !PT ;  /* 0x0000000300007212 */ /* 0x000fc800078efcff */
[----:B------:R-:W-:Y:S02]  /*b440*/  PRMT R8, R0, 0x7610, R8 ;  /* 0x0000761000087816 */ /* 0x000fe40000000008 */
.L_x_832:
[----:B------:R-:W-:Y:S05]  /*b450*/  BSYNC B0 ;  /* 0x0000000000007941 */ /* 0x000fea0003800000 */
.L_x_831:
[----:B------:R-:W-:Y:S01]  /*b460*/  STG.E.U8 [R16.64], R8 ;  /* 0x0000000810007986 */ /* 0x000fe2000c101124 */
[----:B------:R-:W-:Y:S05]  /*b470*/  EXIT ;  /* 0x000000000000794d */ /* 0x000fea0003800000 */
.L_x_825:
        /* <DEDUP_REMOVED lines=22> */
.L_x_808:
        /* <DEDUP_REMOVED lines=20> */
.L_x_835:
[----:B------:R-:W-:-:S06]  /*b720*/  HADD2.F32 R2, -RZ, R2.H0_H0 ;  /* 0x20000002ff027230 */ /* 0x000fcc0000004100 */
[----:B------:R-:W0:Y:S02]  /*b730*/  F2I.U64.TRUNC R2, R2 ;  /* 0x0000000200027311 */ /* 0x000e24000020d800 */
[----:B0-----:R-:W-:Y:S01]  /*b740*/  STG.E.64 [R16.64], R2 ;  /* 0x0000000210007986 */ /* 0x001fe2000c101b24 */
[----:B------:R-:W-:Y:S05]  /*b750*/  EXIT ;  /* 0x000000000000794d */ /* 0x000fea0003800000 */
.L_x_834:
[----:B------:R-:W-:-:S04]  /*b760*/  HADD2.F32 R2, -RZ, R2.H0_H0 ;  /* 0x20000002ff027230 */ /* 0x000fc80000004100 */
[----:B------:R-:W0:Y:S02]  /*b770*/  F2I.FTZ.U32.TRUNC.NTZ R3, R2 ;  /* 0x0000000200037305 */ /* 0x000e24000021f000 */
[----:B0-----:R-:W-:Y:S01]  /*b780*/  STG.E [R16.64], R3 ;  /* 0x0000000310007986 */ /* 0x001fe2000c101924 */
[----:B------:R-:W-:Y:S05]  /*b790*/  EXIT ;  /* 0x000000000000794d */ /* 0x000fea0003800000 */
.L_x_836:
        /* <DEDUP_REMOVED lines=14> */
.L_x_2450:


//--------------------- .text._ZN2at6native27unrolled_elementwise_kernelIZZZNS0_15sin_kernel_cudaERNS_18TensorIteratorBaseEENKUlvE0_clEvENKUlvE1_clEvEUlN3c104HalfEE_St5arrayIPcLm2EELi4E23TrivialOffsetCalculatorILi1EjESD_NS0_6memory12LoadWithCastILi1EEENSE_13StoreWithCastILi1EEEEEviT_T0_T2_T3_T4_T5_ --------------------------
	.section	.text._ZN2at6native27unrolled_elementwise_kernelIZZZNS0_15sin_kernel_cudaERNS_18TensorIteratorBaseEENKUlvE0_clEvENKUlvE1_clEvEUlN3c104HalfEE_St5arrayIPcLm2EELi4E23TrivialOffsetCalculatorILi1EjESD_NS0_6memory12LoadWithCastILi1EEENSE_13StoreWithCastILi1EEEEEviT_T0_T2_T3_T4_T5_,"ax",@progbits
	.sectioninfo	@"SHI_REGISTERS=28"
	.align	128
        .global         _ZN2at6native27unrolled_elementwise_kernelIZZZNS0_15sin_kernel_cudaERNS_18TensorIteratorBaseEENKUlvE0_clEvENKUlvE1_clEvEUlN3c104HalfEE_St5arrayIPcLm2EELi4E23TrivialOffsetCalculatorILi1EjESD_NS0_6memory12LoadWithCastILi1EEENSE_13StoreWithCastILi1EEEEEviT_T0_T2_T3_T4_T5_
        .type           _ZN2at6native27unrolled_elementwise_kernelIZZZNS0_15sin_kernel_cudaERNS_18TensorIteratorBaseEENKUlvE0_clEvENKUlvE1_clEvEUlN3c104HalfEE_St5arrayIPcLm2EELi4E23TrivialOffsetCalculatorILi1EjESD_NS0_6memory12LoadWithCastILi1EEENSE_13StoreWithCastILi1EEEEEviT_T0_T2_T3_T4_T5_,@function
        .size           _ZN2at6native27unrolled_elementwise_kernelIZZZNS0_15sin_kernel_cudaERNS_18TensorIteratorBaseEENKUlvE0_clEvENKUlvE1_clEvEUlN3c104HalfEE_St5arrayIPcLm2EELi4E23TrivialOffsetCalculatorILi1EjESD_NS0_6memory12LoadWithCastILi1EEENSE_13StoreWithCastILi1EEEEEviT_T0_T2_T3_T4_T5_,(.L_x_2451 - _ZN2at6native27unrolled_elementwise_kernelIZZZNS0_15sin_kernel_cudaERNS_18TensorIteratorBaseEENKUlvE0_clEvENKUlvE1_clEvEUlN3c104HalfEE_St5arrayIPcLm2EELi4E23TrivialOffsetCalculatorILi1EjESD_NS0_6memory12LoadWithCastILi1EEENSE_13StoreWithCastILi1EEEEEviT_T0_T2_T3_T4_T5_)
        .other          _ZN2at6native27unrolled_elementwise_kernelIZZZNS0_15sin_kernel_cudaERNS_18TensorIteratorBaseEENKUlvE0_clEvENKUlvE1_clEvEUlN3c104HalfEE_St5arrayIPcLm2EELi4E23TrivialOffsetCalculatorILi1EjESD_NS0_6memory12LoadWithCastILi1EEENSE_13StoreWithCastILi1EEEEEviT_T0_T2_T3_T4_T5_,@"STO_CUDA_ENTRY STV_DEFAULT"
_ZN2at6native27unrolled_elementwise_kernelIZZZNS0_15sin_kernel_cudaERNS_18TensorIteratorBaseEENKUlvE0_clEvENKUlvE1_clEvEUlN3c104HalfEE_St5arrayIPcLm2EELi4E23TrivialOffsetCalculatorILi1EjESD_NS0_6memory12LoadWithCastILi1EEENSE_13StoreWithCastILi1EEEEEviT_T0_T2_T3_T4_T5_:
.text._ZN2at6native27unrolled_elementwise_kernelIZZZNS0_15sin_kernel_cudaERNS_18TensorIteratorBaseEENKUlvE0_clEvENKUlvE1_clEvEUlN3c104HalfEE_St5arrayIPcLm2EELi4E23TrivialOffsetCalculatorILi1EjESD_NS0_6memory12LoadWithCastILi1EEENSE_13StoreWithCastILi1EEEEEviT_T0_T2_T3_T4_T5_:
        /* <DEDUP_REMOVED lines=29> */
[----:B0-----:R-:W-:-:S04]  /*01d0*/  F2FP.PACK_AB R0, RZ, R0 ;  /* 0x00000000ff00723e */ /* 0x001fc800000000ff */
[----:B------:R-:W-:Y:S01]  /*01e0*/  PRMT R22, R0, 0x7610, R22 ;  /* 0x0000761000167816 */ /* 0x000fe20000000016 */
[----:B------:R-:W-:Y:S05]  /*01f0*/  BRA `(.L_x_844) ;  /* 0x00000f3000007947 */ /* 0x000fea0003800000 */
.L_x_842:
[----:B------:R-:W2:Y:S02]  /*0200*/  LDG.E.U8 R2, [R2.64] ;  /* 0x0000002402027981 */ /* 0x000ea4000c1e1100 */
[----:B--2---:R-:W0:Y:S02]  /*0210*/  I2F.U16 R0, R2 ;  /* 0x0000000200007306 */ /* 0x004e240000101000 */
[----:B0-----:R-:W-:-:S04]  /*0220*/  F2FP.PACK_AB R0, RZ, R0 ;  /* 0x00000000ff00723e */ /* 0x001fc800000000ff */
[----:B------:R-:W-:Y:S01]  /*0230*/  PRMT R22, R0, 0x7610, R22 ;  /* 0x0000761000167816 */ /* 0x000fe20000000016 */
[----:B------:R-:W-:Y:S05]  /*0240*/  BRA `(.L_x_844) ;  /* 0x00000ee000007947 */ /* 0x000fea0003800000 */
.L_x_841:
        /* <DEDUP_REMOVED lines=8> */
[----:B0-----:R-:W-:-:S04]  /*02d0*/  F2FP.PACK_AB R0, RZ, R0 ;  /* 0x00000000ff00723e */ /* 0x001fc800000000ff */
[----:B------:R-:W-:Y:S01]  /*02e0*/  PRMT R22, R0, 0x7610, R22 ;  /* 0x0000761000167816 */ /* 0x000fe20000000016 */
[----:B------:R-:W-:Y:S05]  /*02f0*/  BRA `(.L_x_844) ;  /* 0x00000e3000007947 */ /* 0x000fea0003800000 */
.L_x_846:
[----:B------:R-:W2:Y:S02]  /*0300*/  LDG.E R2, [R2.64] ;  /* 0x0000002402027981 */ /* 0x000ea4000c1e1900 */
[----:B--2---:R-:W0:Y:S02]  /*0310*/  I2F R0, R2 ;  /* 0x0000000200007306 */ /* 0x004e240000201400 */
[----:B0-----:R-:W-:-:S04]  /*0320*/  F2FP.PACK_AB R0, RZ, R0 ;  /* 0x00000000ff00723e */ /* 0x001fc800000000ff */
[----:B------:R-:W-:Y:S01]  /*0330*/  PRMT R22, R0, 0x7610, R22 ;  /* 0x0000761000167816 */ /* 0x000fe20000000016 */
[----:B------:R-:W-:Y:S05]  /*0340*/  BRA `(.L_x_844) ;  /* 0x00000de000007947 */ /* 0x000fea0003800000 */
.L_x_845:
[----:B------:R-:W2:Y:S02]  /*0350*/  LDG.E.U16 R2, [R2.64] ;  /* 0x0000002402027981 */ /* 0x000ea4000c1e1500 */
[----:B--2---:R-:W0:Y:S02]  /*0360*/  I2F.S16 R0, R2 ;  /* 0x0000000200007306 */ /* 0x004e240000101400 */
[----:B0-----:R-:W-:-:S04]  /*0370*/  F2FP.PACK_AB R0, RZ, R0 ;  /* 0x00000000ff00723e */ /* 0x001fc800000000ff */
[----:B------:R-:W-:Y:S01]  /*0380*/  PRMT R22, R0, 0x7610, R22 ;  /* 0x0000761000167816 */ /* 0x000fe20000000016 */
[----:B------:R-:W-:Y:S05]  /*0390*/  BRA `(.L_x_844) ;  /* 0x00000d9000007947 */ /* 0x000fea0003800000 */
.L_x_840:
        /* <DEDUP_REMOVED lines=9> */
.L_x_848:
[----:B------:R0:W5:Y:S01]  /*0430*/  LDG.E.U16 R22, [R2.64] ;  /* 0x0000002402167981 */ /* 0x000162000c1e1500 */
[----:B------:R-:W-:Y:S05]  /*0440*/  BRA `(.L_x_844) ;  /* 0x00000ce000007947 */ /* 0x000fea0003800000 */
.L_x_847:
        /* <DEDUP_REMOVED lines=9> */
.L_x_850:
[----:B------:R0:W5:Y:S01]  /*04e0*/  LDG.E.U16 R22, [R2.64] ;  /* 0x0000002402167981 */ /* 0x000162000c1e1500 */
[----:B------:R-:W-:Y:S05]  /*04f0*/  BRA `(.L_x_844) ;  /* 0x00000c3000007947 */ /* 0x000fea0003800000 */
.L_x_849:
[----:B------:R-:W2:Y:S02]  /*0500*/  LDG.E.64 R2, [R2.64] ;  /* 0x0000002402027981 */ /* 0x000ea4000c1e1b00 */
[----:B--2---:R-:W0:Y:S01]  /*0510*/  F2F.F32.F64 R0, R2 ;  /* 0x0000000200007310 */ /* 0x004e220000301000 */
[----:B------:R-:W0:-:S14]  /*0520*/  DSETP.GEU.AND P0, PT, |R2|, c[0x2][0x0], PT ;  /* 0x008000000200762a */ /* 0x000e1c0003f0e200 */
[----:B0-----:R-:W-:-:S05]  /*0530*/  @!P0 FMUL R0, R0, 1.175494350822287508e-38 ;  /* 0x0080000000008820 */ /* 0x001fca0000400000 */
[----:B------:R-:W-:-:S04]  /*0540*/  F2FP.PACK_AB R0, RZ, R0 ;  /* 0x00000000ff00723e */ /* 0x000fc800000000ff */
[----:B------:R-:W-:Y:S01]  /*0550*/  PRMT R22, R0, 0x7610, R22 ;  /* 0x0000761000167816 */ /* 0x000fe20000000016 */
[----:B------:R-:W-:Y:S05]  /*0560*/  BRA `(.L_x_844) ;  /* 0x00000bc000007947 */ /* 0x000fea0003800000 */
.L_x_839:
        /* <DEDUP_REMOVED lines=11> */
[----:B------:R-:W-:-:S04]  /*0620*/  F2FP.PACK_AB R0, RZ, R0 ;  /* 0x00000000ff00723e */ /* 0x000fc800000000ff */
[----:B------:R-:W-:Y:S01]  /*0630*/  PRMT R22, R0, 0x7610, R22 ;  /* 0x0000761000167816 */ /* 0x000fe20000000016 */
[----:B------:R-:W-:Y:S05]  /*0640*/  BRA `(.L_x_844) ;  /* 0x00000ae000007947 */ /* 0x000fea0003800000 */
.L_x_853:
[----:B------:R-:W2:Y:S02]  /*0650*/  LDG.E.64 R2, [R2.64] ;  /* 0x0000002402027981 */ /* 0x000ea4000c1e1b00 */
[----:B--2---:R-:W0:Y:S01]  /*0660*/  F2F.F32.F64 R0, R2 ;  /* 0x0000000200007310 */ /* 0x004e220000301000 */
[----:B------:R-:W0:-:S14]  /*0670*/  DSETP.GEU.AND P0, PT, |R2|, c[0x2][0x0], PT ;  /* 0x008000000200762a */ /* 0x000e1c0003f0e200 */
[----:B0-----:R-:W-:-:S05]  /*0680*/  @!P0 FMUL R0, R0, 1.175494350822287508e-38 ;  /* 0x0080000000008820 */ /* 0x001fca0000400000 */
[----:B------:R-:W-:-:S04]  /*0690*/  F2FP.PACK_AB R0, RZ, R0 ;  /* 0x00000000ff00723e */ /* 0x000fc800000000ff */
[----:B------:R-:W-:Y:S01]  /*06a0*/  PRMT R22, R0, 0x7610, R22 ;  /* 0x0000761000167816 */ /* 0x000fe20000000016 */
[----:B------:R-:W-:Y:S05]  /*06b0*/  BRA `(.L_x_844) ;  /* 0x00000a7000007947 */ /* 0x000fea0003800000 */
.L_x_852:
        /* <DEDUP_REMOVED lines=28> */
.L_x_855:
        /* <DEDUP_REMOVED lines=16> */
.L_x_854:
[----:B------:R-:W2:Y:S02]  /*0980*/  LDG.E.U16 R0, [R2.64] ;  /* 0x0000002402007981 */ /* 0x000ea4000c1e1500 */
[----:B--2---:R-:W-:-:S04]  /*0990*/  PRMT R0, RZ, 0x5410, R0 ;  /* 0x00005410ff007816 */ /* 0x004fc80000000000 */
[----:B------:R-:W-:-:S04]  /*09a0*/  F2FP.PACK_AB R0, RZ, R0 ;  /* 0x00000000ff00723e */ /* 0x000fc800000000ff */
[----:B------:R-:W-:Y:S01]  /*09b0*/  PRMT R22, R0, 0x7610, R22 ;  /* 0x0000761000167816 */ /* 0x000fe20000000016 */
[----:B------:R-:W-:Y:S05]  /*09c0*/  BRA `(.L_x_844) ;  /* 0x0000076000007947 */ /* 0x000fea0003800000 */
.L_x_851:
        /* <DEDUP_REMOVED lines=12> */
.L_x_858:
        /* <DEDUP_REMOVED lines=21> */
.L_x_862:
[----:B------:R-:W-:Y:S05]  /*0be0*/  BSYNC B1 ;  /* 0x0000000000017941 */ /* 0x000fea0003800000 */
.L_x_861:
[----:B------:R-:W-:Y:S01]  /*0bf0*/  LEA R3, R0, 0x3b800000, 0x17 ;  /* 0x3b80000000037811 */ /* 0x000fe200078eb8ff */
[----:B------:R-:W-:-:S05]  /*0c00*/  IMAD.SHL.U32 R0, R2, 0x100000, RZ ;  /* 0x0010000002007824 */ /* 0x000fca00078e00ff */
[----:B------:R-:W-:Y:S02]  /*0c10*/  LOP3.LUT R0, R3, R0, R4, 0xfe, !PT ;  /* 0x0000000003007212 */ /* 0x000fe400078efe04 */
.L_x_860:
[----:B------:R-:W-:Y:S05]  /*0c20*/  BSYNC B0 ;  /* 0x0000000000007941 */ /* 0x000fea0003800000 */
.L_x_859:
[----:B------:R-:W-:-:S04]  /*0c30*/  F2FP.PACK_AB R0, RZ, R0 ;  /* 0x00000000ff00723e */ /* 0x000fc800000000ff */
[----:B------:R-:W-:Y:S01]  /*0c40*/  PRMT R22, R0, 0x7610, R22 ;  /* 0x0000761000167816 */ /* 0x000fe20000000016 */
[----:B------:R-:W-:Y:S05]  /*0c50*/  BRA `(.L_x_844) ;  /* 0x000004d000007947 */ /* 0x000fea0003800000 */
.L_x_857:
        /* <DEDUP_REMOVED lines=21> */
.L_x_866:
[----:B------:R-:W-:Y:S05]  /*0db0*/  BSYNC B1 ;  /* 0x0000000000017941 */ /* 0x000fea0003800000 */
.L_x_865:
[----:B------:R-:W-:Y:S01]  /*0dc0*/  LEA R3, R0, 0x37800000, 0x17 ;  /* 0x3780000000037811 */ /* 0x000fe200078eb8ff */
[----:B------:R-:W-:-:S05]  /*0dd0*/  IMAD.SHL.U32 R0, R2, 0x200000, RZ ;  /* 0x0020000002007824 */ /* 0x000fca00078e00ff */
[----:B------:R-:W-:Y:S02]  /*0de0*/  LOP3.LUT R0, R3, R0, R4, 0xfe, !PT ;  /* 0x0000000003007212 */ /* 0x000fe400078efe04 */
.L_x_864:
[----:B------:R-:W-:Y:S05]  /*0df0*/  BSYNC B0 ;  /* 0x0000000000007941 */ /* 0x000fea0003800000 */
.L_x_863:
[----:B------:R-:W-:-:S04]  /*0e00*/  F2FP.PACK_AB R0, RZ, R0 ;  /* 0x00000000ff00723e */ /* 0x000fc800000000ff */
[----:B------:R-:W-:Y:S01]  /*0e10*/  PRMT R22, R0, 0x7610, R22 ;  /* 0x0000761000167816 */ /* 0x000fe20000000016 */
[----:B------:R-:W-:Y:S05]  /*0e20*/  BRA `(.L_x_844) ;  /* 0x0000030000007947 */ /* 0x000fea0003800000 */
.L_x_856:
        /* <DEDUP_REMOVED lines=14> */
.L_x_870:
[----:B------:R-:W-:Y:S05]  /*0f10*/  BSYNC B0 ;  /* 0x0000000000007941 */ /* 0x000fea0003800000 */
.L_x_869:
[----:B------:R-:W-:-:S04]  /*0f20*/  F2FP.PACK_AB R0, RZ, R0 ;  /* 0x00000000ff00723e */ /* 0x000fc800000000ff */
[----:B------:R-:W-:Y:S01]  /*0f30*/  PRMT R22, R0, 0x7610, R22 ;  /* 0x0000761000167816 */ /* 0x000fe20000000016 */
[----:B------:R-:W-:Y:S05]  /*0f40*/  BRA `(.L_x_844) ;  /* 0x000001e000007947 */ /* 0x000fea0003800000 */
.L_x_843:
        /* <DEDUP_REMOVED lines=21> */
.L_x_868:
[----:B------:R-:W2:Y:S02]  /*10a0*/  LDG.E.64 R2, [R2.64] ;  /* 0x0000002402027981 */ /* 0x000ea4000c1e1b00 */
[----:B--2---:R-:W0:Y:S02]  /*10b0*/  I2F.U64 R0, R2 ;  /* 0x0000000200007312 */ /* 0x004e240000301000 */
[----:B0-----:R-:W-:-:S04]  /*10c0*/  F2FP.PACK_AB R0, RZ, R0 ;  /* 0x00000000ff00723e */ /* 0x001fc800000000ff */
[----:B------:R-:W-:Y:S01]  /*10d0*/  PRMT R22, R0, 0x7610, R22 ;  /* 0x0000761000167816 */ /* 0x000fe20000000016 */
[----:B------:R-:W-:Y:S05]  /*10e0*/  BRA `(.L_x_844) ;  /* 0x0000004000007947 */ /* 0x000fea0003800000 */
.L_x_867:
[----:B------:R-:W2:Y:S02]  /*10f0*/  LDG.E R2, [R2.64] ;  /* 0x0000002402027981 */ /* 0x000ea4000c1e1900 */
[----:B--2---:R-:W0:Y:S02]  /*1100*/  I2F.U32 R0, R2 ;  /* 0x0000000200007306 */ /* 0x004e240000201000 */
[----:B0-----:R-:W-:-:S04]  /*1110*/  F2FP.PACK_AB R0, RZ, R0 ;  /* 0x00000000ff00723e */ /* 0x001fc800000000ff */
[----:B------:R-:W-:Y:S02]  /*1120*/  PRMT R22, R0, 0x7610, R22 ;  /* 0x0000761000167816 */ /* 0x000fe40000000016 */
.L_x_844:
[----:B------:R-:W1:Y:S02]  /*1130*/  S2R R24, SR_TID.X ;  /* 0x0000000000187919 */ /* 0x000e640000002100 */
[----:B-1----:R-:W-:-:S03]  /*1140*/  IADD3 R24, R24, 0x80, RZ ;  /* 0x0000008018187810 */ /* 0x002fc60007ffe0ff */
.L_x_838:
[----:B-1----:R-:W-:Y:S05]  /*1150*/  BSYNC B6 ;  /* 0x0000000000067941 */ /* 0x002fea0003800000 */
.L_x_837:
        /* <DEDUP_REMOVED lines=24> */
.L_x_876:
[----:B------:R-:W2:Y:S02]  /*12e0*/  LDG.E.U8 R2, [R2.64] ;  /* 0x0000002402027981 */ /* 0x000ea4000c1e1100 */
[----:B--2---:R-:W0:Y:S02]  /*12f0*/  I2F.U16 R0, R2 ;  /* 0x0000000200007306 */ /* 0x004e240000101000 */
[----:B0-----:R-:W-:-:S04]  /*1300*/  F2FP.PACK_AB R0, RZ, R0 ;  /* 0x00000000ff00723e */ /* 0x001fc800000000ff */
[----:B------:R-:W-:Y:S01]  /*1310*/  PRMT R18, R0, 0x7610, R18 ;  /* 0x0000761000127816 */ /* 0x000fe20000000012 */
[----:B------:R-:W-:Y:S05]  /*1320*/  BRA `(.L_x_878) ;  /* 0x00000ed000007947 */ /* 0x000fea0003800000 */
.L_x_875:
        /* <DEDUP_REMOVED lines=11> */
.L_x_880:
[----:B------:R-:W2:Y:S02]  /*13e0*/  LDG.E R2, [R2.64] ;  /* 0x0000002402027981 */ /* 0x000ea4000c1e1900 */
[----:B--2---:R-:W0:Y:S02]  /*13f0*/  I2F R0, R2 ;  /* 0x0000000200007306 */ /* 0x004e240000201400 */
[----:B0-----:R-:W-:-:S04]  /*1400*/  F2FP.PACK_AB R0, RZ, R0 ;  /* 0x00000000ff00723e */ /* 0x001fc800000000ff */
[----:B------:R-:W-:Y:S01]  /*1410*/  PRMT R18, R0, 0x7610, R18 ;  /* 0x0000761000127816 */ /* 0x000fe20000000012 */
[----:B------:R-:W-:Y:S05]  /*1420*/  BRA `(.L_x_878) ;  /* 0x00000dd000007947 */ /* 0x000fea0003800000 */
.L_x_879:
[----:B------:R-:W2:Y:S02]  /*1430*/  LDG.E.U16 R2, [R2.64] ;  /* 0x0000002402027981 */ /* 0x000ea4000c1e1500 */
[----:B--2---:R-:W0:Y:S02]  /*1440*/  I2F.S16 R0, R2 ;  /* 0x0000000200007306 */ /* 0x004e240000101400 */
[----:B0-----:R-:W-:-:S04]  /*1450*/  F2FP.PACK_AB R0, RZ, R0 ;  /* 0x00000000ff00723e */ /* 0x001fc800000000ff */
[----:B------:R-:W-:Y:S01]  /*1460*/  PRMT R18, R0, 0x7610, R18 ;  /* 0x0000761000127816 */ /* 0x000fe20000000012 */
[----:B------:R-:W-:Y:S05]  /*1470*/  BRA `(.L_x_878) ;  /* 0x00000d8000007947 */ /* 0x000fea0003800000 */
.L_x_874:
        /* <DEDUP_REMOVED lines=9> */
.L_x_882:
[----:B------:R0:W5:Y:S01]  /*1510*/  LDG.E.U16 R18, [R2.64] ;  /* 0x0000002402127981 */ /* 0x000162000c1e1500 */
[----:B------:R-:W-:Y:S05]  /*1520*/  BRA `(.L_x_878) ;  /* 0x00000cd000007947 */ /* 0x000fea0003800000 */
.L_x_881:
        /* <DEDUP_REMOVED lines=9> */
.L_x_884:
[----:B------:R0:W5:Y:S01]  /*15c0*/  LDG.E.U16 R18, [R2.64] ;  /* 0x0000002402127981 */ /* 0x000162000c1e1500 */
[----:B------:R-:W-:Y:S05]  /*15d0*/  BRA `(.L_x_878) ;  /* 0x00000c2000007947 */ /* 0x000fea0003800000 */
.L_x_883:
[----:B------:R-:W2:Y:S02]  /*15e0*/  LDG.E.64 R2, [R2.64] ;  /* 0x0000002402027981 */ /* 0x000ea4000c1e1b00 */
[----:B--2---:R-:W0:Y:S01]  /*15f0*/  F2F.F32.F64 R0, R2 ;  /* 0x0000000200007310 */ /* 0x004e220000301000 */
[----:B------:R-:W0:-:S14]  /*1600*/  DSETP.GEU.AND P0, PT, |R2|, c[0x2][0x0], PT ;  /* 0x008000000200762a */ /* 0x000e1c0003f0e200 */
[----:B0-----:R-:W-:-:S05]  /*1610*/  @!P0 FMUL R0, R0, 1.175494350822287508e-38 ;  /* 0x0080000000008820 */ /* 0x001fca0000400000 */
[----:B------:R-:W-:-:S04]  /*1620*/  F2FP.PACK_AB R0, RZ, R0 ;  /* 0x00000000ff00723e */ /* 0x000fc800000000ff */
[----:B------:R-:W-:Y:S01]  /*1630*/  PRMT R18, R0, 0x7610, R18 ;  /* 0x0000761000127816 */ /* 0x000fe20000000012 */
[----:B------:R-:W-:Y:S05]  /*1640*/  BRA `(.L_x_878) ;  /* 0x00000bb000007947 */ /* 0x000fea0003800000 */
.L_x_873:
        /* <DEDUP_REMOVED lines=14> */
.L_x_887:
[----:B------:R-:W2:Y:S02]  /*1730*/  LDG.E.64 R2, [R2.64] ;  /* 0x0000002402027981 */ /* 0x000ea4000c1e1b00 */
[----:B--2---:R-:W0:Y:S01]  /*1740*/  F2F.F32.F64 R0, R2 ;  /* 0x0000000200007310 */ /* 0x004e220000301000 */
[----:B------:R-:W0:-:S14]  /*1750*/  DSETP.GEU.AND P0, PT, |R2|, c[0x2][0x0], PT ;  /* 0x008000000200762a */ /* 0x000e1c0003f0e200 */
[----:B0-----:R-:W-:-:S05]  /*1760*/  @!P0 FMUL R0, R0, 1.175494350822287508e-38 ;  /* 0x0080000000008820 */ /* 0x001fca0000400000 */
[----:B------:R-:W-:-:S04]  /*1770*/  F2FP.PACK_AB R0, RZ, R0 ;  /* 0x00000000ff00723e */ /* 0x000fc800000000ff */
[----:B------:R-:W-:Y:S01]  /*1780*/  PRMT R18, R0, 0x7610, R18 ;  /* 0x0000761000127816 */ /* 0x000fe20000000012 */
[----:B------:R-:W-:Y:S05]  /*1790*/  BRA `(.L_x_878) ;  /* 0x00000a6000007947 */ /* 0x000fea0003800000 */
.L_x_886:
        /* <DEDUP_REMOVED lines=28> */
.L_x_889:
        /* <DEDUP_REMOVED lines=15> */
.L_x_888:
[----:B------:R-:W2:Y:S02]  /*1a50*/  LDG.E.U16 R0, [R2.64] ;  /* 0x0000002402007981 */ /* 0x000ea4000c1e1500 */
[----:B--2---:R-:W-:-:S04]  /*1a60*/  PRMT R0, RZ, 0x5410, R0 ;  /* 0x00005410ff007816 */ /* 0x004fc80000000000 */
[----:B------:R-:W-:-:S04]  /*1a70*/  F2FP.PACK_AB R0, RZ, R0 ;  /* 0x00000000ff00723e */ /* 0x000fc800000000ff */
[----:B------:R-:W-:Y:S01]  /*1a80*/  PRMT R18, R0, 0x7610, R18 ;  /* 0x0000761000127816 */ /* 0x000fe20000000012 */
[----:B------:R-:W-:Y:S05]  /*1a90*/  BRA `(.L_x_878) ;  /* 0x0000076000007947 */ /* 0x000fea0003800000 */
.L_x_885:
        /* <DEDUP_REMOVED lines=12> */
.L_x_892:
        /* <DEDUP_REMOVED lines=21> */
.L_x_896:
[----:B------:R-:W-:Y:S05]  /*1cb0*/  BSYNC B1 ;  /* 0x0000000000017941 */ /* 0x000fea0003800000 */
.L_x_895:
[----:B------:R-:W-:Y:S01]  /*1cc0*/  LEA R3, R0, 0x3b800000, 0x17 ;  /* 0x3b80000000037811 */ /* 0x000fe200078eb8ff */
[----:B------:R-:W-:-:S05]  /*1cd0*/  IMAD.SHL.U32 R0, R2, 0x100000, RZ ;  /* 0x0010000002007824 */ /* 0x000fca00078e00ff */
[----:B------:R-:W-:Y:S02]  /*1ce0*/  LOP3.LUT R0, R3, R0, R4, 0xfe, !PT ;  /* 0x0000000003007212 */ /* 0x000fe400078efe04 */
.L_x_894:
[----:B------:R-:W-:Y:S05]  /*1cf0*/  BSYNC B0 ;  /* 0x0000000000007941 */ /* 0x000fea0003800000 */
.L_x_893:
[----:B------:R-:W-:-:S04]  /*1d00*/  F2FP.PACK_AB R0, RZ, R0 ;  /* 0x00000000ff00723e */ /* 0x000fc800000000ff */
[----:B------:R-:W-:Y:S01]  /*1d10*/  PRMT R18, R0, 0x7610, R18 ;  /* 0x0000761000127816 */ /* 0x000fe20000000012 */
[----:B------:R-:W-:Y:S05]  /*1d20*/  BRA `(.L_x_878) ;  /* 0x000004d000007947 */ /* 0x000fea0003800000 */
.L_x_891:
        /* <DEDUP_REMOVED lines=21> */
.L_x_900:
[----:B------:R-:W-:Y:S05]  /*1e80*/  BSYNC B1 ;  /* 0x0000000000017941 */ /* 0x000fea0003800000 */
.L_x_899:
[----:B------:R-:W-:Y:S01]  /*1e90*/  LEA R3, R0, 0x37800000, 0x17 ;  /* 0x3780000000037811 */ /* 0x000fe200078eb8ff */
[----:B------:R-:W-:-:S05]  /*1ea0*/  IMAD.SHL.U32 R0, R2, 0x200000, RZ ;  /* 0x0020000002007824 */ /* 0x000fca00078e00ff */
[----:B------:R-:W-:Y:S02]  /*1eb0*/  LOP3.LUT R0, R3, R0, R4, 0xfe, !PT ;  /* 0x0000000003007212 */ /* 0x000fe400078efe04 */
.L_x_898:
[----:B------:R-:W-:Y:S05]  /*1ec0*/  BSYNC B0 ;  /* 0x0000000000007941 */ /* 0x000fea0003800000 */
.L_x_897:
[----:B------:R-:W-:-:S04]  /*1ed0*/  F2FP.PACK_AB R0, RZ, R0 ;  /* 0x00000000ff00723e */ /* 0x000fc800000000ff */
[----:B------:R-:W-:Y:S01]  /*1ee0*/  PRMT R18, R0, 0x7610, R18 ;  /* 0x0000761000127816 */ /* 0x000fe20000000012 */
[----:B------:R-:W-:Y:S05]  /*1ef0*/  BRA `(.L_x_878) ;  /* 0x0000030000007947 */ /* 0x000fea0003800000 */
.L_x_890:
        /* <DEDUP_REMOVED lines=14> */
.L_x_904:
[----:B------:R-:W-:Y:S05]  /*1fe0*/  BSYNC B0 ;  /* 0x0000000000007941 */ /* 0x000fea0003800000 */
.L_x_903:
[----:B------:R-:W-:-:S04]  /*1ff0*/  F2FP.PACK_AB R0, RZ, R0 ;  /* 0x00000000ff00723e */ /* 0x000fc800000000ff */
[----:B------:R-:W-:Y:S01]  /*2000*/  PRMT R18, R0, 0x7610, R18 ;  /* 0x0000761000127816 */ /* 0x000fe20000000012 */
[----:B------:R-:W-:Y:S05]  /*2010*/  BRA `(.L_x_878) ;  /* 0x000001e000007947 */ /* 0x000fea0003800000 */
.L_x_877:
        /* <DEDUP_REMOVED lines=21> */
.L_x_902:
[----:B------:R-:W2:Y:S02]  /*2170*/  LDG.E.64 R2, [R2.64] ;  /* 0x0000002402027981 */ /* 0x000ea4000c1e1b00 */
[----:B--2---:R-:W0:Y:S02]  /*2180*/  I2F.U64 R0, R2 ;  /* 0x0000000200007312 */ /* 0x004e240000301000 */
[----:B0-----:R-:W-:-:S04]  /*2190*/  F2FP.PACK_AB R0, RZ, R0 ;  /* 0x00000000ff00723e */ /* 0x001fc800000000ff */
[----:B------:R-:W-:Y:S01]  /*21a0*/  PRMT R18, R0, 0x7610, R18 ;  /* 0x0000761000127816 */ /* 0x000fe20000000012 */
[----:B------:R-:W-:Y:S05]  /*21b0*/  BRA `(.L_x_878) ;  /* 0x0000004000007947 */ /* 0x000fea0003800000 */
.L_x_901:
[----:B------:R-:W2:Y:S02]  /*21c0*/  LDG.E R2, [R2.64] ;  /* 0x0000002402027981 */ /* 0x000ea4000c1e1900 */
[----:B--2---:R-:W0:Y:S02]  /*21d0*/  I2F.U32 R0, R2 ;  /* 0x0000000200007306 */ /* 0x004e240000201000 */
[----:B0-----:R-:W-:-:S04]  /*21e0*/  F2FP.PACK_AB R0, RZ, R0 ;  /* 0x00000000ff00723e */ /* 0x001fc800000000ff */
[----:B------:R-:W-:Y:S02]  /*21f0*/  PRMT R18, R0, 0x7610, R18 ;  /* 0x0000761000127816 */ /* 0x000fe40000000012 */
.L_x_878:
[----:B------:R-:W-:-:S05]  /*2200*/  IADD3 R24, R24, 0x80, RZ ;  /* 0x0000008018187810 */ /* 0x000fca0007ffe0ff */
.L_x_872:
[----:B------:R-:W-:Y:S05]  /*2210*/  BSYNC B6 ;  /* 0x0000000000067941 */ /* 0x000fea0003800000 */
.L_x_871:
        /* <DEDUP_REMOVED lines=26> */
.L_x_910:
[----:B------:R-:W2:Y:S02]  /*23c0*/  LDG.E.U8 R2, [R2.64] ;  /* 0x0000002402027981 */ /* 0x000ea4000c1e1100 */
[----:B--2---:R-:W0:Y:S02]  /*23d0*/  I2F.U16 R0, R2 ;  /* 0x0000000200007306 */ /* 0x004e240000101000 */
[----:B0-----:R-:W-:-:S04]  /*23e0*/  F2FP.PACK_AB R0, RZ, R0 ;  /* 0x00000000ff00723e */ /* 0x001fc800000000ff */
[----:B------:R-:W-:Y:S01]  /*23f0*/  PRMT R25, R0, 0x7610, R25 ;  /* 0x0000761000197816 */ /* 0x000fe20000000019 */
[----:B------:R-:W-:Y:S05]  /*2400*/  BRA `(.L_x_912) ;  /* 0x00000ed000007947 */ /* 0x000fea0003800000 */
.L_x_909:
        /* <DEDUP_REMOVED lines=11> */
.L_x_914:
[----:B------:R-:W2:Y:S02]  /*24c0*/  LDG.E R2, [R2.64] ;  /* 0x0000002402027981 */ /* 0x000ea4000c1e1900 */
[----:B--2---:R-:W0:Y:S02]  /*24d0*/  I2F R0, R2 ;  /* 0x0000000200007306 */ /* 0x004e240000201400 */
[----:B0-----:R-:W-:-:S04]  /*24e0*/  F2FP.PACK_AB R0, RZ, R0 ;  /* 0x00000000ff00723e */ /* 0x001fc800000000ff */
[----:B------:R-:W-:Y:S01]  /*24f0*/  PRMT R25, R0, 0x7610, R25 ;  /* 0x0000761000197816 */ /* 0x000fe20000000019 */
[----:B------:R-:W-:Y:S05]  /*2500*/  BRA `(.L_x_912) ;  /* 0x00000dd000007947 */ /* 0x000fea0003800000 */
.L_x_913:
[----:B------:R-:W2:Y:S02]  /*2510*/  LDG.E.U16 R2, [R2.64] ;  /* 0x0000002402027981 */ /* 0x000ea4000c1e1500 */
[----:B--2---:R-:W0:Y:S02]  /*2520*/  I2F.S16 R0, R2 ;  /* 0x0000000200007306 */ /* 0x004e240000101400 */
[----:B0-----:R-:W-:-:S04]  /*2530*/  F2FP.PACK_AB R0, RZ, R0 ;  /* 0x00000000ff00723e */ /* 0x001fc800000000ff */
[----:B------:R-:W-:Y:S01]  /*2540*/  PRMT R25, R0, 0x7610, R25 ;  /* 0x0000761000197816 */ /* 0x000fe20000000019 */
[----:B------:R-:W-:Y:S05]  /*2550*/  BRA `(.L_x_912) ;  /* 0x00000d8000007947 */ /* 0x000fea0003800000 */
.L_x_908:
        /* <DEDUP_REMOVED lines=9> */
.L_x_916:
[----:B------:R0:W5:Y:S01]  /*25f0*/  LDG.E.U16 R25, [R2.64] ;  /* 0x0000002402197981 */ /* 0x000162000c1e1500 */
[----:B------:R-:W-:Y:S05]  /*2600*/  BRA `(.L_x_912) ;  /* 0x00000cd000007947 */ /* 0x000fea0003800000 */
.L_x_915:
        /* <DEDUP_REMOVED lines=9> */
.L_x_918:
[----:B------:R0:W5:Y:S01]  /*26a0*/  LDG.E.U16 R25, [R2.64] ;  /* 0x0000002402197981 */ /* 0x000162000c1e1500 */
[----:B------:R-:W-:Y:S05]  /*26b0*/  BRA `(.L_x_912) ;  /* 0x00000c2000007947 */ /* 0x000fea0003800000 */
.L_x_917:
[----:B------:R-:W2:Y:S02]  /*26c0*/  LDG.E.64 R2, [R2.64] ;  /* 0x0000002402027981 */ /* 0x000ea4000c1e1b00 */
[----:B--2---:R-:W0:Y:S01]  /*26d0*/  F2F.F32.F64 R0, R2 ;  /* 0x0000000200007310 */ /* 0x004e220000301000 */
[----:B------:R-:W0:-:S14]  /*26e0*/  DSETP.GEU.AND P0, PT, |R2|, c[0x2][0x0], PT ;  /* 0x008000000200762a */ /* 0x000e1c0003f0e200 */
[----:B0-----:R-:W-:-:S05]  /*26f0*/  @!P0 FMUL R0, R0, 1.175494350822287508e-38 ;  /* 0x0080000000008820 */ /* 0x001fca0000400000 */
[----:B------:R-:W-:-:S04]  /*2700*/  F2FP.PACK_AB R0, RZ, R0 ;  /* 0x00000000ff00723e */ /* 0x000fc800000000ff */
[----:B------:R-:W-:Y:S01]  /*2710*/  PRMT R25, R0, 0x7610, R25 ;  /* 0x0000761000197816 */ /* 0x000fe20000000019 */
[----:B------:R-:W-:Y:S05]  /*2720*/  BRA `(.L_x_912) ;  /* 0x00000bb000007947 */ /* 0x000fea0003800000 */
.L_x_907:
        /* <DEDUP_REMOVED lines=14> */
.L_x_921:
[----:B------:R-:W2:Y:S02]  /*2810*/  LDG.E.64 R2, [R2.64] ;  /* 0x0000002402027981 */ /* 0x000ea4000c1e1b00 */
[----:B--2---:R-:W0:Y:S01]  /*2820*/  F2F.F32.F64 R0, R2 ;  /* 0x0000000200007310 */ /* 0x004e220000301000 */
[----:B------:R-:W0:-:S14]  /*2830*/  DSETP.GEU.AND P0, PT, |R2|, c[0x2][0x0], PT ;  /* 0x008000000200762a */ /* 0x000e1c0003f0e200 */
[----:B0-----:R-:W-:-:S05]  /*2840*/  @!P0 FMUL R0, R0, 1.175494350822287508e-38 ;  /* 0x0080000000008820 */ /* 0x001fca0000400000 */
[----:B------:R-:W-:-:S04]  /*2850*/  F2FP.PACK_AB R0, RZ, R0 ;  /* 0x00000000ff00723e */ /* 0x000fc800000000ff */
[----:B------:R-:W-:Y:S01]  /*2860*/  PRMT R25, R0, 0x7610, R25 ;  /* 0x0000761000197816 */ /* 0x000fe20000000019 */
[----:B------:R-:W-:Y:S05]  /*2870*/  BRA `(.L_x_912) ;  /* 0x00000a6000007947 */ /* 0x000fea0003800000 */
.L_x_920:
        /* <DEDUP_REMOVED lines=28> */
.L_x_923:
        /* <DEDUP_REMOVED lines=15> */
.L_x_922:
[----:B------:R-:W2:Y:S02]  /*2b30*/  LDG.E.U16 R0, [R2.64] ;  /* 0x0000002402007981 */ /* 0x000ea4000c1e1500 */
[----:B--2---:R-:W-:-:S04]  /*2b40*/  PRMT R0, RZ, 0x5410, R0 ;  /* 0x00005410ff007816 */ /* 0x004fc80000000000 */
[----:B------:R-:W-:-:S04]  /*2b50*/  F2FP.PACK_AB R0, RZ, R0 ;  /* 0x00000000ff00723e */ /* 0x000fc800000000ff */
[----:B------:R-:W-:Y:S01]  /*2b60*/  PRMT R25, R0, 0x7610, R25 ;  /* 0x0000761000197816 */ /* 0x000fe20000000019 */
[----:B------:R-:W-:Y:S05]  /*2b70*/  BRA `(.L_x_912) ;  /* 0x0000076000007947 */ /* 0x000fea0003800000 */
.L_x_919:
        /* <DEDUP_REMOVED lines=12> */
.L_x_926:
        /* <DEDUP_REMOVED lines=21> */
.L_x_930:
[----:B------:R-:W-:Y:S05]  /*2d90*/  BSYNC B1 ;  /* 0x0000000000017941 */ /* 0x000fea0003800000 */
.L_x_929:
[----:B------:R-:W-:Y:S01]  /*2da0*/  LEA R3, R0, 0x3b800000, 0x17 ;  /* 0x3b80000000037811 */ /* 0x000fe200078eb8ff */
[----:B------:R-:W-:-:S05]  /*2db0*/  IMAD.SHL.U32 R0, R2, 0x100000, RZ ;  /* 0x0010000002007824 */ /* 0x000fca00078e00ff */
[----:B------:R-:W-:Y:S02]  /*2dc0*/  LOP3.LUT R0, R3, R0, R4, 0xfe, !PT ;  /* 0x0000000003007212 */ /* 0x000fe400078efe04 */
.L_x_928:
[----:B------:R-:W-:Y:S05]  /*2dd0*/  BSYNC B0 ;  /* 0x0000000000007941 */ /* 0x000fea0003800000 */
.L_x_927:
[----:B------:R-:W-:-:S04]  /*2de0*/  F2FP.PACK_AB R0, RZ, R0 ;  /* 0x00000000ff00723e */ /* 0x000fc800000000ff */
[----:B------:R-:W-:Y:S01]  /*2df0*/  PRMT R25, R0, 0x7610, R25 ;  /* 0x0000761000197816 */ /* 0x000fe20000000019 */
[----:B------:R-:W-:Y:S05]  /*2e00*/  BRA `(.L_x_912) ;  /* 0x000004d000007947 */ /* 0x000fea0003800000 */
.L_x_925:
        /* <DEDUP_REMOVED lines=21> */
.L_x_934:
[----:B------:R-:W-:Y:S05]  /*2f60*/  BSYNC B1 ;  /* 0x0000000000017941 */ /* 0x000fea0003800000 */
.L_x_933:
[----:B------:R-:W-:Y:S01]  /*2f70*/  LEA R3, R0, 0x37800000, 0x17 ;  /* 0x3780000000037811 */ /* 0x000fe200078eb8ff */
[----:B------:R-:W-:-:S05]  /*2f80*/  IMAD.SHL.U32 R0, R2, 0x200000, RZ ;  /* 0x0020000002007824 */ /* 0x000fca00078e00ff */
[----:B------:R-:W-:Y:S02]  /*2f90*/  LOP3.LUT R0, R3, R0, R4, 0xfe, !PT ;  /* 0x0000000003007212 */ /* 0x000fe400078efe04 */
.L_x_932:
[----:B------:R-:W-:Y:S05]  /*2fa0*/  BSYNC B0 ;  /* 0x0000000000007941 */ /* 0x000fea0003800000 */
.L_x_931:
[----:B------:R-:W-:-:S04]  /*2fb0*/  F2FP.PACK_AB R0, RZ, R0 ;  /* 0x00000000ff00723e */ /* 0x000fc800000000ff */
[----:B------:R-:W-:Y:S01]  /*2fc0*/  PRMT R25, R0, 0x7610, R25 ;  /* 0x0000761000197816 */ /* 0x000fe20000000019 */
[----:B------:R-:W-:Y:S05]  /*2fd0*/  BRA `(.L_x_912) ;  /* 0x0000030000007947 */ /* 0x000fea0003800000 */
.L_x_924:
        /* <DEDUP_REMOVED lines=14> */
.L_x_938:
[----:B------:R-:W-:Y:S05]  /*30c0*/  BSYNC B0 ;  /* 0x0000000000007941 */ /* 0x000fea0003800000 */
.L_x_937:
[----:B------:R-:W-:-:S04]  /*30d0*/  F2FP.PACK_AB R0, RZ, R0 ;  /* 0x00000000ff00723e */ /* 0x000fc800000000ff */
[----:B------:R-:W-:Y:S01]  /*30e0*/  PRMT R25, R0, 0x7610, R25 ;  /* 0x0000761000197816 */ /* 0x000fe20000000019 */
[----:B------:R-:W-:Y:S05]  /*30f0*/  BRA `(.L_x_912) ;  /* 0x000001e000007947 */ /* 0x000fea0003800000 */
.L_x_911:
        /* <DEDUP_REMOVED lines=21> */
.L_x_936:
[----:B------:R-:W2:Y:S02]  /*3250*/  LDG.E.64 R2, [R2.64] ;  /* 0x0000002402027981 */ /* 0x000ea4000c1e1b00 */
[----:B--2---:R-:W0:Y:S02]  /*3260*/  I2F.U64 R0, R2 ;  /* 0x0000000200007312 */ /* 0x004e240000301000 */
[----:B0-----:R-:W-:-:S04]  /*3270*/  F2FP.PACK_AB R0, RZ, R0 ;  /* 0x00000000ff00723e */ /* 0x001fc800000000ff */
[----:B------:R-:W-:Y:S01]  /*3280*/  PRMT R25, R0, 0x7610, R25 ;  /* 0x0000761000197816 */ /* 0x000fe20000000019 */
[----:B------:R-:W-:Y:S05]  /*3290*/  BRA `(.L_x_912) ;  /* 0x0000004000007947 */ /* 0x000fea0003800000 */
.L_x_935:
[----:B------:R-:W2:Y:S02]  /*32a0*/  LDG.E R2, [R2.64] ;  /* 0x0000002402027981 */ /* 0x000ea4000c1e1900 */
[----:B--2---:R-:W0:Y:S02]  /*32b0*/  I2F.U32 R0, R2 ;  /* 0x0000000200007306 */ /* 0x004e240000201000 */
[----:B0-----:R-:W-:-:S04]  /*32c0*/  F2FP.PACK_AB R0, RZ, R0 ;  /* 0x00000000ff00723e */ /* 0x001fc800000000ff */
[----:B------:R-:W-:Y:S02]  /*32d0*/  PRMT R25, R0, 0x7610, R25 ;  /* 0x0000761000197816 */ /* 0x000fe40000000019 */
.L_x_912:
[----:B------:R-:W-:-:S05]  /*32e0*/  IADD3 R24, R24, 0x80, RZ ;  /* 0x0000008018187810 */ /* 0x000fca0007ffe0ff */
.L_x_906:
[----:B------:R-:W-:Y:S05]  /*32f0*/  BSYNC B6 ;  /* 0x0000000000067941 */ /* 0x000fea0003800000 */
.L_x_905:
        /* <DEDUP_REMOVED lines=23> */
.L_x_944:
[----:B------:R-:W2:Y:S02]  /*3470*/  LDG.E.U8 R2, [R2.64] ;  /* 0x0000002402027981 */ /* 0x000ea4000c1e1100 */
[----:B--2---:R-:W0:Y:S02]  /*3480*/  I2F.U16 R0, R2 ;  /* 0x0000000200007306 */ /* 0x004e240000101000 */
[----:B0-----:R-:W-:-:S04]  /*3490*/  F2FP.PACK_AB R0, RZ, R0 ;  /* 0x00000000ff00723e */ /* 0x001fc800000000ff */
[----:B------:R-:W-:Y:S01]  /*34a0*/  PRMT R23, R0, 0x7610, R23 ;  /* 0x0000761000177816 */ /* 0x000fe20000000017 */
[----:B------:R-:W-:Y:S05]  /*34b0*/  BRA `(.L_x_940) ;  /* 0x00000ed000007947 */ /* 0x000fea0003800000 */
.L_x_943:
        /* <DEDUP_REMOVED lines=11> */
.L_x_947:
[----:B------:R-:W2:Y:S02]  /*3570*/  LDG.E R2, [R2.64] ;  /* 0x0000002402027981 */ /* 0x000ea4000c1e1900 */
[----:B--2---:R-:W0:Y:S02]  /*3580*/  I2F R0, R2 ;  /* 0x0000000200007306 */ /* 0x004e240000201400 */
[----:B0-----:R-:W-:-:S04]  /*3590*/  F2FP.PACK_AB R0, RZ, R0 ;  /* 0x00000000ff00723e */ /* 0x001fc800000000ff */
[----:B------:R-:W-:Y:S01]  /*35a0*/  PRMT R23, R0, 0x7610, R23 ;  /* 0x0000761000177816 */ /* 0x000fe20000000017 */
[----:B------:R-:W-:Y:S05]  /*35b0*/  BRA `(.L_x_940) ;  /* 0x00000dd000007947 */ /* 0x000fea0003800000 */
.L_x_946:
[----:B------:R-:W2:Y:S02]  /*35c0*/  LDG.E.U16 R2, [R2.64] ;  /* 0x0000002402027981 */ /* 0x000ea4000c1e1500 */
[----:B--2---:R-:W0:Y:S02]  /*35d0*/  I2F.S16 R0, R2 ;  /* 0x0000000200007306 */ /* 0x004e240000101400 */
[----:B0-----:R-:W-:-:S04]  /*35e0*/  F2FP.PACK_AB R0, RZ, R0 ;  /* 0x00000000ff00723e */ /* 0x001fc800000000ff */
[----:B------:R-:W-:Y:S01]  /*35f0*/  PRMT R23, R0, 0x7610, R23 ;  /* 0x0000761000177816 */ /* 0x000fe20000000017 */
[----:B------:R-:W-:Y:S05]  /*3600*/  BRA `(.L_x_940) ;  /* 0x00000d8000007947 */ /* 0x000fea0003800000 */
.L_x_942:
        /* <DEDUP_REMOVED lines=9> */
.L_x_949:
[----:B------:R0:W5:Y:S01]  /*36a0*/  LDG.E.U16 R23, [R2.64] ;  /* 0x0000002402177981 */ /* 0x000162000c1e1500 */
[----:B------:R-:W-:Y:S05]  /*36b0*/  BRA `(.L_x_940) ;  /* 0x00000cd000007947 */ /* 0x000fea0003800000 */
.L_x_948:
        /* <DEDUP_REMOVED lines=9> */
.L_x_951:
[----:B------:R0:W5:Y:S01]  /*3750*/  LDG.E.U16 R23, [R2.64] ;  /* 0x0000002402177981 */ /* 0x000162000c1e1500 */
[----:B------:R-:W-:Y:S05]  /*3760*/  BRA `(.L_x_940) ;  /* 0x00000c2000007947 */ /* 0x000fea0003800000 */
.L_x_950:
[----:B------:R-:W2:Y:S02]  /*3770*/  LDG.E.64 R2, [R2.64] ;  /* 0x0000002402027981 */ /* 0x000ea4000c1e1b00 */
[----:B--2---:R-:W0:Y:S01]  /*3780*/  F2F.F32.F64 R0, R2 ;  /* 0x0000000200007310 */ /* 0x004e220000301000 */
[----:B------:R-:W0:-:S14]  /*3790*/  DSETP.GEU.AND P0, PT, |R2|, c[0x2][0x0], PT ;  /* 0x008000000200762a */ /* 0x000e1c0003f0e200 */
[----:B0-----:R-:W-:-:S05]  /*37a0*/  @!P0 FMUL R0, R0, 1.175494350822287508e-38 ;  /* 0x0080000000008820 */ /* 0x001fca0000400000 */
[----:B------:R-:W-:-:S04]  /*37b0*/  F2FP.PACK_AB R0, RZ, R0 ;  /* 0x00000000ff00723e */ /* 0x000fc800000000ff */
[----:B------:R-:W-:Y:S01]  /*37c0*/  PRMT R23, R0, 0x7610, R23 ;  /* 0x0000761000177816 */ /* 0x000fe20000000017 */
[----:B------:R-:W-:Y:S05]  /*37d0*/  BRA `(.L_x_940) ;  /* 0x00000bb000007947 */ /* 0x000fea0003800000 */
.L_x_941:
        /* <DEDUP_REMOVED lines=14> */
.L_x_954:
[----:B------:R-:W2:Y:S02]  /*38c0*/  LDG.E.64 R2, [R2.64] ;  /* 0x0000002402027981 */ /* 0x000ea4000c1e1b00 */
[----:B--2---:R-:W0:Y:S01]  /*38d0*/  F2F.F32.F64 R0, R2 ;  /* 0x0000000200007310 */ /* 0x004e220000301000 */
[----:B------:R-:W0:-:S14]  /*38e0*/  DSETP.GEU.AND P0, PT, |R2|, c[0x2][0x0], PT ;  /* 0x008000000200762a */ /* 0x000e1c0003f0e200 */
[----:B0-----:R-:W-:-:S05]  /*38f0*/  @!P0 FMUL R0, R0, 1.175494350822287508e-38 ;  /* 0x0080000000008820 */ /* 0x001fca0000400000 */
[----:B------:R-:W-:-:S04]  /*3900*/  F2FP.PACK_AB R0, RZ, R0 ;  /* 0x00000000ff00723e */ /* 0x000fc800000000ff */
[----:B------:R-:W-:Y:S01]  /*3910*/  PRMT R23, R0, 0x7610, R23 ;  /* 0x0000761000177816 */ /* 0x000fe20000000017 */
[----:B------:R-:W-:Y:S05]  /*3920*/  BRA `(.L_x_940) ;  /* 0x00000a6000007947 */ /* 0x000fea0003800000 */
.L_x_953:
        /* <DEDUP_REMOVED lines=28> */
.L_x_956:
        /* <DEDUP_REMOVED lines=15> */
.L_x_955:
[----:B------:R-:W2:Y:S02]  /*3be0*/  LDG.E.U16 R0, [R2.64] ;  /* 0x0000002402007981 */ /* 0x000ea4000c1e1500 */
[----:B--2---:R-:W-:-:S04]  /*3bf0*/  PRMT R0, RZ, 0x5410, R0 ;  /* 0x00005410ff007816 */ /* 0x004fc80000000000 */
[----:B------:R-:W-:-:S04]  /*3c00*/  F2FP.PACK_AB R0, RZ, R0 ;  /* 0x00000000ff00723e */ /* 0x000fc800000000ff */
[----:B------:R-:W-:Y:S01]  /*3c10*/  PRMT R23, R0, 0x7610, R23 ;  /* 0x0000761000177816 */ /* 0x000fe20000000017 */
[----:B------:R-:W-:Y:S05]  /*3c20*/  BRA `(.L_x_940) ;  /* 0x0000076000007947 */ /* 0x000fea0003800000 */
.L_x_952:
        /* <DEDUP_REMOVED lines=12> */
.L_x_959:
        /* <DEDUP_REMOVED lines=21> */
.L_x_963:
[----:B------:R-:W-:Y:S05]  /*3e40*/  BSYNC B1 ;  /* 0x0000000000017941 */ /* 0x000fea0003800000 */
.L_x_962:
[----:B------:R-:W-:Y:S01]  /*3e50*/  LEA R3, R0, 0x3b800000, 0x17 ;  /* 0x3b80000000037811 */ /* 0x000fe200078eb8ff */
[----:B------:R-:W-:-:S05]  /*3e60*/  IMAD.SHL.U32 R0, R2, 0x100000, RZ ;  /* 0x0010000002007824 */ /* 0x000fca00078e00ff */
[----:B------:R-:W-:Y:S02]  /*3e70*/  LOP3.LUT R0, R3, R0, R4, 0xfe, !PT ;  /* 0x0000000003007212 */ /* 0x000fe400078efe04 */
.L_x_961:
[----:B------:R-:W-:Y:S05]  /*3e80*/  BSYNC B0 ;  /* 0x0000000000007941 */ /* 0x000fea0003800000 */
.L_x_960:
[----:B------:R-:W-:-:S04]  /*3e90*/  F2FP.PACK_AB R0, RZ, R0 ;  /* 0x00000000ff00723e */ /* 0x000fc800000000ff */
[----:B------:R-:W-:Y:S01]  /*3ea0*/  PRMT R23, R0, 0x7610, R23 ;  /* 0x0000761000177816 */ /* 0x000fe20000000017 */
[----:B------:R-:W-:Y:S05]  /*3eb0*/  BRA `(.L_x_940) ;  /* 0x000004d000007947 */ /* 0x000fea0003800000 */
.L_x_958:
        /* <DEDUP_REMOVED lines=21> */
.L_x_967:
[----:B------:R-:W-:Y:S05]  /*4010*/  BSYNC B1 ;  /* 0x0000000000017941 */ /* 0x000fea0003800000 */
.L_x_966:
[----:B------:R-:W-:Y:S01]  /*4020*/  LEA R3, R0, 0x37800000, 0x17 ;  /* 0x3780000000037811 */ /* 0x000fe200078eb8ff */
[----:B------:R-:W-:-:S05]  /*4030*/  IMAD.SHL.U32 R0, R2, 0x200000, RZ ;  /* 0x0020000002007824 */ /* 0x000fca00078e00ff */
[----:B------:R-:W-:Y:S02]  /*4040*/  LOP3.LUT R0, R3, R0, R4, 0xfe, !PT ;  /* 0x0000000003007212 */ /* 0x000fe400078efe04 */
.L_x_965:
[----:B------:R-:W-:Y:S05]  /*4050*/  BSYNC B0 ;  /* 0x0000000000007941 */ /* 0x000fea0003800000 */
.L_x_964:
[----:B------:R-:W-:-:S04]  /*4060*/  F2FP.PACK_AB R0, RZ, R0 ;  /* 0x00000000ff00723e */ /* 0x000fc800000000ff */
[----:B------:R-:W-:Y:S01]  /*4070*/  PRMT R23, R0, 0x7610, R23 ;  /* 0x0000761000177816 */ /* 0x000fe20000000017 */
[----:B------:R-:W-:Y:S05]  /*4080*/  BRA `(.L_x_940) ;  /* 0x0000030000007947 */ /* 0x000fea0003800000 */
.L_x_957:
        /* <DEDUP_REMOVED lines=14> */
.L_x_971:
[----:B------:R-:W-:Y:S05]  /*4170*/  BSYNC B0 ;  /* 0x0000000000007941 */ /* 0x000fea0003800000 */
.L_x_970:
[----:B------:R-:W-:-:S04]  /*4180*/  F2FP.PACK_AB R0, RZ, R0 ;  /* 0x00000000ff00723e */ /* 0x000fc800000000ff */
[----:B------:R-:W-:Y:S01]  /*4190*/  PRMT R23, R0, 0x7610, R23 ;  /* 0x0000761000177816 */ /* 0x000fe20000000017 */
[----:B------:R-:W-:Y:S05]  /*41a0*/  BRA `(.L_x_940) ;  /* 0x000001e000007947 */ /* 0x000fea0003800000 */
.L_x_945:
        /* <DEDUP_REMOVED lines=21> */
.L_x_969:
[----:B------:R-:W2:Y:S02]  /*4300*/  LDG.E.64 R2, [R2.64] ;  /* 0x0000002402027981 */ /* 0x000ea4000c1e1b00 */
[----:B--2---:R-:W0:Y:S02]  /*4310*/  I2F.U64 R0, R2 ;  /* 0x0000000200007312 */ /* 0x004e240000301000 */
[----:B0-----:R-:W-:-:S04]  /*4320*/  F2FP.PACK_AB R0, RZ, R0 ;  /* 0x00000000ff00723e */ /* 0x001fc800000000ff */
[----:B------:R-:W-:Y:S01]  /*4330*/  PRMT R23, R0, 0x7610, R23 ;  /* 0x0000761000177816 */ /* 0x000fe20000000017 */
[----:B------:R-:W-:Y:S05]  /*4340*/  BRA `(.L_x_940) ;  /* 0x0000004000007947 */ /* 0x000fea0003800000 */
.L_x_968:
[----:B------:R-:W2:Y:S02]  /*4350*/  LDG.E R2, [R2.64] ;  /* 0x0000002402027981 */ /* 0x000ea4000c1e1900 */
[----:B--2---:R-:W0:Y:S02]  /*4360*/  I2F.U32 R0, R2 ;  /* 0x0000000200007306 */ /* 0x004e240000201000 */
[----:B0-----:R-:W-:-:S04]  /*4370*/  F2FP.PACK_AB R0, RZ, R0 ;  /* 0x00000000ff00723e */ /* 0x001fc800000000ff */
[----:B------:R-:W-:Y:S02]  /*4380*/  PRMT R23, R0, 0x7610, R23 ;  /* 0x0000761000177816 */ /* 0x000fe40000000017 */
.L_x_940:
[----:B------:R-:W-:Y:S05]  /*4390*/  BSYNC B6 ;  /* 0x0000000000067941 */ /* 0x000fea0003800000 */
.L_x_939:
        /* <DEDUP_REMOVED lines=9> */
[----:B-----5:R-:W-:-:S04]  /*4430*/  @!P1 HADD2.F32 R25, -RZ, R25.H0_H0 ;  /* 0x20000019ff199230 */ /* 0x020fc80000004100 */
[----:B------:R-:W-:Y:S01]  /*4440*/  @!P3 HADD2.F32 R22, -RZ, R22.H0_H0 ;  /* 0x20000016ff16b230 */ /* 0x000fe20000004100 */
[----:B0-----:R-:W-:Y:S01]  /*4450*/  @!P1 FMUL.RZ R3, R25, 0.15915493667125701904 ;  /* 0x3e22f98319039820 */ /* 0x001fe2000040c000 */
[----:B------:R-:W-:Y:S02]  /*4460*/  @!P0 HADD2.F32 R18, -RZ, R18.H0_H0 ;  /* 0x20000012ff128230 */ /* 0x000fe40000004100 */
[----:B------:R-:W-:Y:S01]  /*4470*/  @!P2 HADD2.F32 R23, -RZ, R23.H0_H0 ;  /* 0x20000017ff17a230 */ /* 0x000fe20000004100 */
[----:B------:R-:W-:Y:S02]  /*4480*/  @!P3 FMUL.RZ R0, R22, 0.15915493667125701904 ;  /* 0x3e22f9831600b820 */ /* 0x000fe4000040c000 */
[----:B------:R-:W-:Y:S01]  /*4490*/  @!P0 FMUL.RZ R2, R18, 0.15915493667125701904 ;  /* 0x3e22f98312028820 */ /* 0x000fe2000040c000 */
[----:B------:R-:W0:Y:S01]  /*44a0*/  @!P1 MUFU.SIN R22, R3 ;  /* 0x0000000300169308 */ /* 0x000e220000000400 */
[----:B------:R-:W-:Y:S01]  /*44b0*/  @!P2 FMUL.RZ R4, R23, 0.15915493667125701904 ;  /* 0x3e22f9831704a820 */ /* 0x000fe2000040c000 */
[----:B------:R-:W1:Y:S06]  /*44c0*/  LDC.U8 R18, c[0x0][0x184] ;  /* 0x00006100ff127b82 */ /* 0x000e6c0000000000 */
[----:B------:R-:W2:Y:S08]  /*44d0*/  @!P3 MUFU.SIN R0, R0 ;  /* 0x000000000000b308 */ /* 0x000eb00000000400 */
[----:B------:R-:W3:Y:S01]  /*44e0*/  @!P2 MUFU.SIN R23, R4 ;  /* 0x000000040017a308 */ /* 0x000ee20000000400 */
[----:B0-----:R-:W-:-:S07]  /*44f0*/  @!P1 F2FP.PACK_AB R22, RZ, R22 ;  /* 0x00000016ff16923e */ /* 0x001fce00000000ff */
[----:B------:R-:W0:Y:S01]  /*4500*/  @!P0 MUFU.SIN R25, R2 ;  /* 0x0000000200198308 */ /* 0x000e220000000400 */
[----:B--2---:R-:W-:Y:S02]  /*4510*/  @!P3 F2FP.PACK_AB R5, RZ, R0 ;  /* 0x00000000ff05b23e */ /* 0x004fe400000000ff */
[----:B---3--:R-:W-:Y:S02]  /*4520*/  @!P2 F2FP.PACK_AB R23, RZ, R23 ;  /* 0x00000017ff17a23e */ /* 0x008fe400000000ff */
[----:B0-----:R-:W-:Y:S01]  /*4530*/  @!P0 F2FP.PACK_AB R25, RZ, R25 ;  /* 0x00000019ff19823e */ /* 0x001fe200000000ff */
        /* <DEDUP_REMOVED lines=17> */
[----:B------:R-:W-:Y:S01]  /*4650*/  HADD2.F32 R0, -RZ, R5.H0_H0 ;  /* 0x20000005ff007230 */ /* 0x000fe20000004100 */
[----:B------:R-:W-:-:S03]  /*4660*/  IMAD.MOV.U32 R19, RZ, RZ, R24 ;  /* 0x000000ffff137224 */ /* 0x000fc600078e0018 */
[----:B------:R-:W0:Y:S02]  /*4670*/  F2I.FTZ.TRUNC.NTZ R5, R0 ;  /* 0x0000000000057305 */ /* 0x000e24000021f100 */
[----:B0-----:R0:W-:Y:S01]  /*4680*/  STG.E.U8 [R2.64], R5 ;  /* 0x0000000502007986 */ /* 0x0011e2000c101124 */
[----:B------:R-:W-:Y:S05]  /*4690*/  BRA `(.L_x_973) ;  /* 0x00000fd000007947 */ /* 0x000fea0003800000 */
.L_x_977:
[----:B------:R-:W-:Y:S01]  /*46a0*/  HADD2.F32 R5, -RZ, R5.H0_H0 ;  /* 0x20000005ff057230 */ /* 0x000fe20000004100 */
[----:B------:R-:W-:-:S05]  /*46b0*/  IMAD.MOV.U32 R19, RZ, RZ, R24 ;  /* 0x000000ffff137224 */ /* 0x000fca00078e0018 */
[----:B------:R-:W0:Y:S02]  /*46c0*/  F2I.S64.TRUNC R4, R5 ;  /* 0x0000000500047311 */ /* 0x000e24000020d900 */
[----:B0-----:R0:W-:Y:S01]  /*46d0*/  STG.E.U8 [R2.64], R4 ;  /* 0x0000000402007986 */ /* 0x0011e2000c101124 */
[----:B------:R-:W-:Y:S05]  /*46e0*/  BRA `(.L_x_973) ;  /* 0x00000f8000007947 */ /* 0x000fea0003800000 */
.L_x_976:
[----:B------:R-:W-:-:S13]  /*46f0*/  ISETP.NE.AND P0, PT, R0, 0x2, PT ;  /* 0x000000020000780c */ /* 0x000fda0003f05270 */
[----:B------:R-:W-:Y:S05]  /*4700*/  @!P0 BRA `(.L_x_979) ;  /* 0x000000e000008947 */ /* 0x000fea0003800000 */
[----:B------:R-:W-:-:S13]  /*4710*/  ISETP.NE.AND P0, PT, R0, 0x3, PT ;  /* 0x000000030000780c */ /* 0x000fda0003f05270 */
[----:B------:R-:W-:Y:S05]  /*4720*/  @!P0 BRA `(.L_x_980) ;  /* 0x0000007000008947 */ /* 0x000fea0003800000 */
[----:B------:R-:W-:-:S13]  /*4730*/  ISETP.NE.AND P0, PT, R0, 0x4, PT ;  /* 0x000000040000780c */ /* 0x000fda0003f05270 */
[----:B------:R-:W-:Y:S05]  /*4740*/  @P0 BRA `(.L_x_978) ;  /* 0x00000d4000000947 */ /* 0x000fea0003800000 */
[----:B------:R-:W-:Y:S01]  /*4750*/  HADD2.F32 R5, -RZ, R5.H0_H0 ;  /* 0x20000005ff057230 */ /* 0x000fe20000004100 */
[----:B------:R-:W-:-:S05]  /*4760*/  IMAD.MOV.U32 R19, RZ, RZ, R24 ;  /* 0x000000ffff137224 */ /* 0x000fca00078e0018 */
[----:B------:R-:W0:Y:S02]  /*4770*/  F2I.S64.TRUNC R4, R5 ;  /* 0x0000000500047311 */ /* 0x000e24000020d900 */
[----:B0-----:R0:W-:Y:S01]  /*4780*/  STG.E.64 [R2.64], R4 ;  /* 0x0000000402007986 */ /* 0x0011e2000c101b24 */
[----:B------:R-:W-:Y:S05]  /*4790*/  BRA `(.L_x_973) ;  /* 0x00000ed000007947 */ /* 0x000fea0003800000 */
.L_x_980:
[----:B------:R-:W-:Y:S01]  /*47a0*/  HADD2.F32 R5, -RZ, R5.H0_H0 ;  /* 0x20000005ff057230 */ /* 0x000fe20000004100 */
[----:B------:R-:W-:-:S05]  /*47b0*/  IMAD.MOV.U32 R19, RZ, RZ, R24 ;  /* 0x000000ffff137224 */ /* 0x000fca00078e0018 */
[----:B------:R-:W0:Y:S02]  /*47c0*/  F2I.FTZ.TRUNC.NTZ R5, R5 ;  /* 0x0000000500057305 */ /* 0x000e24000021f100 */
[----:B0-----:R0:W-:Y:S01]  /*47d0*/  STG.E [R2.64], R5 ;  /* 0x0000000502007986 */ /* 0x0011e2000c101924 */
[----:B------:R-:W-:Y:S05]  /*47e0*/  BRA `(.L_x_973) ;  /* 0x00000e8000007947 */ /* 0x000fea0003800000 */
.L_x_979:
[----:B------:R-:W-:Y:S01]  /*47f0*/  HADD2.F32 R5, -RZ, R5.H0_H0 ;  /* 0x20000005ff057230 */ /* 0x000fe20000004100 */
[----:B------:R-:W-:-:S05]  /*4800*/  IMAD.MOV.U32 R19, RZ, RZ, R24 ;  /* 0x000000ffff137224 */ /* 0x000fca00078e0018 */
[----:B------:R-:W0:Y:S02]  /*4810*/  F2I.FTZ.TRUNC.NTZ R5, R5 ;  /* 0x0000000500057305 */ /* 0x000e24000021f100 */
[----:B0-----:R0:W-:Y:S01]  /*4820*/  STG.E.U16 [R2.64], R5 ;  /* 0x0000000502007986 */ /* 0x0011e2000c101524 */
[----:B------:R-:W-:Y:S05]  /*4830*/  BRA `(.L_x_973) ;  /* 0x00000e3000007947 */ /* 0x000fea0003800000 */
.L_x_975:
[----:B------:R-:W-:-:S13]  /*4840*/  ISETP.GT.AND P0, PT, R0, 0x6, PT ;  /* 0x000000060000780c */ /* 0x000fda0003f04270 */
[----:B------:R-:W-:Y:S05]  /*4850*/  @P0 BRA `(.L_x_981) ;  /* 0x000000b000000947 */ /* 0x000fea0003800000 */
[----:B------:R-:W-:-:S13]  /*4860*/  ISETP.NE.AND P0, PT, R0, 0x5, PT ;  /* 0x000000050000780c */ /* 0x000fda0003f05270 */
[----:B------:R-:W-:Y:S05]  /*4870*/  @!P0 BRA `(.L_x_982) ;  /* 0x0000006000008947 */ /* 0x000fea0003800000 */
[----:B------:R-:W-:-:S13]  /*4880*/  ISETP.NE.AND P0, PT, R0, 0x6, PT ;  /* 0x000000060000780c */ /* 0x000fda0003f05270 */
[----:B------:R-:W-:Y:S05]  /*4890*/  @P0 BRA `(.L_x_978) ;  /* 0x00000bf000000947 */ /* 0x000fea0003800000 */
[----:B------:R-:W-:Y:S01]  /*48a0*/  HADD2.F32 R5, -RZ, R5.H0_H0 ;  /* 0x20000005ff057230 */ /* 0x000fe20000004100 */
[----:B------:R-:W-:-:S04]  /*48b0*/  IMAD.MOV.U32 R19, RZ, RZ, R24 ;  /* 0x000000ffff137224 */ /* 0x000fc800078e0018 */
[----:B------:R0:W-:Y:S01]  /*48c0*/  STG.E [R2.64], R5 ;  /* 0x0000000502007986 */ /* 0x0001e2000c101924 */
[----:B------:R-:W-:Y:S05]  /*48d0*/  BRA `(.L_x_973) ;  /* 0x00000d9000007947 */ /* 0x000fea0003800000 */
.L_x_982:
[----:B------:R0:W-:Y:S01]  /*48e0*/  STG.E.U16 [R2.64], R5 ;  /* 0x0000000502007986 */ /* 0x0001e2000c101524 */
[----:B------:R-:W-:Y:S01]  /*48f0*/  IMAD.MOV.U32 R19, RZ, RZ, R24 ;  /* 0x000000ffff137224 */ /* 0x000fe200078e0018 */
[----:B------:R-:W-:Y:S05]  /*4900*/  BRA `(.L_x_973) ;  /* 0x00000d6000007947 */ /* 0x000fea0003800000 */
.L_x_981:
[----:B------:R-:W-:-:S13]  /*4910*/  ISETP.NE.AND P0, PT, R0, 0x7, PT ;  /* 0x000000070000780c */ /* 0x000fda0003f05270 */
[----:B------:R-:W-:Y:S05]  /*4920*/  @!P0 BRA `(.L_x_983) ;  /* 0x000000f000008947 */ /* 0x000fea0003800000 */
[----:B------:R-:W-:-:S13]  /*4930*/  ISETP.NE.AND P0, PT, R0, 0x8, PT ;  /* 0x000000080000780c */ /* 0x000fda0003f05270 */
[----:B------:R-:W-:Y:S05]  /*4940*/  @!P0 BRA `(.L_x_984) ;  /* 0x0000007000008947 */ /* 0x000fea0003800000 */
[----:B------:R-:W-:-:S13]  /*4950*/  ISETP.NE.AND P0, PT, R0, 0x9, PT ;  /* 0x000000090000780c */ /* 0x000fda0003f05270 */
[----:B------:R-:W-:Y:S05]  /*4960*/  @P0 BRA `(.L_x_978) ;  /* 0x00000b2000000947 */ /* 0x000fea0003800000 */
[----:B------:R-:W-:Y:S01]  /*4970*/  HADD2.F32 R4, -RZ, R5.H0_H0 ;  /* 0x20000005ff047230 */ /* 0x000fe20000004100 */
[----:B------:R-:W-:Y:S02]  /*4980*/  IMAD.MOV.U32 R5, RZ, RZ, RZ ;  /* 0x000000ffff057224 */ /* 0x000fe400078e00ff */
[----:B------:R-:W-:-:S03]  /*4990*/  IMAD.MOV.U32 R19, RZ, RZ, R24 ;  /* 0x000000ffff137224 */ /* 0x000fc600078e0018 */
[----:B------:R0:W-:Y:S01]  /*49a0*/  STG.E.64 [R2.64], R4 ;  /* 0x0000000402007986 */ /* 0x0001e2000c101b24 */
[----:B------:R-:W-:Y:S05]  /*49b0*/  BRA `(.L_x_973) ;  /* 0x00000cb000007947 */ /* 0x000fea0003800000 */
.L_x_984:
[----:B------:R-:W-:Y:S01]  /*49c0*/  HADD2.F32 R0, -RZ, R5.H0_H0 ;  /* 0x20000005ff007230 */ /* 0x000fe20000004100 */
[----:B------:R-:W-:-:S04]  /*49d0*/  IMAD.MOV.U32 R19, RZ, RZ, R24 ;  /* 0x000000ffff137224 */ /* 0x000fc800078e0018 */
[----:B------:R-:W-:-:S04]  /*49e0*/  F2FP.PACK_AB R0, RZ, R0 ;  /* 0x00000000ff00723e */ /* 0x000fc800000000ff */
[----:B------:R-:W-:-:S05]  /*49f0*/  PRMT R0, R0, 0x5410, RZ ;  /* 0x0000541000007816 */ /* 0x000fca00000000ff */
[----:B------:R0:W-:Y:S01]  /*4a00*/  STG.E [R2.64], R0 ;  /* 0x0000000002007986 */ /* 0x0001e2000c101924 */
[----:B------:R-:W-:Y:S05]  /*4a10*/  BRA `(.L_x_973) ;  /* 0x00000c5000007947 */ /* 0x000fea0003800000 */
.L_x_983:
[----:B------:R-:W-:Y:S01]  /*4a20*/  HADD2.F32 R4, -RZ, R5.H0_H0 ;  /* 0x20000005ff047230 */ /* 0x000fe20000004100 */
[----:B------:R-:W-:-:S04]  /*4a30*/  IMAD.MOV.U32 R19, RZ, RZ, R24 ;  /* 0x000000ffff137224 */ /* 0x000fc800078e0018 */
[----:B------:R-:W-:-:S06]  /*4a40*/  FMUL.FTZ R4, R4, 1 ;  /* 0x3f80000004047820 */ /* 0x000fcc0000410000 */
[----:B------:R-:W0:Y:S02]  /*4a50*/  F2F.F64.F32 R4, R4 ;  /* 0x0000000400047310 */ /* 0x000e240000201800 */
[----:B0-----:R0:W-:Y:S01]  /*4a60*/  STG.E.64 [R2.64], R4 ;  /* 0x0000000402007986 */ /* 0x0011e2000c101b24 */
[----:B------:R-:W-:Y:S05]  /*4a70*/  BRA `(.L_x_973) ;  /* 0x00000bf000007947 */ /* 0x000fea0003800000 */
.L_x_974:
        /* <DEDUP_REMOVED lines=10> */
[----:B------:R-:W-:-:S04]  /*4b20*/  FSETP.NEU.FTZ.AND P0, PT, R5, RZ, PT ;  /* 0x000000ff0500720b */ /* 0x000fc80003f1d000 */
[----:B------:R-:W-:-:S05]  /*4b30*/  SEL R5, RZ, 0x1, !P0 ;  /* 0x00000001ff057807 */ /* 0x000fca0004000000 */
[----:B------:R0:W-:Y:S01]  /*4b40*/  STG.E.U8 [R2.64], R5 ;  /* 0x0000000502007986 */ /* 0x0001e2000c101124 */
[----:B------:R-:W-:Y:S05]  /*4b50*/  BRA `(.L_x_973) ;  /* 0x00000b1000007947 */ /* 0x000fea0003800000 */
.L_x_987:
[----:B------:R-:W-:Y:S01]  /*4b60*/  HADD2.F32 R5, -RZ, R5.H0_H0 ;  /* 0x20000005ff057230 */ /* 0x000fe20000004100 */
[----:B------:R-:W-:Y:S01]  /*4b70*/  CS2R R6, SRZ ;  /* 0x0000000000067805 */ /* 0x000fe2000001ff00 */
[----:B------:R-:W-:-:S03]  /*4b80*/  IMAD.MOV.U32 R19, RZ, RZ, R24 ;  /* 0x000000ffff137224 */ /* 0x000fc600078e0018 */
[----:B------:R-:W-:-:S06]  /*4b90*/  FMUL.FTZ R5, R5, 1 ;  /* 0x3f80000005057820 */ /* 0x000fcc0000410000 */
[----:B------:R-:W0:Y:S02]  /*4ba0*/  F2F.F64.F32 R4, R5 ;  /* 0x0000000500047310 */ /* 0x000e240000201800 */
[----:B0-----:R0:W-:Y:S01]  /*4bb0*/  STG.E.128 [R2.64], R4 ;  /* 0x0000000402007986 */ /* 0x0011e2000c101d24 */
[----:B------:R-:W-:Y:S05]  /*4bc0*/  BRA `(.L_x_973) ;  /* 0x00000aa000007947 */ /* 0x000fea0003800000 */
.L_x_986:
        /* <DEDUP_REMOVED lines=21> */
.L_x_991:
[----:B------:R-:W-:Y:S05]  /*4d20*/  BSYNC B0 ;  /* 0x0000000000007941 */ /* 0x000fea0003800000 */
.L_x_990:
[----:B------:R-:W-:Y:S01]  /*4d30*/  LOP3.LUT R5, R0, R5, RZ, 0xfc, !PT ;  /* 0x0000000500057212 */ /* 0x000fe200078efcff */
[----:B------:R-:W-:-:S04]  /*4d40*/  IMAD.MOV.U32 R19, RZ, RZ, R24 ;  /* 0x000000ffff137224 */ /* 0x000fc800078e0018 */
[----:B------:R0:W-:Y:S01]  /*4d50*/  STG.E.U8 [R2.64], R5 ;  /* 0x0000000502007986 */ /* 0x0001e2000c101124 */
[----:B------:R-:W-:Y:S05]  /*4d60*/  BRA `(.L_x_973) ;  /* 0x0000090000007947 */ /* 0x000fea0003800000 */
.L_x_989:
        /* <DEDUP_REMOVED lines=13> */
.L_x_993:
[----:B------:R-:W-:Y:S01]  /*4e40*/  IMAD.MOV.U32 R0, RZ, RZ, 0x7f ;  /* 0x0000007fff007424 */ /* 0x000fe200078e00ff */
[----:B------:R-:W-:-:S04]  /*4e50*/  ISETP.GT.U32.AND P0, PT, R4, 0x7f800000, PT ;  /* 0x7f8000000400780c */ /* 0x000fc80003f04070 */
[----:B------:R-:W-:-:S04]  /*4e60*/  SEL R0, R0, 0x7c, P0 ;  /* 0x0000007c00007807 */ /* 0x000fc80000000000 */
.L_x_994:
[----:B------:R-:W-:Y:S05]  /*4e70*/  BSYNC B0 ;  /* 0x0000000000007941 */ /* 0x000fea0003800000 */
.L_x_992:
[----:B------:R-:W-:Y:S01]  /*4e80*/  LOP3.LUT R4, R5, 0x80000000, RZ, 0xc0, !PT ;  /* 0x8000000005047812 */ /* 0x000fe200078ec0ff */
[----:B------:R-:W-:-:S03]  /*4e90*/  IMAD.MOV.U32 R19, RZ, RZ, R24 ;  /* 0x000000ffff137224 */ /* 0x000fc600078e0018 */
[----:B------:R-:W-:-:S04]  /*4ea0*/  SHF.R.U32.HI R5, RZ, 0x18, R4 ;  /* 0x00000018ff057819 */ /* 0x000fc80000011604 */
[----:B------:R-:W-:-:S05]  /*4eb0*/  LOP3.LUT R5, R0, R5, RZ, 0xfc, !PT ;  /* 0x0000000500057212 */ /* 0x000fca00078efcff */
[----:B------:R0:W-:Y:S01]  /*4ec0*/  STG.E.U8 [R2.64], R5 ;  /* 0x0000000502007986 */ /* 0x0001e2000c101124 */
[----:B------:R-:W-:Y:S05]  /*4ed0*/  BRA `(.L_x_973) ;  /* 0x0000079000007947 */ /* 0x000fea0003800000 */
.L_x_988:
[----:B------:R-:W-:Y:S01]  /*4ee0*/  HADD2.F32 R0, -RZ, R5.H0_H0 ;  /* 0x20000005ff007230 */ /* 0x000fe20000004100 */
[----:B------:R-:W-:-:S04]  /*4ef0*/  IMAD.MOV.U32 R19, RZ, RZ, R24 ;  /* 0x000000ffff137224 */ /* 0x000fc800078e0018 */
[----:B------:R-:W-:-:S05]  /*4f00*/  F2FP.BF16.PACK_AB R0, RZ, R0 ;  /* 0x00000000ff00723e */ /* 0x000fca00000010ff */
[----:B------:R0:W-:Y:S01]  /*4f10*/  STG.E.U16 [R2.64], R0 ;  /* 0x0000000002007986 */ /* 0x0001e2000c101524 */
[----:B------:R-:W-:Y:S05]  /*4f20*/  BRA `(.L_x_973) ;  /* 0x0000074000007947 */ /* 0x000fea0003800000 */
.L_x_985:
        /* <DEDUP_REMOVED lines=10> */
[----:B------:R-:W0:Y:S02]  /*4fd0*/  F2I.FTZ.U32.TRUNC.NTZ R5, R5 ;  /* 0x0000000500057305 */ /* 0x000e24000021f000 */
[----:B0-----:R0:W-:Y:S01]  /*4fe0*/  STG.E.U16 [R2.64], R5 ;  /* 0x0000000502007986 */ /* 0x0011e2000c101524 */
[----:B------:R-:W-:Y:S05]  /*4ff0*/  BRA `(.L_x_973) ;  /* 0x0000067000007947 */ /* 0x000fea0003800000 */
.L_x_997:
        /* <DEDUP_REMOVED lines=17> */
.L_x_1000:
[----:B------:R-:W-:-:S04]  /*5110*/  LOP3.LUT R0, R7, 0x80000000, RZ, 0xc0, !PT ;  /* 0x8000000007007812 */ /* 0x000fc800078ec0ff */
[----:B------:R-:W-:-:S04]  /*5120*/  SHF.R.U32.HI R5, RZ, 0x18, R0 ;  /* 0x00000018ff057819 */ /* 0x000fc80000011600 */
[----:B------:R-:W-:-:S04]  /*5130*/  LOP3.LUT R4, R4, R5, RZ, 0xfc, !PT ;  /* 0x0000000504047212 */ /* 0x000fc800078efcff */
[----:B------:R-:W-:Y:S02]  /*5140*/  PRMT R0, R4, 0x7610, R0 ;  /* 0x0000761004007816 */ /* 0x000fe40000000000 */
.L_x_999:
[----:B------:R-:W-:Y:S05]  /*5150*/  BSYNC B0 ;  /* 0x0000000000007941 */ /* 0x000fea0003800000 */
.L_x_998:
[----:B------:R0:W-:Y:S01]  /*5160*/  STG.E.U8 [R2.64], R0 ;  /* 0x0000000002007986 */ /* 0x0001e2000c101124 */
[----:B------:R-:W-:Y:S01]  /*5170*/  IMAD.MOV.U32 R19, RZ, RZ, R24 ;  /* 0x000000ffff137224 */ /* 0x000fe200078e0018 */
[----:B------:R-:W-:Y:S05]  /*5180*/  BRA `(.L_x_973) ;  /* 0x000004e000007947 */ /* 0x000fea0003800000 */
.L_x_996:
        /* <DEDUP_REMOVED lines=17> */
.L_x_1003:
[----:B------:R-:W-:-:S04]  /*52a0*/  LOP3.LUT R0, R7, 0x80000000, RZ, 0xc0, !PT ;  /* 0x8000000007007812 */ /* 0x000fc800078ec0ff */
[----:B------:R-:W-:-:S04]  /*52b0*/  SHF.R.U32.HI R5, RZ, 0x18, R0 ;  /* 0x00000018ff057819 */ /* 0x000fc80000011600 */
[----:B------:R-:W-:-:S04]  /*52c0*/  LOP3.LUT R4, R4, R5, RZ, 0xfc, !PT ;  /* 0x0000000504047212 */ /* 0x000fc800078efcff */
[----:B------:R-:W-:Y:S02]  /*52d0*/  PRMT R0, R4, 0x7610, R0 ;  /* 0x0000761004007816 */ /* 0x000fe40000000000 */
.L_x_1002:
[----:B------:R-:W-:Y:S05]  /*52e0*/  BSYNC B0 ;  /* 0x0000000000007941 */ /* 0x000fea0003800000 */
.L_x_1001:
[----:B------:R0:W-:Y:S01]  /*52f0*/  STG.E.U8 [R2.64], R0 ;  /* 0x0000000002007986 */ /* 0x0001e2000c101124 */
[----:B------:R-:W-:Y:S01]  /*5300*/  IMAD.MOV.U32 R19, RZ, RZ, R24 ;  /* 0x000000ffff137224 */ /* 0x000fe200078e0018 */
[----:B------:R-:W-:Y:S05]  /*5310*/  BRA `(.L_x_973) ;  /* 0x0000035000007947 */ /* 0x000fea0003800000 */
.L_x_995:
[----:B------:R-:W-:-:S13]  /*5320*/  ISETP.NE.AND P0, PT, R0, 0x1c, PT ;  /* 0x0000001c0000780c */ /* 0x000fda0003f05270 */
[----:B------:R-:W-:Y:S05]  /*5330*/  @!P0 BRA `(.L_x_1004) ;  /* 0x000002f000008947 */ /* 0x000fea0003800000 */
[----:B------:R-:W-:-:S13]  /*5340*/  ISETP.NE.AND P0, PT, R0, 0x1d, PT ;  /* 0x0000001d0000780c */ /* 0x000fda0003f05270 */
[----:B------:R-:W-:Y:S05]  /*5350*/  @!P0 BRA `(.L_x_1005) ;  /* 0x0000028000008947 */ /* 0x000fea0003800000 */
[----:B------:R-:W-:-:S13]  /*5360*/  ISETP.NE.AND P0, PT, R0, 0x2c, PT ;  /* 0x0000002c0000780c */ /* 0x000fda0003f05270 */
[----:B------:R-:W-:Y:S05]  /*5370*/  @P0 BRA `(.L_x_978) ;  /* 0x0000011000000947 */ /* 0x000fea0003800000 */
[----:B------:R-:W-:Y:S01]  /*5380*/  HADD2.F32 R5, -RZ, R5.H0_H0 ;  /* 0x20000005ff057230 */ /* 0x000fe20000004100 */
[----:B------:R-:W-:Y:S01]  /*5390*/  PLOP3.LUT P0, PT, PT, PT, PT, 0x80, 0x0 ;  /* 0x000000000000781c */ /* 0x000fe20003f0f070 */
[----:B------:R-:W-:-:S03]  /*53a0*/  IMAD.MOV.U32 R19, RZ, RZ, R24 ;  /* 0x000000ffff137224 */ /* 0x000fc600078e0018 */
        /* <DEDUP_REMOVED lines=14> */
.L_x_978:
        /* <DEDUP_REMOVED lines=21> */
.L_x_1005:
[----:B------:R-:W-:Y:S01]  /*55e0*/  HADD2.F32 R5, -RZ, R5.H0_H0 ;  /* 0x20000005ff057230 */ /* 0x000fe20000004100 */
[----:B------:R-:W-:-:S05]  /*55f0*/  IMAD.MOV.U32 R19, RZ, RZ, R24 ;  /* 0x000000ffff137224 */ /* 0x000fca00078e0018 */
[----:B------:R-:W0:Y:S02]  /*5600*/  F2I.U64.TRUNC R4, R5 ;  /* 0x0000000500047311 */ /* 0x000e24000020d800 */
[----:B0-----:R0:W-:Y:S01]  /*5610*/  STG.E.64 [R2.64], R4 ;  /* 0x0000000402007986 */ /* 0x0011e2000c101b24 */
[----:B------:R-:W-:Y:S05]  /*5620*/  BRA `(.L_x_973) ;  /* 0x0000004000007947 */ /* 0x000fea0003800000 */
.L_x_1004:
[----:B------:R-:W-:Y:S01]  /*5630*/  HADD2.F32 R5, -RZ, R5.H0_H0 ;  /* 0x20000005ff057230 */ /* 0x000fe20000004100 */
[----:B------:R-:W-:-:S05]  /*5640*/  IMAD.MOV.U32 R19, RZ, RZ, R24 ;  /* 0x000000ffff137224 */ /* 0x000fca00078e0018 */
[----:B------:R-:W0:Y:S02]  /*5650*/  F2I.FTZ.U32.TRUNC.NTZ R5, R5 ;  /* 0x0000000500057305 */ /* 0x000e24000021f000 */
[----:B0-----:R0:W-:Y:S02]  /*5660*/  STG.E [R2.64], R5 ;  /* 0x0000000502007986 */ /* 0x0011e4000c101924 */
.L_x_973:
[----:B-1----:R-:W-:Y:S05]  /*5670*/  BSYNC B6 ;  /* 0x0000000000067941 */ /* 0x002fea0003800000 */
.L_x_972:
        /* <DEDUP_REMOVED lines=19> */
[----:B------:R-:W-:-:S06]  /*57b0*/  HADD2.F32 R25, -RZ, R25.H0_H0 ;  /* 0x20000019ff197230 */ /* 0x000fcc0000004100 */
[----:B------:R-:W0:Y:S02]  /*57c0*/  F2I.FTZ.TRUNC.NTZ R25, R25 ;  /* 0x0000001900197305 */ /* 0x000e24000021f100 */
[----:B0-----:R0:W-:Y:S01]  /*57d0*/  STG.E.U8 [R2.64], R25 ;  /* 0x0000001902007986 */ /* 0x0011e2000c101124 */
[----:B------:R-:W-:Y:S05]  /*57e0*/  BRA `(.L_x_1013) ;  /* 0x00000e8000007947 */ /* 0x000fea0003800000 */
.L_x_1011:
[----:B------:R-:W-:-:S06]  /*57f0*/  HADD2.F32 R5, -RZ, R25.H0_H0 ;  /* 0x20000019ff057230 */ /* 0x000fcc0000004100 */
[----:B------:R-:W0:Y:S02]  /*5800*/  F2I.S64.TRUNC R4, R5 ;  /* 0x0000000500047311 */ /* 0x000e24000020d900 */
[----:B0-----:R0:W-:Y:S01]  /*5810*/  STG.E.U8 [R2.64], R4 ;  /* 0x0000000402007986 */ /* 0x0011e2000c101124 */
[----:B------:R-:W-:Y:S05]  /*5820*/  BRA `(.L_x_1013) ;  /* 0x00000e4000007947 */ /* 0x000fea0003800000 */
.L_x_1010:
        /* <DEDUP_REMOVED lines=10> */
.L_x_1015:
[----:B------:R-:W-:-:S06]  /*58d0*/  HADD2.F32 R25, -RZ, R25.H0_H0 ;  /* 0x20000019ff197230 */ /* 0x000fcc0000004100 */
[----:B------:R-:W0:Y:S02]  /*58e0*/  F2I.FTZ.TRUNC.NTZ R25, R25 ;  /* 0x0000001900197305 */ /* 0x000e24000021f100 */
[----:B0-----:R0:W-:Y:S01]  /*58f0*/  STG.E [R2.64], R25 ;  /* 0x0000001902007986 */ /* 0x0011e2000c101924 */
[----:B------:R-:W-:Y:S05]  /*5900*/  BRA `(.L_x_1013) ;  /* 0x00000d6000007947 */ /* 0x000fea0003800000 */
.L_x_1014:
[----:B------:R-:W-:-:S06]  /*5910*/  HADD2.F32 R25, -RZ, R25.H0_H0 ;  /* 0x20000019ff197230 */ /* 0x000fcc0000004100 */
[----:B------:R-:W0:Y:S02]  /*5920*/  F2I.FTZ.TRUNC.NTZ R25, R25 ;  /* 0x0000001900197305 */ /* 0x000e24000021f100 */
[----:B0-----:R0:W-:Y:S01]  /*5930*/  STG.E.U16 [R2.64], R25 ;  /* 0x0000001902007986 */ /* 0x0011e2000c101524 */
[----:B------:R-:W-:Y:S05]  /*5940*/  BRA `(.L_x_1013) ;  /* 0x00000d2000007947 */ /* 0x000fea0003800000 */
.L_x_1009:
        /* <DEDUP_REMOVED lines=9> */
.L_x_1017:
[----:B------:R0:W-:Y:S01]  /*59e0*/  STG.E.U16 [R2.64], R25 ;  /* 0x0000001902007986 */ /* 0x0001e2000c101524 */
[----:B------:R-:W-:Y:S05]  /*59f0*/  BRA `(.L_x_1013) ;  /* 0x00000c7000007947 */ /* 0x000fea0003800000 */
.L_x_1016:
        /* <DEDUP_REMOVED lines=10> */
.L_x_1019:
[----:B------:R-:W-:-:S05]  /*5aa0*/  HADD2.F32 R0, -RZ, R25.H0_H0 ;  /* 0x20000019ff007230 */ /* 0x000fca0000004100 */
[----:B------:R-:W-:-:S04]  /*5ab0*/  F2FP.PACK_AB R0, RZ, R0 ;  /* 0x00000000ff00723e */ /* 0x000fc800000000ff */
[----:B------:R-:W-:-:S05]  /*5ac0*/  PRMT R0, R0, 0x5410, RZ ;  /* 0x0000541000007816 */ /* 0x000fca00000000ff */
[----:B------:R0:W-:Y:S01]  /*5ad0*/  STG.E [R2.64], R0 ;  /* 0x0000000002007986 */ /* 0x0001e2000c101924 */
[----:B------:R-:W-:Y:S05]  /*5ae0*/  BRA `(.L_x_1013) ;  /* 0x00000b8000007947 */ /* 0x000fea0003800000 */
.L_x_1018:
[----:B------:R-:W-:-:S05]  /*5af0*/  HADD2.F32 R4, -RZ, R25.H0_H0 ;  /* 0x20000019ff047230 */ /* 0x000fca0000004100 */
[----:B------:R-:W-:-:S06]  /*5b00*/  FMUL.FTZ R4, R4, 1 ;  /* 0x3f80000004047820 */ /* 0x000fcc0000410000 */
[----:B------:R-:W0:Y:S02]  /*5b10*/  F2F.F64.F32 R4, R4 ;  /* 0x0000000400047310 */ /* 0x000e240000201800 */
[----:B0-----:R0:W-:Y:S01]  /*5b20*/  STG.E.64 [R2.64], R4 ;  /* 0x0000000402007986 */ /* 0x0011e2000c101b24 */
[----:B------:R-:W-:Y:S05]  /*5b30*/  BRA `(.L_x_1013) ;  /* 0x00000b3000007947 */ /* 0x000fea0003800000 */
.L_x_1008:
        /* <DEDUP_REMOVED lines=13> */
.L_x_1022:
[----:B------:R-:W-:Y:S01]  /*5c10*/  HADD2.F32 R25, -RZ, R25.H0_H0 ;  /* 0x20000019ff197230 */ /* 0x000fe20000004100 */
[----:B------:R-:W-:-:S04]  /*5c20*/  CS2R R6, SRZ ;  /* 0x0000000000067805 */ /* 0x000fc8000001ff00 */
[----:B------:R-:W-:-:S06]  /*5c30*/  FMUL.FTZ R4, R25, 1 ;  /* 0x3f80000019047820 */ /* 0x000fcc0000410000 */
[----:B------:R-:W0:Y:S02]  /*5c40*/  F2F.F64.F32 R4, R4 ;  /* 0x0000000400047310 */ /* 0x000e240000201800 */
[----:B0-----:R0:W-:Y:S01]  /*5c50*/  STG.E.128 [R2.64], R4 ;  /* 0x0000000402007986 */ /* 0x0011e2000c101d24 */
[----:B------:R-:W-:Y:S05]  /*5c60*/  BRA `(.L_x_1013) ;  /* 0x00000a0000007947 */ /* 0x000fea0003800000 */
.L_x_1021:
        /* <DEDUP_REMOVED lines=21> */
.L_x_1026:
[----:B------:R-:W-:Y:S05]  /*5dc0*/  BSYNC B0 ;  /* 0x0000000000007941 */ /* 0x000fea0003800000 */
.L_x_1025:
[----:B------:R-:W-:-:S05]  /*5dd0*/  LOP3.LUT R5, R0, R5, RZ, 0xfc, !PT ;  /* 0x0000000500057212 */ /* 0x000fca00078efcff */
[----:B------:R0:W-:Y:S01]  /*5de0*/  STG.E.U8 [R2.64], R5 ;  /* 0x0000000502007986 */ /* 0x0001e2000c101124 */
[----:B------:R-:W-:Y:S05]  /*5df0*/  BRA `(.L_x_1013) ;  /* 0x0000087000007947 */ /* 0x000fea0003800000 */
.L_x_1024:
        /* <DEDUP_REMOVED lines=13> */
.L_x_1028:
[----:B------:R-:W-:Y:S01]  /*5ed0*/  IMAD.MOV.U32 R0, RZ, RZ, 0x7f ;  /* 0x0000007fff007424 */ /* 0x000fe200078e00ff */
[----:B------:R-:W-:-:S04]  /*5ee0*/  ISETP.GT.U32.AND P0, PT, R4, 0x7f800000, PT ;  /* 0x7f8000000400780c */ /* 0x000fc80003f04070 */
[----:B------:R-:W-:-:S04]  /*5ef0*/  SEL R0, R0, 0x7c, P0 ;  /* 0x0000007c00007807 */ /* 0x000fc80000000000 */
.L_x_1029:
[----:B------:R-:W-:Y:S05]  /*5f00*/  BSYNC B0 ;  /* 0x0000000000007941 */ /* 0x000fea0003800000 */
.L_x_1027:
[----:B------:R-:W-:-:S04]  /*5f10*/  LOP3.LUT R4, R25, 0x80000000, RZ, 0xc0, !PT ;  /* 0x8000000019047812 */ /* 0x000fc800078ec0ff */
[----:B------:R-:W-:-:S04]  /*5f20*/  SHF.R.U32.HI R5, RZ, 0x18, R4 ;  /* 0x00000018ff057819 */ /* 0x000fc80000011604 */
[----:B------:R-:W-:-:S05]  /*5f30*/  LOP3.LUT R5, R0, R5, RZ, 0xfc, !PT ;  /* 0x0000000500057212 */ /* 0x000fca00078efcff */
[----:B------:R0:W-:Y:S01]  /*5f40*/  STG.E.U8 [R2.64], R5 ;  /* 0x0000000502007986 */ /* 0x0001e2000c101124 */
[----:B------:R-:W-:Y:S05]  /*5f50*/  BRA `(.L_x_1013) ;  /* 0x0000071000007947 */ /* 0x000fea0003800000 */
.L_x_1023:
[----:B------:R-:W-:-:S05]  /*5f60*/  HADD2.F32 R0, -RZ, R25.H0_H0 ;  /* 0x20000019ff007230 */ /* 0x000fca0000004100 */
[----:B------:R-:W-:-:S05]  /*5f70*/  F2FP.BF16.PACK_AB R0, RZ, R0 ;  /* 0x00000000ff00723e */ /* 0x000fca00000010ff */
[----:B------:R0:W-:Y:S01]  /*5f80*/  STG.E.U16 [R2.64], R0 ;  /* 0x0000000002007986 */ /* 0x0001e2000c101524 */
[----:B------:R-:W-:Y:S05]  /*5f90*/  BRA `(.L_x_1013) ;  /* 0x000006d000007947 */ /* 0x000fea0003800000 */
.L_x_1020:
        /* <DEDUP_REMOVED lines=12> */
.L_x_1032:
        /* <DEDUP_REMOVED lines=17> */
.L_x_1035:
[----:B------:R-:W-:-:S04]  /*6170*/  LOP3.LUT R0, R25, 0x80000000, RZ, 0xc0, !PT ;  /* 0x8000000019007812 */ /* 0x000fc800078ec0ff */
[----:B------:R-:W-:-:S04]  /*6180*/  SHF.R.U32.HI R5, RZ, 0x18, R0 ;  /* 0x00000018ff057819 */ /* 0x000fc80000011600 */
[----:B------:R-:W-:-:S04]  /*6190*/  LOP3.LUT R4, R4, R5, RZ, 0xfc, !PT ;  /* 0x0000000504047212 */ /* 0x000fc800078efcff */
[----:B------:R-:W-:Y:S02]  /*61a0*/  PRMT R0, R4, 0x7610, R0 ;  /* 0x0000761004007816 */ /* 0x000fe40000000000 */
.L_x_1034:
[----:B------:R-:W-:Y:S05]  /*61b0*/  BSYNC B0 ;  /* 0x0000000000007941 */ /* 0x000fea0003800000 */
.L_x_1033:
[----:B------:R0:W-:Y:S01]  /*61c0*/  STG.E.U8 [R2.64], R0 ;  /* 0x0000000002007986 */ /* 0x0001e2000c101124 */
[----:B------:R-:W-:Y:S05]  /*61d0*/  BRA `(.L_x_1013) ;  /* 0x0000049000007947 */ /* 0x000fea0003800000 */
.L_x_1031:
        /* <DEDUP_REMOVED lines=17> */
.L_x_1038:
[----:B------:R-:W-:-:S04]  /*62f0*/  LOP3.LUT R0, R25, 0x80000000, RZ, 0xc0, !PT ;  /* 0x8000000019007812 */ /* 0x000fc800078ec0ff */
[----:B------:R-:W-:-:S04]  /*6300*/  SHF.R.U32.HI R5, RZ, 0x18, R0 ;  /* 0x00000018ff057819 */ /* 0x000fc80000011600 */
[----:B------:R-:W-:-:S04]  /*6310*/  LOP3.LUT R4, R4, R5, RZ, 0xfc, !PT ;  /* 0x0000000504047212 */ /* 0x000fc800078efcff */
[----:B------:R-:W-:Y:S02]  /*6320*/  PRMT R0, R4, 0x7610, R0 ;  /* 0x0000761004007816 */ /* 0x000fe40000000000 */
.L_x_1037:
[----:B------:R-:W-:Y:S05]  /*6330*/  BSYNC B0 ;  /* 0x0000000000007941 */ /* 0x000fea0003800000 */
.L_x_1036:
[----:B------:R0:W-:Y:S01]  /*6340*/  STG.E.U8 [R2.64], R0 ;  /* 0x0000000002007986 */ /* 0x0001e2000c101124 */
[----:B------:R-:W-:Y:S05]  /*6350*/  BRA `(.L_x_1013) ;  /* 0x0000031000007947 */ /* 0x000fea0003800000 */
.L_x_1030:
        /* <DEDUP_REMOVED lines=8> */
[----:B------:R-:W-:-:S03]  /*63e0*/  IMAD.MOV.U32 R5, RZ, RZ, 0xff ;  /* 0x000000ffff057424 */ /* 0x000fc600078e00ff */
        /* <DEDUP_REMOVED lines=13> */
.L_x_1012:
        /* <DEDUP_REMOVED lines=20> */
.L_x_1040:
[----:B------:R-:W-:-:S06]  /*6600*/  HADD2.F32 R4, -RZ, R25.H0_H0 ;  /* 0x20000019ff047230 */ /* 0x000fcc0000004100 */
[----:B------:R-:W0:Y:S02]  /*6610*/  F2I.U64.TRUNC R4, R4 ;  /* 0x0000000400047311 */ /* 0x000e24000020d800 */
[----:B0-----:R0:W-:Y:S01]  /*6620*/  STG.E.64 [R2.64], R4 ;  /* 0x0000000402007986 */ /* 0x0011e2000c101b24 */
[----:B------:R-:W-:Y:S05]  /*6630*/  BRA `(.L_x_1013) ;  /* 0x0000003000007947 */ /* 0x000fea0003800000 */
.L_x_1039:
[----:B------:R-:W-:-:S06]  /*6640*/  HADD2.F32 R25, -RZ, R25.H0_H0 ;  /* 0x20000019ff197230 */ /* 0x000fcc0000004100 */
[----:B------:R-:W0:Y:S02]  /*6650*/  F2I.FTZ.U32.TRUNC.NTZ R25, R25 ;  /* 0x0000001900197305 */ /* 0x000e24000021f000 */
[----:B0-----:R0:W-:Y:S02]  /*6660*/  STG.E [R2.64], R25 ;  /* 0x0000001902007986 */ /* 0x0011e4000c101924 */
.L_x_1013:
        /* <DEDUP_REMOVED lines=23> */
.L_x_1044:
[----:B------:R-:W-:-:S06]  /*67e0*/  HADD2.F32 R5, -RZ, R22.H0_H0 ;  /* 0x20000016ff057230 */ /* 0x000fcc0000004100 */
[----:B------:R-:W0:Y:S02]  /*67f0*/  F2I.S64.TRUNC R4, R5 ;  /* 0x0000000500047311 */ /* 0x000e24000020d900 */
[----:B0-----:R0:W-:Y:S01]  /*6800*/  STG.E.U8 [R2.64], R4 ;  /* 0x0000000402007986 */ /* 0x0011e2000c101124 */
[----:B------:R-:W-:Y:S05]  /*6810*/  BRA `(.L_x_1046) ;  /* 0x00000e4000007947 */ /* 0x000fea0003800000 */
.L_x_1043:
        /* <DEDUP_REMOVED lines=10> */
.L_x_1048:
[----:B------:R-:W-:-:S04]  /*68c0*/  HADD2.F32 R22, -RZ, R22.H0_H0 ;  /* 0x20000016ff167230 */ /* 0x000fc80000004100 */
[----:B------:R-:W0:Y:S02]  /*68d0*/  F2I.FTZ.TRUNC.NTZ R5, R22 ;  /* 0x0000001600057305 */ /* 0x000e24000021f100 */
[----:B0-----:R0:W-:Y:S01]  /*68e0*/  STG.E [R2.64], R5 ;  /* 0x0000000502007986 */ /* 0x0011e2000c101924 */
[----:B------:R-:W-:Y:S05]  /*68f0*/  BRA `(.L_x_1046) ;  /* 0x00000d6000007947 */ /* 0x000fea0003800000 */
.L_x_1047:
[----:B------:R-:W-:-:S04]  /*6900*/  HADD2.F32 R22, -RZ, R22.H0_H0 ;  /* 0x20000016ff167230 */ /* 0x000fc80000004100 */
[----:B------:R-:W0:Y:S02]  /*6910*/  F2I.FTZ.TRUNC.NTZ R5, R22 ;  /* 0x0000001600057305 */ /* 0x000e24000021f100 */
[----:B0-----:R0:W-:Y:S01]  /*6920*/  STG.E.U16 [R2.64], R5 ;  /* 0x0000000502007986 */ /* 0x0011e2000c101524 */
[----:B------:R-:W-:Y:S05]  /*6930*/  BRA `(.L_x_1046) ;  /* 0x00000d2000007947 */ /* 0x000fea0003800000 */
.L_x_1042:
        /* <DEDUP_REMOVED lines=9> */
.L_x_1050:
[----:B------:R0:W-:Y:S01]  /*69d0*/  STG.E.U16 [R2.64], R22 ;  /* 0x0000001602007986 */ /* 0x0001e2000c101524 */
[----:B------:R-:W-:Y:S05]  /*69e0*/  BRA `(.L_x_1046) ;  /* 0x00000c7000007947 */ /* 0x000fea0003800000 */
.L_x_1049:
        /* <DEDUP_REMOVED lines=10> */
.L_x_1052:
[----:B------:R-:W-:-:S05]  /*6a90*/  HADD2.F32 R0, -RZ, R22.H0_H0 ;  /* 0x20000016ff007230 */ /* 0x000fca0000004100 */
[----:B------:R-:W-:-:S04]  /*6aa0*/  F2FP.PACK_AB R0, RZ, R0 ;  /* 0x00000000ff00723e */ /* 0x000fc800000000ff */
[----:B------:R-:W-:-:S05]  /*6ab0*/  PRMT R0, R0, 0x5410, RZ ;  /* 0x0000541000007816 */ /* 0x000fca00000000ff */
[----:B------:R0:W-:Y:S01]  /*6ac0*/  STG.E [R2.64], R0 ;  /* 0x0000000002007986 */ /* 0x0001e2000c101924 */
[----:B------:R-:W-:Y:S05]  /*6ad0*/  BRA `(.L_x_1046) ;  /* 0x00000b8000007947 */ /* 0x000fea0003800000 */
.L_x_1051:
[----:B------:R-:W-:-:S05]  /*6ae0*/  HADD2.F32 R4, -RZ, R22.H0_H0 ;  /* 0x20000016ff047230 */ /* 0x000fca0000004100 */
[----:B------:R-:W-:-:S06]  /*6af0*/  FMUL.FTZ R4, R4, 1 ;  /* 0x3f80000004047820 */ /* 0x000fcc0000410000 */
[----:B------:R-:W0:Y:S02]  /*6b00*/  F2F.F64.F32 R4, R4 ;  /* 0x0000000400047310 */ /* 0x000e240000201800 */
[----:B0-----:R0:W-:Y:S01]  /*6b10*/  STG.E.64 [R2.64], R4 ;  /* 0x0000000402007986 */ /* 0x0011e2000c101b24 */
[----:B------:R-:W-:Y:S05]  /*6b20*/  BRA `(.L_x_1046) ;  /* 0x00000b3000007947 */ /* 0x000fea0003800000 */
.L_x_1041:
        /* <DEDUP_REMOVED lines=13> */
.L_x_1055:
[----:B------:R-:W-:Y:S01]  /*6c00*/  HADD2.F32 R22, -RZ, R22.H0_H0 ;  /* 0x20000016ff167230 */ /* 0x000fe20000004100 */
[----:B------:R-:W-:-:S04]  /*6c10*/  CS2R R6, SRZ ;  /* 0x0000000000067805 */ /* 0x000fc8000001ff00 */
[----:B------:R-:W-:-:S06]  /*6c20*/  FMUL.FTZ R4, R22, 1 ;  /* 0x3f80000016047820 */ /* 0x000fcc0000410000 */
[----:B------:R-:W0:Y:S02]  /*6c30*/  F2F.F64.F32 R4, R4 ;  /* 0x0000000400047310 */ /* 0x000e240000201800 */
[----:B0-----:R0:W-:Y:S01]  /*6c40*/  STG.E.128 [R2.64], R4 ;  /* 0x0000000402007986 */ /* 0x0011e2000c101d24 */
[----:B------:R-:W-:Y:S05]  /*6c50*/  BRA `(.L_x_1046) ;  /* 0x00000a0000007947 */ /* 0x000fea0003800000 */
.L_x_1054:
        /* <DEDUP_REMOVED lines=21> */
.L_x_1059:
[----:B------:R-:W-:Y:S05]  /*6db0*/  BSYNC B0 ;  /* 0x0000000000007941 */ /* 0x000fea0003800000 */
.L_x_1058:
[----:B------:R-:W-:-:S05]  /*6dc0*/  LOP3.LUT R5, R0, R5, RZ, 0xfc, !PT ;  /* 0x0000000500057212 */ /* 0x000fca00078efcff */
[----:B------:R0:W-:Y:S01]  /*6dd0*/  STG.E.U8 [R2.64], R5 ;  /* 0x0000000502007986 */ /* 0x0001e2000c101124 */
[----:B------:R-:W-:Y:S05]  /*6de0*/  BRA `(.L_x_1046) ;  /* 0x0000087000007947 */ /* 0x000fea0003800000 */
.L_x_1057:
        /* <DEDUP_REMOVED lines=13> */
.L_x_1061:
[----:B------:R-:W-:Y:S01]  /*6ec0*/  IMAD.MOV.U32 R0, RZ, RZ, 0x7f ;  /* 0x0000007fff007424 */ /* 0x000fe200078e00ff */
[----:B------:R-:W-:-:S04]  /*6ed0*/  ISETP.GT.U32.AND P0, PT, R4, 0x7f800000, PT ;  /* 0x7f8000000400780c */ /* 0x000fc80003f04070 */
[----:B------:R-:W-:-:S04]  /*6ee0*/  SEL R0, R0, 0x7c, P0 ;  /* 0x0000007c00007807 */ /* 0x000fc80000000000 */
.L_x_1062:
[----:B------:R-:W-:Y:S05]  /*6ef0*/  BSYNC B0 ;  /* 0x0000000000007941 */ /* 0x000fea0003800000 */
.L_x_1060:
[----:B------:R-:W-:-:S04]  /*6f00*/  LOP3.LUT R4, R5, 0x80000000, RZ, 0xc0, !PT ;  /* 0x8000000005047812 */ /* 0x000fc800078ec0ff */
[----:B------:R-:W-:-:S04]  /*6f10*/  SHF.R.U32.HI R5, RZ, 0x18, R4 ;  /* 0x00000018ff057819 */ /* 0x000fc80000011604 */
[----:B------:R-:W-:-:S05]  /*6f20*/  LOP3.LUT R5, R0, R5, RZ, 0xfc, !PT ;  /* 0x0000000500057212 */ /* 0x000fca00078efcff */
[----:B------:R0:W-:Y:S01]  /*6f30*/  STG.E.U8 [R2.64], R5 ;  /* 0x0000000502007986 */ /* 0x0001e2000c101124 */
[----:B------:R-:W-:Y:S05]  /*6f40*/  BRA `(.L_x_1046) ;  /* 0x0000071000007947 */ /* 0x000fea0003800000 */
.L_x_1056:
[----:B------:R-:W-:-:S05]  /*6f50*/  HADD2.F32 R0, -RZ, R22.H0_H0 ;  /* 0x20000016ff007230 */ /* 0x000fca0000004100 */
[----:B------:R-:W-:-:S05]  /*6f60*/  F2FP.BF16.PACK_AB R0, RZ, R0 ;  /* 0x00000000ff00723e */ /* 0x000fca00000010ff */
[----:B------:R0:W-:Y:S01]  /*6f70*/  STG.E.U16 [R2.64], R0 ;  /* 0x0000000002007986 */ /* 0x0001e2000c101524 */
[----:B------:R-:W-:Y:S05]  /*6f80*/  BRA `(.L_x_1046) ;  /* 0x000006d000007947 */ /* 0x000fea0003800000 */
.L_x_1053:
        /* <DEDUP_REMOVED lines=12> */
.L_x_1065:
        /* <DEDUP_REMOVED lines=17> */
.L_x_1068:
[----:B------:R-:W-:-:S04]  /*7160*/  LOP3.LUT R0, R7, 0x80000000, RZ, 0xc0, !PT ;  /* 0x8000000007007812 */ /* 0x000fc800078ec0ff */
[----:B------:R-:W-:-:S04]  /*7170*/  SHF.R.U32.HI R5, RZ, 0x18, R0 ;  /* 0x00000018ff057819 */ /* 0x000fc80000011600 */
[----:B------:R-:W-:-:S04]  /*7180*/  LOP3.LUT R4, R4, R5, RZ, 0xfc, !PT ;  /* 0x0000000504047212 */ /* 0x000fc800078efcff */
[----:B------:R-:W-:Y:S02]  /*7190*/  PRMT R0, R4, 0x7610, R0 ;  /* 0x0000761004007816 */ /* 0x000fe40000000000 */
.L_x_1067:
[----:B------:R-:W-:Y:S05]  /*71a0*/  BSYNC B0 ;  /* 0x0000000000007941 */ /* 0x000fea0003800000 */
.L_x_1066:
[----:B------:R0:W-:Y:S01]  /*71b0*/  STG.E.U8 [R2.64], R0 ;  /* 0x0000000002007986 */ /* 0x0001e2000c101124 */
[----:B------:R-:W-:Y:S05]  /*71c0*/  BRA `(.L_x_1046) ;  /* 0x0000049000007947 */ /* 0x000fea0003800000 */
.L_x_1064:
        /* <DEDUP_REMOVED lines=17> */
.L_x_1071:
[----:B------:R-:W-:-:S04]  /*72e0*/  LOP3.LUT R0, R7, 0x80000000, RZ, 0xc0, !PT ;  /* 0x8000000007007812 */ /* 0x000fc800078ec0ff */
[----:B------:R-:W-:-:S04]  /*72f0*/  SHF.R.U32.HI R5, RZ, 0x18, R0 ;  /* 0x00000018ff057819 */ /* 0x000fc80000011600 */
[----:B------:R-:W-:-:S04]  /*7300*/  LOP3.LUT R4, R4, R5, RZ, 0xfc, !PT ;  /* 0x0000000504047212 */ /* 0x000fc800078efcff */
[----:B------:R-:W-:Y:S02]  /*7310*/  PRMT R0, R4, 0x7610, R0 ;  /* 0x0000761004007816 */ /* 0x000fe40000000000 */
.L_x_1070:
[----:B------:R-:W-:Y:S05]  /*7320*/  BSYNC B0 ;  /* 0x0000000000007941 */ /* 0x000fea0003800000 */
.L_x_1069:
[----:B------:R0:W-:Y:S01]  /*7330*/  STG.E.U8 [R2.64], R0 ;  /* 0x0000000002007986 */ /* 0x0001e2000c101124 */
[----:B------:R-:W-:Y:S05]  /*7340*/  BRA `(.L_x_1046) ;  /* 0x0000031000007947 */ /* 0x000fea0003800000 */
.L_x_1063:
        /* <DEDUP_REMOVED lines=22> */
.L_x_1045:
        /* <DEDUP_REMOVED lines=20> */
.L_x_1073:
[----:B------:R-:W-:-:S06]  /*75f0*/  HADD2.F32 R4, -RZ, R22.H0_H0 ;  /* 0x20000016ff047230 */ /* 0x000fcc0000004100 */
[----:B------:R-:W0:Y:S02]  /*7600*/  F2I.U64.TRUNC R4, R4 ;  /* 0x0000000400047311 */ /* 0x000e24000020d800 */
[----:B0-----:R0:W-:Y:S01]  /*7610*/  STG.E.64 [R2.64], R4 ;  /* 0x0000000402007986 */ /* 0x0011e2000c101b24 */
[----:B------:R-:W-:Y:S05]  /*7620*/  BRA `(.L_x_1046) ;  /* 0x0000003000007947 */ /* 0x000fea0003800000 */
.L_x_1072:
[----:B------:R-:W-:-:S04]  /*7630*/  HADD2.F32 R22, -RZ, R22.H0_H0 ;  /* 0x20000016ff167230 */ /* 0x000fc80000004100 */
[----:B------:R-:W0:Y:S02]  /*7640*/  F2I.FTZ.U32.TRUNC.NTZ R5, R22 ;  /* 0x0000001600057305 */ /* 0x000e24000021f000 */
[----:B0-----:R0:W-:Y:S02]  /*7650*/  STG.E [R2.64], R5 ;  /* 0x0000000502007986 */ /* 0x0011e4000c101924 */
.L_x_1046:
[----:B------:R-:W-:Y:S02]  /*7660*/  IADD3 R19, R19, 0x80, RZ ;  /* 0x0000008013137810 */ /* 0x000fe40007ffe0ff */
.L_x_1007:
[----:B------:R-:W-:Y:S05]  /*7670*/  BSYNC B6 ;  /* 0x0000000000067941 */ /* 0x000fea0003800000 */
.L_x_1006:
        /* <DEDUP_REMOVED lines=19> */
[----:B0-----:R-:W-:Y:S01]  /*77b0*/  STG.E.U8 [R2.64], R23 ;  /* 0x0000001702007986 */ /* 0x001fe2000c101124 */
[----:B------:R-:W-:Y:S05]  /*77c0*/  EXIT ;  /* 0x000000000000794d */ /* 0x000fea0003800000 */
.L_x_1077:
[----:B------:R-:W-:-:S06]  /*77d0*/  HADD2.F32 R5, -RZ, R23.H0_H0 ;  /* 0x20000017ff057230 */ /* 0x000fcc0000004100 */
[----:B------:R-:W0:Y:S02]  /*77e0*/  F2I.S64.TRUNC R4, R5 ;  /* 0x0000000500047311 */ /* 0x000e24000020d900 */
[----:B0-----:R-:W-:Y:S01]  /*77f0*/  STG.E.U8 [R2.64], R4 ;  /* 0x0000000402007986 */ /* 0x001fe2000c101124 */
[----:B------:R-:W-:Y:S05]  /*7800*/  EXIT ;  /* 0x000000000000794d */ /* 0x000fea0003800000 */
.L_x_1076:
        /* <DEDUP_REMOVED lines=10> */
.L_x_1080:
[----:B------:R-:W-:-:S06]  /*78b0*/  HADD2.F32 R23, -RZ, R23.H0_H0 ;  /* 0x20000017ff177230 */ /* 0x000fcc0000004100 */
[----:B------:R-:W0:Y:S02]  /*78c0*/  F2I.FTZ.TRUNC.NTZ R23, R23 ;  /* 0x0000001700177305 */ /* 0x000e24000021f100 */
[----:B0-----:R-:W-:Y:S01]  /*78d0*/  STG.E [R2.64], R23 ;  /* 0x0000001702007986 */ /* 0x001fe2000c101924 */
[----:B------:R-:W-:Y:S05]  /*78e0*/  EXIT ;  /* 0x000000000000794d */ /* 0x000fea0003800000 */
.L_x_1079:
[----:B------:R-:W-:-:S06]  /*78f0*/  HADD2.F32 R23, -RZ, R23.H0_H0 ;  /* 0x20000017ff177230 */ /* 0x000fcc0000004100 */
[----:B------:R-:W0:Y:S02]  /*7900*/  F2I.FTZ.TRUNC.NTZ R23, R23 ;  /* 0x0000001700177305 */ /* 0x000e24000021f100 */
[----:B0-----:R-:W-:Y:S01]  /*7910*/  STG.E.U16 [R2.64], R23 ;  /* 0x0000001702007986 */ /* 0x001fe2000c101524 */
[----:B------:R-:W-:Y:S05]  /*7920*/  EXIT ;  /* 0x000000000000794d */ /* 0x000fea0003800000 */
.L_x_1075:
        /* <DEDUP_REMOVED lines=9> */
.L_x_1082:
[----:B------:R-:W-:Y:S01]  /*79c0*/  STG.E.U16 [R2.64], R23 ;  /* 0x0000001702007986 */ /* 0x000fe2000c101524 */
[----:B------:R-:W-:Y:S05]  /*79d0*/  EXIT ;  /* 0x000000000000794d */ /* 0x000fea0003800000 */
.L_x_1081:
        /* <DEDUP_REMOVED lines=10> */
.L_x_1084:
[----:B------:R-:W-:-:S05]  /*7a80*/  HADD2.F32 R0, -RZ, R23.H0_H0 ;  /* 0x20000017ff007230 */ /* 0x000fca0000004100 */
[----:B------:R-:W-:-:S04]  /*7a90*/  F2FP.PACK_AB R0, RZ, R0 ;  /* 0x00000000ff00723e */ /* 0x000fc800000000ff */
[----:B------:R-:W-:-:S05]  /*7aa0*/  PRMT R0, R0, 0x5410, RZ ;  /* 0x0000541000007816 */ /* 0x000fca00000000ff */
[----:B------:R-:W-:Y:S01]  /*7ab0*/  STG.E [R2.64], R0 ;  /* 0x0000000002007986 */ /* 0x000fe2000c101924 */
[----:B------:R-:W-:Y:S05]  /*7ac0*/  EXIT ;  /* 0x000000000000794d */ /* 0x000fea0003800000 */
.L_x_1083:
[----:B------:R-:W-:-:S05]  /*7ad0*/  HADD2.F32 R4, -RZ, R23.H0_H0 ;  /* 0x20000017ff047230 */ /* 0x000fca0000004100 */
[----:B------:R-:W-:-:S06]  /*7ae0*/  FMUL.FTZ R4, R4, 1 ;  /* 0x3f80000004047820 */ /* 0x000fcc0000410000 */
[----:B------:R-:W0:Y:S02]  /*7af0*/  F2F.F64.F32 R4, R4 ;  /* 0x0000000400047310 */ /* 0x000e240000201800 */
[----:B0-----:R-:W-:Y:S01]  /*7b00*/  STG.E.64 [R2.64], R4 ;  /* 0x0000000402007986 */ /* 0x001fe2000c101b24 */
[----:B------:R-:W-:Y:S05]  /*7b10*/  EXIT ;  /* 0x000000000000794d */ /* 0x000fea0003800000 */
.L_x_1074:
        /* <DEDUP_REMOVED lines=13> */
.L_x_1087:
[----:B------:R-:W-:Y:S01]  /*7bf0*/  HADD2.F32 R23, -RZ, R23.H0_H0 ;  /* 0x20000017ff177230 */ /* 0x000fe20000004100 */
[----:B------:R-:W-:-:S04]  /*7c00*/  CS2R R6, SRZ ;  /* 0x0000000000067805 */ /* 0x000fc8000001ff00 */
[----:B------:R-:W-:-:S06]  /*7c10*/  FMUL.FTZ R4, R23, 1 ;  /* 0x3f80000017047820 */ /* 0x000fcc0000410000 */
[----:B------:R-:W0:Y:S02]  /*7c20*/  F2F.F64.F32 R4, R4 ;  /* 0x0000000400047310 */ /* 0x000e240000201800 */
[----:B0-----:R-:W-:Y:S01]  /*7c30*/  STG.E.128 [R2.64], R4 ;  /* 0x0000000402007986 */ /* 0x001fe2000c101d24 */
[----:B------:R-:W-:Y:S05]  /*7c40*/  EXIT ;  /* 0x000000000000794d */ /* 0x000fea0003800000 */
.L_x_1086:
        /* <DEDUP_REMOVED lines=21> */
.L_x_1091:
[----:B------:R-:W-:Y:S05]  /*7da0*/  BSYNC B0 ;  /* 0x0000000000007941 */ /* 0x000fea0003800000 */
.L_x_1090:
[----:B------:R-:W-:-:S05]  /*7db0*/  LOP3.LUT R5, R0, R5, RZ, 0xfc, !PT ;  /* 0x0000000500057212 */ /* 0x000fca00078efcff */
[----:B------:R-:W-:Y:S01]  /*7dc0*/  STG.E.U8 [R2.64], R5 ;  /* 0x0000000502007986 */ /* 0x000fe2000c101124 */
[----:B------:R-:W-:Y:S05]  /*7dd0*/  EXIT ;  /* 0x000000000000794d */ /* 0x000fea0003800000 */
.L_x_1089:
        /* <DEDUP_REMOVED lines=13> */
.L_x_1093:
[----:B------:R-:W-:Y:S01]  /*7eb0*/  IMAD.MOV.U32 R0, RZ, RZ, 0x7f ;  /* 0x0000007fff007424 */ /* 0x000fe200078e00ff */
[----:B------:R-:W-:-:S04]  /*7ec0*/  ISETP.GT.U32.AND P0, PT, R4, 0x7f800000, PT ;  /* 0x7f8000000400780c */ /* 0x000fc80003f04070 */
[----:B------:R-:W-:-:S04]  /*7ed0*/  SEL R0, R0, 0x7c, P0 ;  /* 0x0000007c00007807 */ /* 0x000fc80000000000 */
.L_x_1094:
[----:B------:R-:W-:Y:S05]  /*7ee0*/  BSYNC B0 ;  /* 0x0000000000007941 */ /* 0x000fea0003800000 */
.L_x_1092:
[----:B------:R-:W-:-:S04]  /*7ef0*/  LOP3.LUT R4, R23, 0x80000000, RZ, 0xc0, !PT ;  /* 0x8000000017047812 */ /* 0x000fc800078ec0ff */
[----:B------:R-:W-:-:S04]  /*7f00*/  SHF.R.U32.HI R5, RZ, 0x18, R4 ;  /* 0x00000018ff057819 */ /* 0x000fc80000011604 */
[----:B------:R-:W-:-:S05]  /*7f10*/  LOP3.LUT R5, R0, R5, RZ, 0xfc, !PT ;  /* 0x0000000500057212 */ /* 0x000fca00078efcff */
[----:B------:R-:W-:Y:S01]  /*7f20*/  STG.E.U8 [R2.64], R5 ;  /* 0x0000000502007986 */ /* 0x000fe2000c101124 */
[----:B------:R-:W-:Y:S05]  /*7f30*/  EXIT ;  /* 0x000000000000794d */ /* 0x000fea0003800000 */
.L_x_1088:
[----:B------:R-:W-:-:S05]  /*7f40*/  HADD2.F32 R0, -RZ, R23.H0_H0 ;  /* 0x20000017ff007230 */ /* 0x000fca0000004100 */
[----:B------:R-:W-:-:S05]  /*7f50*/  F2FP.BF16.PACK_AB R0, RZ, R0 ;  /* 0x00000000ff00723e */ /* 0x000fca00000010ff */
[----:B------:R-:W-:Y:S01]  /*7f60*/  STG.E.U16 [R2.64], R0 ;  /* 0x0000000002007986 */ /* 0x000fe2000c101524 */
[----:B------:R-:W-:Y:S05]  /*7f70*/  EXIT ;  /* 0x000000000000794d */ /* 0x000fea0003800000 */
.L_x_1085:
        /* <DEDUP_REMOVED lines=12> */
.L_x_1097:
        /* <DEDUP_REMOVED lines=17> */
.L_x_1100:
[----:B------:R-:W-:-:S04]  /*8150*/  LOP3.LUT R0, R23, 0x80000000, RZ, 0xc0, !PT ;  /* 0x8000000017007812 */ /* 0x000fc800078ec0ff */
[----:B------:R-:W-:-:S04]  /*8160*/  SHF.R.U32.HI R5, RZ, 0x18, R0 ;  /* 0x00000018ff057819 */ /* 0x000fc80000011600 */
[----:B------:R-:W-:-:S04]  /*8170*/  LOP3.LUT R4, R4, R5, RZ, 0xfc, !PT ;  /* 0x0000000504047212 */ /* 0x000fc800078efcff */
[----:B------:R-:W-:Y:S02]  /*8180*/  PRMT R0, R4, 0x7610, R0 ;  /* 0x0000761004007816 */ /* 0x000fe40000000000 */
.L_x_1099:
[----:B------:R-:W-:Y:S05]  /*8190*/  BSYNC B0 ;  /* 0x0000000000007941 */ /* 0x000fea0003800000 */
.L_x_1098:
[----:B------:R-:W-:Y:S01]  /*81a0*/  STG.E.U8 [R2.64], R0 ;  /* 0x0000000002007986 */ /* 0x000fe2000c101124 */
[----:B------:R-:W-:Y:S05]  /*81b0*/  EXIT ;  /* 0x000000000000794d */ /* 0x000fea0003800000 */
.L_x_1096:
        /* <DEDUP_REMOVED lines=17> */
.L_x_1103:
[----:B------:R-:W-:-:S04]  /*82d0*/  LOP3.LUT R0, R23, 0x80000000, RZ, 0xc0, !PT ;  /* 0x8000000017007812 */ /* 0x000fc800078ec0ff */
[----:B------:R-:W-:-:S04]  /*82e0*/  SHF.R.U32.HI R5, RZ, 0x18, R0 ;  /* 0x00000018ff057819 */ /* 0x000fc80000011600 */
[----:B------:R-:W-:-:S04]  /*82f0*/  LOP3.LUT R4, R4, R5, RZ, 0xfc, !PT ;  /* 0x0000000504047212 */ /* 0x000fc800078efcff */
[----:B------:R-:W-:Y:S02]  /*8300*/  PRMT R0, R4, 0x7610, R0 ;  /* 0x0000761004007816 */ /* 0x000fe40000000000 */
.L_x_1102:
[----:B------:R-:W-:Y:S05]  /*8310*/  BSYNC B0 ;  /* 0x0000000000007941 */ /* 0x000fea0003800000 */
.L_x_1101:
[----:B------:R-:W-:Y:S01]  /*8320*/  STG.E.U8 [R2.64], R0 ;  /* 0x0000000002007986 */ /* 0x000fe2000c101124 */
[----:B------:R-:W-:Y:S05]  /*8330*/  EXIT ;  /* 0x000000000000794d */ /* 0x000fea0003800000 */
.L_x_1095:
        /* <DEDUP_REMOVED lines=22> */
.L_x_1078:
        /* <DEDUP_REMOVED lines=20> */
.L_x_1105:
[----:B------:R-:W-:-:S06]  /*85e0*/  HADD2.F32 R4, -RZ, R23.H0_H0 ;  /* 0x20000017ff047230 */ /* 0x000fcc0000004100 */
[----:B------:R-:W0:Y:S02]  /*85f0*/  F2I.U64.TRUNC R4, R4 ;  /* 0x0000000400047311 */ /* 0x000e24000020d800 */
[----:B0-----:R-:W-:Y:S01]  /*8600*/  STG.E.64 [R2.64], R4 ;  /* 0x0000000402007986 */ /* 0x001fe2000c101b24 */
[----:B------:R-:W-:Y:S05]  /*8610*/  EXIT ;  /* 0x000000000000794d */ /* 0x000fea0003800000 */
.L_x_1104:
[----:B------:R-:W-:-:S06]  /*8620*/  HADD2.F32 R23, -RZ, R23.H0_H0 ;  /* 0x20000017ff177230 */ /* 0x000fcc0000004100 */
[----:B------:R-:W0:Y:S02]  /*8630*/  F2I.FTZ.U32.TRUNC.NTZ R23, R23 ;  /* 0x0000001700177305 */ /* 0x000e24000021f000 */
[----:B0-----:R-:W-:Y:S01]  /*8640*/  STG.E [R2.64], R23 ;  /* 0x0000001702007986 */ /* 0x001fe2000c101924 */
[----:B------:R-:W-:Y:S05]  /*8650*/  EXIT ;  /* 0x000000000000794d */ /* 0x000fea0003800000 */
.L_x_1106:
        /* <DEDUP_REMOVED lines=10> */
.L_x_2451:


//--------------------- .text._ZN2at6native18elementwise_kernelILi128ELi4EZNS0_22gpu_kernel_impl_nocastIZZZNS0_15sin_kernel_cudaERNS_18TensorIteratorBaseEENKUlvE0_clEvENKUlvE1_clEvEUlN3c104HalfEE_EEvS4_RKT_EUliE_EEviT1_ --------------------------
	.section	.text._ZN2at6native18elementwise_kernelILi128ELi4EZNS0_22gpu_kernel_impl_nocastIZZZNS0_15sin_kernel_cudaERNS_18TensorIteratorBaseEENKUlvE0_clEvENKUlvE1_clEvEUlN3c104HalfEE_EEvS4_RKT_EUliE_EEviT1_,"ax",@progbits
	.sectioninfo	@"SHI_REGISTERS=12"
	.align	128
        .global         _ZN2at6native18elementwise_kernelILi128ELi4EZNS0_22gpu_kernel_impl_nocastIZZZNS0_15sin_kernel_cudaERNS_18TensorIteratorBaseEENKUlvE0_clEvENKUlvE1_clEvEUlN3c104HalfEE_EEvS4_RKT_EUliE_EEviT1_
        .type           _ZN2at6native18elementwise_kernelILi128ELi4EZNS0_22gpu_kernel_impl_nocastIZZZNS0_15sin_kernel_cudaERNS_18TensorIteratorBaseEENKUlvE0_clEvENKUlvE1_clEvEUlN3c104HalfEE_EEvS4_RKT_EUliE_EEviT1_,@function
        .size           _ZN2at6native18elementwise_kernelILi128ELi4EZNS0_22gpu_kernel_impl_nocastIZZZNS0_15sin_kernel_cudaERNS_18TensorIteratorBaseEENKUlvE0_clEvENKUlvE1_clEvEUlN3c104HalfEE_EEvS4_RKT_EUliE_EEviT1_,(.L_x_2452 - _ZN2at6native18elementwise_kernelILi128ELi4EZNS0_22gpu_kernel_impl_nocastIZZZNS0_15sin_kernel_cudaERNS_18TensorIteratorBaseEENKUlvE0_clEvENKUlvE1_clEvEUlN3c104HalfEE_EEvS4_RKT_EUliE_EEviT1_)
        .other          _ZN2at6native18elementwise_kernelILi128ELi4EZNS0_22gpu_kernel_impl_nocastIZZZNS0_15sin_kernel_cudaERNS_18TensorIteratorBaseEENKUlvE0_clEvENKUlvE1_clEvEUlN3c104HalfEE_EEvS4_RKT_EUliE_EEviT1_,@"STO_CUDA_ENTRY STV_DEFAULT"
_ZN2at6native18elementwise_kernelILi128ELi4EZNS0_22gpu_kernel_impl_nocastIZZZNS0_15sin_kernel_cudaERNS_18TensorIteratorBaseEENKUlvE0_clEvENKUlvE1_clEvEUlN3c104HalfEE_EEvS4_RKT_EUliE_EEviT1_:
.text._ZN2at6native18elementwise_kernelILi128ELi4EZNS0_22gpu_kernel_impl_nocastIZZZNS0_15sin_kernel_cudaERNS_18TensorIteratorBaseEENKUlvE0_clEvENKUlvE1_clEvEUlN3c104HalfEE_EEvS4_RKT_EUliE_EEviT1_:
        /* <DEDUP_REMOVED lines=235> */
.L_x_1109:
[----:B------:R-:W-:-:S04]  /*0eb0*/  IADD3 R4, P0, R3, c[0x0][0x368], RZ ;  /* 0x0000da0003047a10 */ /* 0x000fc80007f1e0ff */
[----:B------:R-:W-:-:S05]  /*0ec0*/  IADD3.X R5, RZ, c[0x0][0x36c], RZ, P0, !PT ;  /* 0x0000db00ff057a10 */ /* 0x000fca00007fe4ff */
[----:B------:R-:W2:Y:S01]  /*0ed0*/  LDG.E.U16 R4, [R4.64] ;  /* 0x0000000404047981 */ /* 0x000ea2000c1e1500 */
[----:B------:R-:W-:Y:S02]  /*0ee0*/  IADD3 R2, P0, R2, c[0x0][0x360], RZ ;  /* 0x0000d80002027a10 */ /* 0x000fe40007f1e0ff */
[----:B------:R-:W-:Y:S01]  /*0ef0*/  IADD3 R0, R0, 0x80, RZ ;  /* 0x0000008000007810 */ /* 0x000fe20007ffe0ff */
[----:B--2---:R-:W-:-:S05]  /*0f00*/  HADD2.F32 R3, -RZ, R4.H0_H0 ;  /* 0x20000004ff037230 */ /* 0x004fca0000004100 */
[----:B------:R-:W-:-:S04]  /*0f10*/  FMUL.RZ R6, R3, 0.15915493667125701904 ;  /* 0x3e22f98303067820 */ /* 0x000fc8000040c000 */
[----:B------:R-:W0:Y:S02]  /*0f20*/  MUFU.SIN R3, R6 ;  /* 0x0000000600037308 */ /* 0x000e240000000400 */
[----:B0-----:R-:W-:Y:S02]  /*0f30*/  F2FP.PACK_AB R5, RZ, R3 ;  /* 0x00000003ff05723e */ /* 0x001fe400000000ff */
[----:B------:R-:W-:-:S05]  /*0f40*/  IADD3.X R3, RZ, c[0x0][0x364], RZ, P0, !PT ;  /* 0x0000d900ff037a10 */ /* 0x000fca00007fe4ff */
[----:B------:R0:W-:Y:S02]  /*0f50*/  STG.E.U16 [R2.64], R5 ;  /* 0x0000000502007986 */ /* 0x0001e4000c101504 */
.L_x_1108:
[----:B------:R-:W-:Y:S05]  /*0f60*/  BSYNC B0 ;  /* 0x0000000000007941 */ /* 0x000fea0003800000 */
.L_x_1107:
        /* <DEDUP_REMOVED lines=230> */
.L_x_1112:
        /* <DEDUP_REMOVED lines=9> */
[----:B------:R-:W-:Y:S02]  /*1e60*/  IADD3.X R3, RZ, c[0x0][0x364], RZ, P0, !PT ;  /* 0x0000d900ff037a10 */ /* 0x000fe400007fe4ff */
[----:B------:R-:W-:-:S03]  /*1e70*/  ISETP.GE.AND P0, PT, R0, c[0x0][0x160], PT ;  /* 0x0000580000007a0c */ /* 0x000fc60003f06270 */
[----:B------:R0:W-:Y:S10]  /*1e80*/  STG.E.U16 [R2.64], R5 ;  /* 0x0000000502007986 */ /* 0x0001f4000c101504 */
[----:B------:R-:W-:Y:S05]  /*1e90*/  @P0 BRA `(.L_x_1111) ;  /* 0x00000ee000000947 */ /* 0x000fea0003800000 */
        /* <DEDUP_REMOVED lines=227> */
.L_x_1113:
        /* <DEDUP_REMOVED lines=11> */
.L_x_1111:
[----:B------:R-:W-:Y:S05]  /*2d80*/  BSYNC B0 ;  /* 0x0000000000007941 */ /* 0x000fea0003800000 */
.L_x_1110:
[----:B------:R-:W-:-:S13]  /*2d90*/  ISETP.GE.AND P0, PT, R0, c[0x0][0x160], PT ;  /* 0x0000580000007a0c */ /* 0x000fda0003f06270 */
[----:B------:R-:W-:Y:S05]  /*2da0*/  @P0 EXIT ;  /* 0x000000000000094d */ /* 0x000fea0003800000 */
[----:B------:R-:W-:Y:S01]  /*2db0*/  ISETP.NE.AND P0, PT, RZ, c[0x0][0x168], PT ;  /* 0x00005a00ff007a0c */ /* 0x000fe20003f05270 */
[----:B0-----:R-:W-:-:S12]  /*2dc0*/  CS2R R2, SRZ ;  /* 0x0000000000027805 */ /* 0x001fd8000001ff00 */
[----:B------:R-:W-:Y:S05]  /*2dd0*/  @!P0 BRA `(.L_x_1114) ;  /* 0x00000e0000008947 */ /* 0x000fea0003800000 */
[----:B------:R-:W-:Y:S01]  /*2de0*/  HFMA2.MMA R2, -RZ, RZ, 0, 0 ;  /* 0x00000000ff027435 */ /* 0x000fe200000001ff */
[----:B------:R-:W-:Y:S01]  /*2df0*/  MOV R3, R0 ;  /* 0x0000000000037202 */ /* 0x000fe20000000f00 */
[----:B------:R-:W-:-:S05]  /*2e00*/  IMAD.MOV.U32 R8, RZ, RZ, c[0x0][0x168] ;  /* 0x00005a00ff087624 */ /* 0x000fca00078e00ff */
        /* <DEDUP_REMOVED lines=221> */
.L_x_1114:
[----:B------:R-:W-:-:S04]  /*3be0*/  IADD3 R4, P0, R3, c[0x0][0x368], RZ ;  /* 0x0000da0003047a10 */ /* 0x000fc80007f1e0ff */
[----:B------:R-:W-:-:S05]  /*3bf0*/  IADD3.X R5, RZ, c[0x0][0x36c], RZ, P0, !PT ;  /* 0x0000db00ff057a10 */ /* 0x000fca00007fe4ff */
[----:B------:R-:W2:Y:S01]  /*3c00*/  LDG.E.U16 R4, [R4.64] ;  /* 0x0000000404047981 */ /* 0x000ea2000c1e1500 */
[----:B------:R-:W-:-:S04]  /*3c10*/  IADD3 R2, P0, R2, c[0x0][0x360], RZ ;  /* 0x0000d80002027a10 */ /* 0x000fc80007f1e0ff */
[----:B------:R-:W-:Y:S01]  /*3c20*/  IADD3.X R3, RZ, c[0x0][0x364], RZ, P0, !PT ;  /* 0x0000d900ff037a10 */ /* 0x000fe200007fe4ff */
[----:B--2---:R-:W-:-:S05]  /*3c30*/  HADD2.F32 R0, -RZ, R4.H0_H0 ;  /* 0x20000004ff007230 */ /* 0x004fca0000004100 */
[----:B------:R-:W-:-:S04]  /*3c40*/  FMUL.RZ R6, R0, 0.15915493667125701904 ;  /* 0x3e22f98300067820 */ /* 0x000fc8000040c000 */
[----:B------:R-:W0:Y:S02]  /*3c50*/  MUFU.SIN R0, R6 ;  /* 0x0000000600007308 */ /* 0x000e240000000400 */
[----:B0-----:R-:W-:-:S05]  /*3c60*/  F2FP.PACK_AB R0, RZ, R0 ;  /* 0x00000000ff00723e */ /* 0x001fca00000000ff */
[----:B------:R-:W-:Y:S01]  /*3c70*/  STG.E.U16 [R2.64], R0 ;  /* 0x0000000002007986 */ /* 0x000fe2000c101504 */
[----:B------:R-:W-:Y:S05]  /*3c80*/  EXIT ;  /* 0x000000000000794d */ /* 0x000fea0003800000 */
.L_x_1115:
        /* <DEDUP_REMOVED lines=15> */
.L_x_2452:


//--------------------- .text._ZN2at6native27unrolled_elementwise_kernelIZZZNS0_15sin_kernel_cudaERNS_18TensorIteratorBaseEENKUlvE0_clEvENKUlvE1_clEvEUlN3c104HalfEE_St5arrayIPcLm2EELi4E23TrivialOffsetCalculatorILi1EjESD_NS0_6memory15LoadWithoutCastENSE_16StoreWithoutCastEEEviT_T0_T2_T3_T4_T5_ --------------------------
	.section	.text._ZN2at6native27unrolled_elementwise_kernelIZZZNS0_15sin_kernel_cudaERNS_18TensorIteratorBaseEENKUlvE0_clEvENKUlvE1_clEvEUlN3c104HalfEE_St5arrayIPcLm2EELi4E23TrivialOffsetCalculatorILi1EjESD_NS0_6memory15LoadWithoutCastENSE_16StoreWithoutCastEEEviT_T0_T2_T3_T4_T5_,"ax",@progbits
	.sectioninfo	@"SHI_REGISTERS=18"
	.align	128
        .global         _ZN2at6native27unrolled_elementwise_kernelIZZZNS0_15sin_kernel_cudaERNS_18TensorIteratorBaseEENKUlvE0_clEvENKUlvE1_clEvEUlN3c104HalfEE_St5arrayIPcLm2EELi4E23TrivialOffsetCalculatorILi1EjESD_NS0_6memory15LoadWithoutCastENSE_16StoreWithoutCastEEEviT_T0_T2_T3_T4_T5_
        .type           _ZN2at6native27unrolled_elementwise_kernelIZZZNS0_15sin_kernel_cudaERNS_18TensorIteratorBaseEENKUlvE0_clEvENKUlvE1_clEvEUlN3c104HalfEE_St5arrayIPcLm2EELi4E23TrivialOffsetCalculatorILi1EjESD_NS0_6memory15LoadWithoutCastENSE_16StoreWithoutCastEEEviT_T0_T2_T3_T4_T5_,@function
        .size           _ZN2at6native27unrolled_elementwise_kernelIZZZNS0_15sin_kernel_cudaERNS_18TensorIteratorBaseEENKUlvE0_clEvENKUlvE1_clEvEUlN3c104HalfEE_St5arrayIPcLm2EELi4E23TrivialOffsetCalculatorILi1EjESD_NS0_6memory15LoadWithoutCastENSE_16StoreWithoutCastEEEviT_T0_T2_T3_T4_T5_,(.L_x_2453 - _ZN2at6native27unrolled_elementwise_kernelIZZZNS0_15sin_kernel_cudaERNS_18TensorIteratorBaseEENKUlvE0_clEvENKUlvE1_clEvEUlN3c104HalfEE_St5arrayIPcLm2EELi4E23TrivialOffsetCalculatorILi1EjESD_NS0_6memory15LoadWithoutCastENSE_16StoreWithoutCastEEEviT_T0_T2_T3_T4_T5_)
        .other          _ZN2at6native27unrolled_elementwise_kernelIZZZNS0_15sin_kernel_cudaERNS_18TensorIteratorBaseEENKUlvE0_clEvENKUlvE1_clEvEUlN3c104HalfEE_St5arrayIPcLm2EELi4E23TrivialOffsetCalculatorILi1EjESD_NS0_6memory15LoadWithoutCastENSE_16StoreWithoutCastEEEviT_T0_T2_T3_T4_T5_,@"STO_CUDA_ENTRY STV_DEFAULT"
_ZN2at6native27unrolled_elementwise_kernelIZZZNS0_15sin_kernel_cudaERNS_18TensorIteratorBaseEENKUlvE0_clEvENKUlvE1_clEvEUlN3c104HalfEE_St5arrayIPcLm2EELi4E23TrivialOffsetCalculatorILi1EjESD_NS0_6memory15LoadWithoutCastENSE_16StoreWithoutCastEEEviT_T0_T2_T3_T4_T5_:
.text._ZN2at6native27unrolled_elementwise_kernelIZZZNS0_15sin_kernel_cudaERNS_18TensorIteratorBaseEENKUlvE0_clEvENKUlvE1_clEvEUlN3c104HalfEE_St5arrayIPcLm2EELi4E23TrivialOffsetCalculatorILi1EjESD_NS0_6memory15LoadWithoutCastENSE_16StoreWithoutCastEEEviT_T0_T2_T3_T4_T5_:
        /* <DEDUP_REMOVED lines=18> */
[----:B------:R-:W-:Y:S01]  /*0120*/  ISETP.GE.AND P3, PT, R11, R2, PT ;  /* 0x000000020b00720c */ /* 0x000fe20003f66270 */
[----:B------:R-:W-:Y:S01]  /*0130*/  @!P1 IMAD.WIDE.U32 R6, R6, R7, c[0x0][0x170] ;  /* 0x00005c0006069625 */ /* 0x000fe200078e0007 */
[----:B------:R-:W-:Y:S02]  /*0140*/  PRMT R10, RZ, 0x7610, R10 ;  /* 0x00007610ff0a7816 */ /* 0x000fe4000000000a */
[----:B------:R-:W-:-:S04]  /*0150*/  PRMT R13, RZ, 0x7610, R13 ;  /* 0x00007610ff0d7816 */ /* 0x000fc8000000000d */
[----:B------:R1:W3:Y:S05]  /*0160*/  @!P1 LDG.E.U16 R10, [R6.64] ;  /* 0x00000004060a9981 */ /* 0x0002ea000c1e1500 */
[----:B------:R-:W-:Y:S02]  /*0170*/  @!P3 LEA R8, R0, R11, 0x9 ;  /* 0x0000000b0008b211 */ /* 0x000fe400078e48ff */
[----:B------:R-:W-:-:S04]  /*0180*/  @!P3 IADD3 R11, R11, 0x80, RZ ;  /* 0x000000800b0bb810 */ /* 0x000fc80007ffe0ff */
[----:B------:R-:W-:Y:S01]  /*0190*/  ISETP.GE.AND P2, PT, R11, R2, PT ;  /* 0x000000020b00720c */ /* 0x000fe20003f46270 */
[----:B------:R-:W-:-:S04]  /*01a0*/  @!P3 IMAD.MOV.U32 R9, RZ, RZ, 0x2 ;  /* 0x00000002ff09b424 */ /* 0x000fc800078e00ff */
[----:B------:R-:W-:-:S05]  /*01b0*/  @!P3 IMAD.WIDE.U32 R8, R8, R9, c[0x0][0x170] ;  /* 0x00005c000808b625 */ /* 0x000fca00078e0009 */
[----:B------:R4:W5:Y:S03]  /*01c0*/  @!P3 LDG.E.U16 R13, [R8.64] ;  /* 0x00000004080db981 */ /* 0x000966000c1e1500 */
[--C-:B------:R-:W-:Y:S02]  /*01d0*/  @!P2 IMAD R14, R0, 0x200, R11.reuse ;  /* 0x00000200000ea824 */ /* 0x100fe400078e020b */
[----:B------:R-:W-:Y:S01]  /*01e0*/  @!P2 IMAD.MOV.U32 R15, RZ, RZ, 0x2 ;  /* 0x00000002ff0fa424 */ /* 0x000fe200078e00ff */
[----:B------:R-:W-:-:S03]  /*01f0*/  PRMT R11, RZ, 0x7610, R11 ;  /* 0x00007610ff0b7816 */ /* 0x000fc6000000000b */
[----:B0-----:R-:W-:-:S05]  /*0200*/  @!P2 IMAD.WIDE.U32 R4, R14, R15, c[0x0][0x170] ;  /* 0x00005c000e04a625 */ /* 0x001fca00078e000f */
[----:B------:R0:W5:Y:S01]  /*0210*/  @!P2 LDG.E.U16 R11, [R4.64] ;  /* 0x00000004040ba981 */ /* 0x000162000c1e1500 */
[----:B------:R-:W-:-:S04]  /*0220*/  IADD3 R15, R3, 0x80, RZ ;  /* 0x00000080030f7810 */ /* 0x000fc80007ffe0ff */
[----:B------:R-:W-:Y:S02]  /*0230*/  ISETP.GE.AND P2, PT, R15, R2, PT ;  /* 0x000000020f00720c */ /* 0x000fe40003f46270 */
[----:B-1----:R-:W-:-:S04]  /*0240*/  IADD3 R7, R3, 0x100, RZ ;  /* 0x0000010003077810 */ /* 0x002fc80007ffe0ff */
[----:B------:R-:W-:Y:S02]  /*0250*/  ISETP.GE.AND P3, PT, R7, R2, PT ;  /* 0x000000020700720c */ /* 0x000fe40003f66270 */
[----:B------:R-:W-:-:S04]  /*0260*/  IADD3 R7, R3, 0x180, RZ ;  /* 0x0000018003077810 */ /* 0x000fc80007ffe0ff */
[----:B------:R-:W-:Y:S02]  /*0270*/  ISETP.GE.AND P1, PT, R7, R2, PT ;  /* 0x000000020700720c */ /* 0x000fe40003f26270 */
[----:B0-----:R-:W-:Y:S01]  /*0280*/  @!P0 LEA R5, R0, R3, 0x9 ;  /* 0x0000000300058211 */ /* 0x001fe200078e48ff */
[----:B------:R-:W-:-:S05]  /*0290*/  @!P0 IMAD.MOV.U32 R3, RZ, RZ, R15 ;  /* 0x000000ffff038224 */ /* 0x000fca00078e000f */
[----:B------:R-:W-:Y:S01]  /*02a0*/  ISETP.GE.AND P4, PT, R3, R2, PT ;  /* 0x000000020300720c */ /* 0x000fe20003f86270 */
[----:B------:R-:W-:Y:S01]  /*02b0*/  BSSY B0, `(.L_x_1116) ;  /* 0x0000020000007945 */ /* 0x000fe20003800000 */
[----:B--2---:R-:W-:-:S05]  /*02c0*/  @!P0 HADD2.F32 R12, -RZ, R12.H0_H0 ;  /* 0x2000000cff0c8230 */ /* 0x004fca0000004100 */
[----:B------:R-:W-:-:S04]  /*02d0*/  @!P0 FMUL.RZ R12, R12, 0.15915493667125701904 ;  /* 0x3e22f9830c0c8820 */ /* 0x000fc8000040c000 */
[----:B------:R-:W4:Y:S01]  /*02e0*/  @!P0 MUFU.SIN R4, R12 ;  /* 0x0000000c00048308 */ /* 0x000f220000000400 */
[----:B---3--:R-:W-:-:S05]  /*02f0*/  @!P2 HADD2.F32 R10, -RZ, R10.H0_H0 ;  /* 0x2000000aff0aa230 */ /* 0x008fca0000004100 */
[----:B------:R-:W-:Y:S02]  /*0300*/  @!P2 FMUL.RZ R6, R10, 0.15915493667125701904 ;  /* 0x3e22f9830a06a820 */ /* 0x000fe4000040c000 */
[----:B------:R-:W-:Y:S01]  /*0310*/  @!P0 IMAD.MOV.U32 R10, RZ, RZ, 0x2 ;  /* 0x00000002ff0a8424 */ /* 0x000fe200078e00ff */
[----:B----4-:R-:W-:-:S03]  /*0320*/  @!P0 F2FP.PACK_AB R9, RZ, R4 ;  /* 0x00000004ff09823e */ /* 0x010fc600000000ff */
[----:B------:R-:W-:Y:S01]  /*0330*/  @!P0 IMAD.WIDE.U32 R4, R5, R10, c[0x0][0x168] ;  /* 0x00005a0005048625 */ /* 0x000fe200078e000a */
[----:B-----5:R-:W-:-:S04]  /*0340*/  @!P3 HADD2.F32 R13, -RZ, R13.H0_H0 ;  /* 0x2000000dff0db230 */ /* 0x020fc80000004100 */
[----:B------:R0:W-:Y:S01]  /*0350*/  @!P0 STG.E.U16 [R4.64], R9 ;  /* 0x0000000904008986 */ /* 0x0001e2000c101504 */
[----:B------:R-:W-:Y:S01]  /*0360*/  @!P3 FMUL.RZ R7, R13, 0.15915493667125701904 ;  /* 0x3e22f9830d07b820 */ /* 0x000fe2000040c000 */
[----:B------:R-:W1:Y:S01]  /*0370*/  @!P2 MUFU.SIN R6, R6 ;  /* 0x000000060006a308 */ /* 0x000e620000000400 */
[----:B------:R-:W-:-:S07]  /*0380*/  @!P1 HADD2.F32 R11, -RZ, R11.H0_H0 ;  /* 0x2000000bff0b9230 */ /* 0x000fce0000004100 */
[----:B------:R-:W2:Y:S01]  /*0390*/  @!P3 MUFU.SIN R7, R7 ;  /* 0x000000070007b308 */ /* 0x000ea20000000400 */
[----:B------:R-:W-:-:S07]  /*03a0*/  @!P1 FMUL.RZ R8, R11, 0.15915493667125701904 ;  /* 0x3e22f9830b089820 */ /* 0x000fce000040c000 */
[----:B------:R-:W3:Y:S01]  /*03b0*/  @!P1 MUFU.SIN R8, R8 ;  /* 0x0000000800089308 */ /* 0x000ee20000000400 */
[----:B-1----:R-:W-:Y:S02]  /*03c0*/  @!P2 F2FP.PACK_AB R6, RZ, R6 ;  /* 0x00000006ff06a23e */ /* 0x002fe400000000ff */
[----:B--2---:R-:W-:Y:S01]  /*03d0*/  @!P3 F2FP.PACK_AB R7, RZ, R7 ;  /* 0x00000007ff07b23e */ /* 0x004fe200000000ff */
[----:B------:R-:W-:Y:S05]  /*03e0*/  @P4 BRA `(.L_x_1117) ;  /* 0x000000c000004947 */ /* 0x000fea0003800000 */
[----:B0-----:R-:W-:Y:S01]  /*03f0*/  IMAD R4, R0, 0x200, R3 ;  /* 0x0000020000047824 */ /* 0x001fe200078e0203 */
[----:B------:R-:W-:Y:S01]  /*0400*/  IADD3 R3, R3, 0x80, RZ ;  /* 0x0000008003037810 */ /* 0x000fe20007ffe0ff */
[----:B------:R-:W-:Y:S01]  /*0410*/  IMAD.MOV.U32 R9, RZ, RZ, 0x2 ;  /* 0x00000002ff097424 */ /* 0x000fe200078e00ff */
[----:B------:R-:W-:Y:S02]  /*0420*/  PRMT R11, R6, 0x7610, R11 ;  /* 0x00007610060b7816 */ /* 0x000fe4000000000b */
[----:B------:R-:W-:Y:S01]  /*0430*/  ISETP.GE.AND P0, PT, R3, R2, PT ;  /* 0x000000020300720c */ /* 0x000fe20003f06270 */
[----:B------:R-:W-:Y:S01]  /*0440*/  IMAD.WIDE.U32 R4, R4, R9, c[0x0][0x168] ;  /* 0x00005a0004047625 */ /* 0x000fe200078e0009 */
[----:B------:R-:W-:-:S04]  /*0450*/  PRMT R12, R7, 0x7610, R12 ;  /* 0x00007610070c7816 */ /* 0x000fc8000000000c */
[----:B------:R0:W-:Y:S07]  /*0460*/  STG.E.U16 [R4.64], R11 ;  /* 0x0000000b04007986 */ /* 0x0001ee000c101504 */
[----:B------:R-:W-:Y:S02]  /*0470*/  @!P0 LEA R10, R0, R3, 0x9 ;  /* 0x00000003000a8211 */ /* 0x000fe400078e48ff */
[----:B------:R-:W-:-:S03]  /*0480*/  @!P0 IADD3 R3, R3, 0x80, RZ ;  /* 0x0000008003038810 */ /* 0x000fc60007ffe0ff */
[----:B------:R-:W-:-:S05]  /*0490*/  @!P0 IMAD.WIDE.U32 R6, R10, R9, c[0x0][0x168] ;  /* 0x00005a000a068625 */ /* 0x000fca00078e0009 */
[----:B------:R0:W-:Y:S02]  /*04a0*/  @!P0 STG.E.U16 [R6.64], R12 ;  /* 0x0000000c06008986 */ /* 0x0001e4000c101504 */
.L_x_1117:
[----:B0-----:R-:W-:Y:S05]  /*04b0*/  BSYNC B0 ;  /* 0x0000000000007941 */ /* 0x001fea0003800000 */
.L_x_1116:
[----:B------:R-:W-:Y:S02]  /*04c0*/  ISETP.GE.AND P0, PT, R3, R2, PT ;  /* 0x000000020300720c */ /* 0x000fe40003f06270 */
[----:B---3--:R-:W-:-:S11]  /*04d0*/  @!P1 F2FP.PACK_AB R8, RZ, R8 ;  /* 0x00000008ff08923e */ /* 0x008fd600000000ff */
[----:B------:R-:W-:Y:S05]  /*04e0*/  @P0 EXIT ;  /* 0x000000000000094d */ /* 0x000fea0003800000 */
[----:B------:R-:W-:Y:S02]  /*04f0*/  IMAD R3, R0, 0x200, R3 ;  /* 0x0000020000037824 */ /* 0x000fe400078e0203 */
[----:B------:R-:W-:-:S04]  /*0500*/  IMAD.MOV.U32 R2, RZ, RZ, 0x2 ;  /* 0x00000002ff027424 */ /* 0x000fc800078e00ff */
[----:B------:R-:W-:-:S05]  /*0510*/  IMAD.WIDE.U32 R2, R3, R2, c[0x0][0x168] ;  /* 0x00005a0003027625 */ /* 0x000fca00078e0002 */
[----:B------:R-:W-:Y:S01]  /*0520*/  STG.E.U16 [R2.64], R8 ;  /* 0x0000000802007986 */ /* 0x000fe2000c101504 */
[----:B------:R-:W-:Y:S05]  /*0530*/  EXIT ;  /* 0x000000000000794d */ /* 0x000fea0003800000 */
.L_x_1118:
        /* <DEDUP_REMOVED lines=12> */
.L_x_2453:


//--------------------- .text._ZN2at6native29vectorized_elementwise_kernelILi2EZZZNS0_15sin_kernel_cudaERNS_18TensorIteratorBaseEENKUlvE0_clEvENKUlvE1_clEvEUlN3c104HalfEE_St5arrayIPcLm2EEEEviT0_T1_ --------------------------
	.section	.text._ZN2at6native29vectorized_elementwise_kernelILi2EZZZNS0_15sin_kernel_cudaERNS_18TensorIteratorBaseEENKUlvE0_clEvENKUlvE1_clEvEUlN3c104HalfEE_St5arrayIPcLm2EEEEviT0_T1_,"ax",@progbits
	.sectioninfo	@"SHI_REGISTERS=23"
	.align	128
        .global         _ZN2at6native29vectorized_elementwise_kernelILi2EZZZNS0_15sin_kernel_cudaERNS_18TensorIteratorBaseEENKUlvE0_clEvENKUlvE1_clEvEUlN3c104HalfEE_St5arrayIPcLm2EEEEviT0_T1_
        .type           _ZN2at6native29vectorized_elementwise_kernelILi2EZZZNS0_15sin_kernel_cudaERNS_18TensorIteratorBaseEENKUlvE0_clEvENKUlvE1_clEvEUlN3c104HalfEE_St5arrayIPcLm2EEEEviT0_T1_,@function
        .size           _ZN2at6native29vectorized_elementwise_kernelILi2EZZZNS0_15sin_kernel_cudaERNS_18TensorIteratorBaseEENKUlvE0_clEvENKUlvE1_clEvEUlN3c104HalfEE_St5arrayIPcLm2EEEEviT0_T1_,(.L_x_2454 - _ZN2at6native29vectorized_elementwise_kernelILi2EZZZNS0_15sin_kernel_cudaERNS_18TensorIteratorBaseEENKUlvE0_clEvENKUlvE1_clEvEUlN3c104HalfEE_St5arrayIPcLm2EEEEviT0_T1_)
        .other          _ZN2at6native29vectorized_elementwise_kernelILi2EZZZNS0_15sin_kernel_cudaERNS_18TensorIteratorBaseEENKUlvE0_clEvENKUlvE1_clEvEUlN3c104HalfEE_St5arrayIPcLm2EEEEviT0_T1_,@"STO_CUDA_ENTRY STV_DEFAULT"
_ZN2at6native29vectorized_elementwise_kernelILi2EZZZNS0_15sin_kernel_cudaERNS_18TensorIteratorBaseEENKUlvE0_clEvENKUlvE1_clEvEUlN3c104HalfEE_St5arrayIPcLm2EEEEviT0_T1_:
.text._ZN2at6native29vectorized_elementwise_kernelILi2EZZZNS0_15sin_kernel_cudaERNS_18TensorIteratorBaseEENKUlvE0_clEvENKUlvE1_clEvEUlN3c104HalfEE_St5arrayIPcLm2EEEEviT0_T1_:
        /* <DEDUP_REMOVED lines=12> */
[----:B------:R2:W3:Y:S04]  /*00c0*/  LDG.E R5, [R6.64] ;  /* 0x0000000406057981 */ /* 0x0004e8000c1e1900 */
[----:B------:R2:W4:Y:S04]  /*00d0*/  LDG.E R9, [R6.64+0x200] ;  /* 0x0002000406097981 */ /* 0x000528000c1e1900 */
[----:B------:R2:W5:Y:S02]  /*00e0*/  LDG.E R12, [R6.64+0x600] ;  /* 0x00060004060c7981 */ /* 0x000564000c1e1900 */
[----:B--2---:R-:W-:-:S02]  /*00f0*/  HADD2.F32 R6, -RZ, R10.H0_H0 ;  /* 0x2000000aff067230 */ /* 0x004fc40000004100 */
[----:B------:R-:W-:Y:S02]  /*0100*/  HADD2.F32 R7, -RZ, R10.H1_H1 ;  /* 0x3000000aff077230 */ /* 0x000fe40000004100 */
[--C-:B---3--:R-:W-:Y:S01]  /*0110*/  HADD2.F32 R4, -RZ, R5.reuse.H0_H0 ;  /* 0x20000005ff047230 */ /* 0x108fe20000004100 */
[----:B------:R-:W-:Y:S01]  /*0120*/  FMUL.RZ R10, R6, 0.15915493667125701904 ;  /* 0x3e22f983060a7820 */ /* 0x000fe2000040c000 */
[----:B------:R-:W-:Y:S02]  /*0130*/  HADD2.F32 R5, -RZ, R5.H1_H1 ;  /* 0x30000005ff057230 */ /* 0x000fe40000004100 */
[--C-:B----4-:R-:W-:Y:S01]  /*0140*/  HADD2.F32 R8, -RZ, R9.reuse.H0_H0 ;  /* 0x20000009ff087230 */ /* 0x110fe20000004100 */
[----:B------:R-:W-:Y:S01]  /*0150*/  FMUL.RZ R14, R7, 0.15915493667125701904 ;  /* 0x3e22f983070e7820 */ /* 0x000fe2000040c000 */
[----:B------:R-:W-:Y:S02]  /*0160*/  HADD2.F32 R9, -RZ, R9.H1_H1 ;  /* 0x30000009ff097230 */ /* 0x000fe40000004100 */
[----:B-----5:R-:W-:-:S02]  /*0170*/  HADD2.F32 R6, -RZ, R12.H0_H0 ;  /* 0x2000000cff067230 */ /* 0x020fc40000004100 */
[----:B------:R-:W-:Y:S01]  /*0180*/  HADD2.F32 R7, -RZ, R12.H1_H1 ;  /* 0x3000000cff077230 */ /* 0x000fe20000004100 */
[----:B------:R-:W-:Y:S02]  /*0190*/  FMUL.RZ R4, R4, 0.15915493667125701904 ;  /* 0x3e22f98304047820 */ /* 0x000fe4000040c000 */
[----:B------:R-:W-:Y:S02]  /*01a0*/  FMUL.RZ R5, R5, 0.15915493667125701904 ;  /* 0x3e22f98305057820 */ /* 0x000fe4000040c000 */
[----:B------:R-:W-:Y:S02]  /*01b0*/  FMUL.RZ R8, R8, 0.15915493667125701904 ;  /* 0x3e22f98308087820 */ /* 0x000fe4000040c000 */
[----:B------:R-:W-:Y:S02]  /*01c0*/  FMUL.RZ R9, R9, 0.15915493667125701904 ;  /* 0x3e22f98309097820 */ /* 0x000fe4000040c000 */
[----:B------:R-:W-:Y:S02]  /*01d0*/  FMUL.RZ R12, R6, 0.15915493667125701904 ;  /* 0x3e22f983060c7820 */ /* 0x000fe4000040c000 */
[----:B------:R-:W-:Y:S01]  /*01e0*/  FMUL.RZ R15, R7, 0.15915493667125701904 ;  /* 0x3e22f983070f7820 */ /* 0x000fe2000040c000 */
[----:B------:R-:W-:Y:S08]  /*01f0*/  MUFU.SIN R4, R4 ;  /* 0x0000000400047308 */ /* 0x000ff00000000400 */
[----:B------:R-:W0:Y:S08]  /*0200*/  MUFU.SIN R5, R5 ;  /* 0x0000000500057308 */ /* 0x000e300000000400 */
[----:B------:R-:W-:Y:S08]  /*0210*/  MUFU.SIN R8, R8 ;  /* 0x0000000800087308 */ /* 0x000ff00000000400 */
[----:B------:R-:W1:Y:S08]  /*0220*/  MUFU.SIN R9, R9 ;  /* 0x0000000900097308 */ /* 0x000e700000000400 */
[----:B------:R-:W-:Y:S08]  /*0230*/  MUFU.SIN R10, R10 ;  /* 0x0000000a000a7308 */ /* 0x000ff00000000400 */
[----:B------:R-:W2:Y:S08]  /*0240*/  MUFU.SIN R11, R14 ;  /* 0x0000000e000b7308 */ /* 0x000eb00000000400 */
[----:B------:R-:W-:Y:S08]  /*0250*/  MUFU.SIN R12, R12 ;  /* 0x0000000c000c7308 */ /* 0x000ff00000000400 */
[----:B------:R-:W3:Y:S01]  /*0260*/  MUFU.SIN R13, R15 ;  /* 0x0000000f000d7308 */ /* 0x000ee20000000400 */
[----:B------:R-:W-:Y:S01]  /*0270*/  IMAD.WIDE.U32 R6, R0, R3, c[0x0][0x168] ;  /* 0x00005a0000067625 */ /* 0x000fe200078e0003 */
[----:B0-----:R-:W-:-:S02]  /*0280*/  F2FP.PACK_AB R5, R5, R4 ;  /* 0x000000040505723e */ /* 0x001fc400000000ff */
[----:B-1----:R-:W-:Y:S02]  /*0290*/  F2FP.PACK_AB R9, R9, R8 ;  /* 0x000000080909723e */ /* 0x002fe400000000ff */
[----:B--2---:R-:W-:Y:S01]  /*02a0*/  F2FP.PACK_AB R11, R11, R10 ;  /* 0x0000000a0b0b723e */ /* 0x004fe200000000ff */
[----:B------:R-:W-:Y:S01]  /*02b0*/  IMAD.WIDE R6, R2, 0x4, R6 ;  /* 0x0000000402067825 */ /* 0x000fe200078e0206 */
[----:B---3--:R-:W-:-:S04]  /*02c0*/  F2FP.PACK_AB R13, R13, R12 ;  /* 0x0000000c0d0d723e */ /* 0x008fc800000000ff */
[----:B------:R-:W-:Y:S04]  /*02d0*/  STG.E [R6.64], R5 ;  /* 0x0000000506007986 */ /* 0x000fe8000c101904 */
[----:B------:R-:W-:Y:S04]  /*02e0*/  STG.E [R6.64+0x200], R9 ;  /* 0x0002000906007986 */ /* 0x000fe8000c101904 */
[----:B------:R-:W-:Y:S04]  /*02f0*/  STG.E [R6.64+0x400], R11 ;  /* 0x0004000b06007986 */ /* 0x000fe8000c101904 */
[----:B------:R-:W-:Y:S01]  /*0300*/  STG.E [R6.64+0x600], R13 ;  /* 0x0006000d06007986 */ /* 0x000fe2000c101904 */
[----:B------:R-:W-:Y:S05]  /*0310*/  EXIT ;  /* 0x000000000000794d */ /* 0x000fea0003800000 */
.L_x_1119:
[----:B------:R-:W0:Y:S01]  /*0320*/  S2R R3, SR_TID.X ;  /* 0x0000000000037919 */ /* 0x000e220000002100 */
[----:B------:R-:W-:-:S02]  /*0330*/  PRMT R4, RZ, 0x7610, R4 ;  /* 0x00007610ff047816 */ /* 0x000fc40000000004 */
[----:B0-----:R-:W-:Y:S01]  /*0340*/  ISETP.GE.AND P0, PT, R3, R2, PT ;  /* 0x000000020300720c */ /* 0x001fe20003f06270 */
[----:B------:R-:W-:-:S12]  /*0350*/  IMAD.MOV.U32 R11, RZ, RZ, R3 ;  /* 0x000000ffff0b7224 */ /* 0x000fd800078e0003 */
[----:B------:R-:W-:Y:S01]  /*0360*/  @!P0 IADD3 R11, R3, 0x80, RZ ;  /* 0x00000080030b8810 */ /* 0x000fe20007ffe0ff */
[----:B------:R-:W-:Y:S01]  /*0370*/  @!P0 IMAD.IADD R8, R0, 0x1, R3 ;  /* 0x0000000100088824 */ /* 0x000fe200078e0203 */
[----:B------:R-:W-:Y:S01]  /*0380*/  PRMT R5, RZ, 0x7610, R5 ;  /* 0x00007610ff057816 */ /* 0x000fe20000000005 */
[----:B------:R-:W-:Y:S01]  /*0390*/  @!P0 IMAD.MOV.U32 R9, RZ, RZ, 0x2 ;  /* 0x00000002ff098424 */ /* 0x000fe200078e00ff */
[----:B------:R-:W-:Y:S02]  /*03a0*/  ISETP.GE.AND P3, PT, R11, R2, PT ;  /* 0x000000020b00720c */ /* 0x000fe40003f66270 */
[----:B------:R-:W-:Y:S01]  /*03b0*/  PRMT R6, RZ, 0x7610, R6 ;  /* 0x00007610ff067816 */ /* 0x000fe20000000006 */
[----:B------:R-:W-:Y:S01]  /*03c0*/  @!P0 IMAD.WIDE.U32 R8, R8, R9, c[0x0][0x170] ;  /* 0x00005c0008088625 */ /* 0x000fe200078e0009 */
[----:B------:R-:W-:-:S04]  /*03d0*/  PRMT R7, RZ, 0x7610, R7 ;  /* 0x00007610ff077816 */ /* 0x000fc80000000007 */
[----:B------:R0:W2:Y:S05]  /*03e0*/  @!P0 LDG.E.U16 R4, [R8.64] ;  /* 0x0000000408048981 */ /* 0x0000aa000c1e1500 */
[----:B------:R-:W-:Y:S01]  /*03f0*/  @!P3 IMAD.IADD R12, R0, 0x1, R11 ;  /* 0x00000001000cb824 */ /* 0x000fe200078e020b */
[----:B------:R-:W-:-:S04]  /*0400*/  @!P3 IADD3 R11, R11, 0x80, RZ ;  /* 0x000000800b0bb810 */ /* 0x000fc80007ffe0ff */
[----:B------:R-:W-:-:S13]  /*0410*/  ISETP.GE.AND P4, PT, R11, R2, PT ;  /* 0x000000020b00720c */ /* 0x000fda0003f86270 */
[----:B------:R-:W-:Y:S01]  /*0420*/  @!P4 IMAD.IADD R14, R0, 0x1, R11 ;  /* 0x00000001000ec824 */ /* 0x000fe200078e020b */
[----:B------:R-:W-:Y:S01]  /*0430*/  @!P4 IADD3 R11, R11, 0x80, RZ ;  /* 0x000000800b0bc810 */ /* 0x000fe20007ffe0ff */
[----:B------:R-:W-:-:S03]  /*0440*/  @!P4 IMAD.MOV.U32 R15, RZ, RZ, 0x2 ;  /* 0x00000002ff0fc424 */ /* 0x000fc600078e00ff */
[----:B------:R-:W-:-:S13]  /*0450*/  ISETP.GE.AND P5, PT, R11, R2, PT ;  /* 0x000000020b00720c */ /* 0x000fda0003fa6270 */
[----:B------:R-:W-:Y:S01]  /*0460*/  @!P5 IMAD.IADD R16, R0, 0x1, R11 ;  /* 0x000000010010d824 */ /* 0x000fe200078e020b */
[----:B------:R-:W-:-:S04]  /*0470*/  @!P5 IADD3 R11, R11, 0x80, RZ ;  /* 0x000000800b0bd810 */ /* 0x000fc80007ffe0ff */
[----:B------:R-:W-:-:S13]  /*0480*/  ISETP.GE.AND P1, PT, R11, R2, PT ;  /* 0x000000020b00720c */ /* 0x000fda0003f26270 */
[----:B------:R-:W-:Y:S02]  /*0490*/  @!P1 IADD3 R10, R0, R11, RZ ;  /* 0x0000000b000a9210 */ /* 0x000fe40007ffe0ff */
[----:B------:R-:W-:-:S04]  /*04a0*/  @!P1 IADD3 R11, R11, 0x80, RZ ;  /* 0x000000800b0b9810 */ /* 0x000fc80007ffe0ff */
[----:B------:R-:W-:Y:S01]  /*04b0*/  ISETP.GE.AND P2, PT, R11, R2, PT ;  /* 0x000000020b00720c */ /* 0x000fe20003f46270 */
[----:B------:R-:W-:-:S05]  /*04c0*/  @!P4 IMAD.WIDE.U32 R14, R14, R15, c[0x0][0x170] ;  /* 0x00005c000e0ec625 */ /* 0x000fca00078e000f */
[----:B------:R1:W3:Y:S07]  /*04d0*/  @!P4 LDG.E.U16 R5, [R14.64] ;  /* 0x000000040e05c981 */ /* 0x0002ee000c1e1500 */
[----:B------:R-:W-:Y:S01]  /*04e0*/  @!P2 IMAD.IADD R18, R0, 0x1, R11 ;  /* 0x000000010012a824 */ /* 0x000fe200078e020b */
[----:B------:R-:W-:-:S04]  /*04f0*/  @!P2 IADD3 R11, R11, 0x80, RZ ;  /* 0x000000800b0ba810 */ /* 0x000fc80007ffe0ff */
[----:B------:R-:W-:Y:S01]  /*0500*/  ISETP.GE.AND P4, PT, R11, R2, PT ;  /* 0x000000020b00720c */ /* 0x000fe20003f86270 */
[----:B------:R-:W-:-:S04]  /*0510*/  @!P3 IMAD.MOV.U32 R13, RZ, RZ, 0x2 ;  /* 0x00000002ff0db424 */ /* 0x000fc800078e00ff */
[----:B------:R-:W-:-:S04]  /*0520*/  @!P3 IMAD.WIDE.U32 R12, R12, R13, c[0x0][0x170] ;  /* 0x00005c000c0cb625 */ /* 0x000fc800078e000d */
[----:B------:R-:W-:Y:S01]  /*0530*/  @!P1 IMAD.MOV.U32 R19, RZ, RZ, 0x2 ;  /* 0x00000002ff139424 */ /* 0x000fe200078e00ff */
[----:B------:R4:W5:Y:S03]  /*0540*/  @!P3 LDG.E.U16 R6, [R12.64] ;  /* 0x000000040c06b981 */ /* 0x000966000c1e1500 */
[----:B------:R-:W-:Y:S01]  /*0550*/  @!P4 IMAD.IADD R20, R0, 0x1, R11 ;  /* 0x000000010014c824 */ /* 0x000fe200078e020b */
[----:B------:R-:W-:Y:S01]  /*0560*/  @!P4 IADD3 R11, R11, 0x80, RZ ;  /* 0x000000800b0bc810 */ /* 0x000fe20007ffe0ff */
[----:B-1----:R-:W-:-:S03]  /*0570*/  @!P1 IMAD.WIDE.U32 R14, R10, R19, c[0x0][0x170] ;  /* 0x00005c000a0e9625 */ /* 0x002fc600078e0013 */
[----:B------:R-:W-:Y:S01]  /*0580*/  ISETP.GE.AND P3, PT, R11, R2, PT ;  /* 0x000000020b00720c */ /* 0x000fe20003f66270 */
[----:B------:R-:W-:Y:S02]  /*0590*/  @!P5 IMAD.MOV.U32 R17, RZ, RZ, 0x2 ;  /* 0x00000002ff11d424 */ /* 0x000fe400078e00ff */
[----:B------:R-:W-:Y:S02]  /*05a0*/  @!P2 IMAD.MOV.U32 R19, RZ, RZ, 0x2 ;  /* 0x00000002ff13a424 */ /* 0x000fe400078e00ff */
[----:B------:R-:W-:-:S04]  /*05b0*/  @!P5 IMAD.WIDE.U32 R16, R16, R17, c[0x0][0x170] ;  /* 0x00005c001010d625 */ /* 0x000fc800078e0011 */
[----:B----4-:R-:W-:Y:S01]  /*05c0*/  @!P2 IMAD.WIDE.U32 R12, R18, R19, c[0x0][0x170] ;  /* 0x00005c00120ca625 */ /* 0x010fe200078e0013 */
[----:B------:R-:W-:Y:S01]  /*05d0*/  @!P4 MOV R19, 0x2 ;  /* 0x000000020013c802 */ /* 0x000fe20000000f00 */
[----:B------:R1:W4:Y:S01]  /*05e0*/  @!P5 LDG.E.U16 R7, [R16.64] ;  /* 0x000000041007d981 */ /* 0x000322000c1e1500 */
[----:B0-----:R-:W-:Y:S01]  /*05f0*/  PRMT R9, RZ, 0x7610, R9 ;  /* 0x00007610ff097816 */ /* 0x001fe20000000009 */
[--C-:B------:R-:W-:Y:S01]  /*0600*/  @!P3 IMAD.IADD R18, R0, 0x1, R11.reuse ;  /* 0x000000010012b824 */ /* 0x100fe200078e020b */
[----:B------:R-:W-:Y:S02]  /*0610*/  PRMT R8, RZ, 0x7610, R8 ;  /* 0x00007610ff087816 */ /* 0x000fe40000000008 */
[----:B------:R-:W-:Y:S02]  /*0620*/  PRMT R10, RZ, 0x7610, R10 ;  /* 0x00007610ff0a7816 */ /* 0x000fe4000000000a */
[----:B------:R0:W4:Y:S01]  /*0630*/  @!P1 LDG.E.U16 R9, [R14.64] ;  /* 0x000000040e099981 */ /* 0x000122000c1e1500 */
[----:B-1----:R-:W-:Y:S01]  /*0640*/  @!P4 IMAD.WIDE.U32 R16, R20, R19, c[0x0][0x170] ;  /* 0x00005c001410c625 */ /* 0x002fe200078e0013 */
[----:B------:R-:W-:-:S02]  /*0650*/  PRMT R11, RZ, 0x7610, R11 ;  /* 0x00007610ff0b7816 */ /* 0x000fc4000000000b */
[----:B------:R1:W4:Y:S01]  /*0660*/  @!P2 LDG.E.U16 R8, [R12.64] ;  /* 0x000000040c08a981 */ /* 0x000322000c1e1500 */
[----:B------:R-:W-:-:S03]  /*0670*/  @!P3 IMAD.MOV.U32 R19, RZ, RZ, 0x2 ;  /* 0x00000002ff13b424 */ /* 0x000fc600078e00ff */
[----:B------:R1:W4:Y:S01]  /*0680*/  @!P4 LDG.E.U16 R10, [R16.64] ;  /* 0x00000004100ac981 */ /* 0x000322000c1e1500 */
[----:B0-----:R-:W-:-:S05]  /*0690*/  @!P3 IMAD.WIDE.U32 R14, R18, R19, c[0x0][0x170] ;  /* 0x00005c00120eb625 */ /* 0x001fca00078e0013 */
[----:B------:R0:W4:Y:S01]  /*06a0*/  @!P3 LDG.E.U16 R11, [R14.64] ;  /* 0x000000040e0bb981 */ /* 0x000122000c1e1500 */
[----:B------:R-:W-:-:S04]  /*06b0*/  IADD3 R19, R3, 0x100, RZ ;  /* 0x0000010003137810 */ /* 0x000fc80007ffe0ff */
[----:B------:R-:W-:Y:S02]  /*06c0*/  ISETP.GE.AND P6, PT, R19, R2, PT ;  /* 0x000000021300720c */ /* 0x000fe40003fc6270 */
[----:B-1----:R-:W-:-:S04]  /*06d0*/  IADD3 R13, R3, 0x80, RZ ;  /* 0x00000080030d7810 */ /* 0x002fc80007ffe0ff */
[----:B------:R-:W-:Y:S02]  /*06e0*/  ISETP.GE.AND P1, PT, R13, R2, PT ;  /* 0x000000020d00720c */ /* 0x000fe40003f26270 */
[----:B0-----:R-:W-:-:S04]  /*06f0*/  IADD3 R15, R3, 0x280, RZ ;  /* 0x00000280030f7810 */ /* 0x001fc80007ffe0ff */
[-C--:B------:R-:W-:Y:S02]  /*0700*/  ISETP.GE.AND P4, PT, R15, R2.reuse, PT ;  /* 0x000000020f00720c */ /* 0x080fe40003f86270 */
[C---:B------:R-:W-:Y:S02]  /*0710*/  IADD3 R15, R3.reuse, 0x300, RZ ;  /* 0x00000300030f7810 */ /* 0x040fe40007ffe0ff */
[----:B------:R-:W-:Y:S02]  /*0720*/  IADD3 R17, R3, 0x180, RZ ;  /* 0x0000018003117810 */ /* 0x000fe40007ffe0ff */
[-C--:B------:R-:W-:Y:S02]  /*0730*/  ISETP.GE.AND P5, PT, R15, R2.reuse, PT ;  /* 0x000000020f00720c */ /* 0x080fe40003fa6270 */
[----:B------:R-:W-:Y:S02]  /*0740*/  IADD3 R15, R3, 0x380, RZ ;  /* 0x00000380030f7810 */ /* 0x000fe40007ffe0ff */
[----:B------:R-:W-:Y:S01]  /*0750*/  ISETP.GE.AND P2, PT, R17, R2, PT ;  /* 0x000000021100720c */ /* 0x000fe20003f46270 */
[----:B------:R-:W-:-:S02]  /*0760*/  @!P0 IMAD.IADD R17, R0, 0x1, R3 ;  /* 0x0000000100118824 */ /* 0x000fc400078e0203 */
[----:B------:R-:W-:Y:S01]  /*0770*/  @!P0 IMAD.MOV.U32 R18, RZ, RZ, 0x2 ;  /* 0x00000002ff128424 */ /* 0x000fe200078e00ff */
[----:B------:R-:W-:Y:S01]  /*0780*/  BSSY B0, `(.L_x_1120) ;  /* 0x0000056000007945 */ /* 0x000fe20003800000 */
[----:B------:R-:W-:Y:S01]  /*0790*/  BSSY B1, `(.L_x_1121) ;  /* 0x000004e000017945 */ /* 0x000fe20003800000 */
[----:B--2---:R-:W-:-:S05]  /*07a0*/  @!P0 HADD2.F32 R4, -RZ, R4.H0_H0 ;  /* 0x20000004ff048230 */ /* 0x004fca0000004100 */
[----:B------:R-:W-:-:S06]  /*07b0*/  @!P0 FMUL.RZ R4, R4, 0.15915493667125701904 ;  /* 0x3e22f98304048820 */ /* 0x000fcc000040c000 */
[----:B------:R-:W-:Y:S01]  /*07c0*/  @!P0 MUFU.SIN R4, R4 ;  /* 0x0000000400048308 */ /* 0x000fe20000000400 */
[----:B---3--:R-:W-:-:S05]  /*07d0*/  @!P6 HADD2.F32 R5, -RZ, R5.H0_H0 ;  /* 0x20000005ff05e230 */ /* 0x008fca0000004100 */
[----:B------:R-:W-:-:S06]  /*07e0*/  @!P6 FMUL.RZ R12, R5, 0.15915493667125701904 ;  /* 0x3e22f983050ce820 */ /* 0x000fcc000040c000 */
[----:B------:R-:W0:Y:S01]  /*07f0*/  @!P6 MUFU.SIN R12, R12 ;  /* 0x0000000c000ce308 */ /* 0x000e220000000400 */
[----:B------:R-:W-:-:S04]  /*0800*/  IADD3 R5, R3, 0x200, RZ ;  /* 0x0000020003057810 */ /* 0x000fc80007ffe0ff */
[----:B------:R-:W-:Y:S01]  /*0810*/  ISETP.GE.AND P3, PT, R5, R2, PT ;  /* 0x000000020500720c */ /* 0x000fe20003f66270 */
[----:B-----5:R-:W-:-:S05]  /*0820*/  @!P1 HADD2.F32 R6, -RZ, R6.H0_H0 ;  /* 0x20000006ff069230 */ /* 0x020fca0000004100 */
[----:B------:R-:W-:Y:S01]  /*0830*/  @!P1 FMUL.RZ R5, R6, 0.15915493667125701904 ;  /* 0x3e22f98306059820 */ /* 0x000fe2000040c000 */
[----:B0-----:R-:W-:Y:S02]  /*0840*/  @!P6 F2FP.PACK_AB R6, RZ, R12 ;  /* 0x0000000cff06e23e */ /* 0x001fe400000000ff */
[----:B------:R-:W-:Y:S01]  /*0850*/  ISETP.GE.AND P6, PT, R15, R2, PT ;  /* 0x000000020f00720c */ /* 0x000fe20003fc6270 */
[----:B------:R-:W-:Y:S01]  /*0860*/  @!P0 IMAD.MOV.U32 R3, RZ, RZ, R13 ;  /* 0x000000ffff038224 */ /* 0x000fe200078e000d */
[----:B------:R-:W-:Y:S01]  /*0870*/  @!P0 F2FP.PACK_AB R16, RZ, R4 ;  /* 0x00000004ff10823e */ /* 0x000fe200000000ff */
[----:B----4-:R-:W-:Y:S02]  /*0880*/  @!P2 HADD2.F32 R7, -RZ, R7.H0_H0 ;  /* 0x20000007ff07a230 */ /* 0x010fe40000004100 */
[----:B------:R-:W-:-:S05]  /*0890*/  @!P3 HADD2.F32 R9, -RZ, R9.H0_H0 ;  /* 0x20000009ff09b230 */ /* 0x000fca0000004100 */
[----:B------:R-:W-:Y:S01]  /*08a0*/  @!P3 FMUL.RZ R14, R9, 0.15915493667125701904 ;  /* 0x3e22f983090eb820 */ /* 0x000fe2000040c000 */
[----:B------:R-:W-:Y:S02]  /*08b0*/  @!P4 HADD2.F32 R9, -RZ, R8.H0_H0 ;  /* 0x20000008ff09c230 */ /* 0x000fe40000004100 */
[----:B------:R-:W-:Y:S01]  /*08c0*/  @!P5 HADD2.F32 R10, -RZ, R10.H0_H0 ;  /* 0x2000000aff0ad230 */ /* 0x000fe20000004100 */
[----:B------:R-:W-:Y:S01]  /*08d0*/  @!P2 FMUL.RZ R7, R7, 0.15915493667125701904 ;  /* 0x3e22f9830707a820 */ /* 0x000fe2000040c000 */
[----:B------:R-:W-:Y:S01]  /*08e0*/  @!P6 HADD2.F32 R12, -RZ, R11.H0_H0 ;  /* 0x2000000bff0ce230 */ /* 0x000fe20000004100 */
[----:B------:R-:W-:Y:S02]  /*08f0*/  @!P4 FMUL.RZ R9, R9, 0.15915493667125701904 ;  /* 0x3e22f9830909c820 */ /* 0x000fe4000040c000 */
[----:B------:R-:W-:Y:S02]  /*0900*/  @!P5 FMUL.RZ R15, R10, 0.15915493667125701904 ;  /* 0x3e22f9830a0fd820 */ /* 0x000fe4000040c000 */
[----:B------:R-:W-:-:S02]  /*0910*/  @!P6 FMUL.RZ R12, R12, 0.15915493667125701904 ;  /* 0x3e22f9830c0ce820 */ /* 0x000fc4000040c000 */
[----:B------:R-:W-:Y:S01]  /*0920*/  @!P0 IMAD.WIDE.U32 R10, R17, R18, c[0x0][0x168] ;  /* 0x00005a00110a8625 */ /* 0x000fe200078e0012 */
[----:B------:R-:W0:Y:S04]  /*0930*/  @!P1 MUFU.SIN R5, R5 ;  /* 0x0000000500059308 */ /* 0x000e280000000400 */
[----:B------:R0:W-:Y:S01]  /*0940*/  @!P0 STG.E.U16 [R10.64], R16 ;  /* 0x000000100a008986 */ /* 0x0001e2000c101504 */
[----:B------:R-:W-:-:S03]  /*0950*/  ISETP.GE.AND P0, PT, R3, R2, PT ;  /* 0x000000020300720c */ /* 0x000fc60003f06270 */
[----:B------:R-:W1:Y:S08]  /*0960*/  @!P2 MUFU.SIN R7, R7 ;  /* 0x000000070007a308 */ /* 0x000e700000000400 */
[----:B------:R-:W2:Y:S08]  /*0970*/  @!P5 MUFU.SIN R4, R15 ;  /* 0x0000000f0004d308 */ /* 0x000eb00000000400 */
[----:B------:R-:W3:Y:S08]  /*0980*/  @!P3 MUFU.SIN R8, R14 ;  /* 0x0000000e0008b308 */ /* 0x000ef00000000400 */
[----:B------:R-:W4:Y:S08]  /*0990*/  @!P4 MUFU.SIN R9, R9 ;  /* 0x000000090009c308 */ /* 0x000f300000000400 */
[----:B------:R-:W5:Y:S01]  /*09a0*/  @!P6 MUFU.SIN R12, R12 ;  /* 0x0000000c000ce308 */ /* 0x000f620000000400 */
[----:B0-----:R-:W-:-:S02]  /*09b0*/  @!P1 F2FP.PACK_AB R11, RZ, R5 ;  /* 0x00000005ff0b923e */ /* 0x001fc400000000ff */
[----:B-1----:R-:W-:Y:S02]  /*09c0*/  @!P2 F2FP.PACK_AB R13, RZ, R7 ;  /* 0x00000007ff0da23e */ /* 0x002fe400000000ff */
[----:B--2---:R-:W-:Y:S02]  /*09d0*/  @!P5 F2FP.PACK_AB R5, RZ, R4 ;  /* 0x00000004ff05d23e */ /* 0x004fe400000000ff */
[----:B---3--:R-:W-:Y:S02]  /*09e0*/  @!P3 F2FP.PACK_AB R8, RZ, R8 ;  /* 0x00000008ff08b23e */ /* 0x008fe400000000ff */
[----:B----4-:R-:W-:Y:S02]  /*09f0*/  @!P4 F2FP.PACK_AB R7, RZ, R9 ;  /* 0x00000009ff07c23e */ /* 0x010fe400000000ff */
[----:B-----5:R-:W-:Y:S01]  /*0a00*/  @!P6 F2FP.PACK_AB R4, RZ, R12 ;  /* 0x0000000cff04e23e */ /* 0x020fe200000000ff */
[----:B------:R-:W-:Y:S05]  /*0a10*/  @P0 BRA `(.L_x_1122) ;  /* 0x000000d000000947 */ /* 0x000fea0003800000 */
[----:B------:R-:W-:Y:S01]  /*0a20*/  HFMA2.MMA R9, -RZ, RZ, 0, 1.1920928955078125e-07 ;  /* 0x00000002ff097435 */ /* 0x000fe200000001ff */
[----:B------:R-:W-:Y:S01]  /*0a30*/  IMAD.IADD R10, R0, 0x1, R3 ;  /* 0x00000001000a7824 */ /* 0x000fe200078e0203 */
[----:B------:R-:W-:-:S02]  /*0a40*/  PRMT R12, R11, 0x7610, R12 ;  /* 0x000076100b0c7816 */ /* 0x000fc4000000000c */
[----:B------:R-:W-:-:S04]  /*0a50*/  IADD3 R3, R3, 0x80, RZ ;  /* 0x0000008003037810 */ /* 0x000fc80007ffe0ff */
[----:B------:R-:W-:Y:S02]  /*0a60*/  ISETP.GE.AND P0, PT, R3, R2, PT ;  /* 0x000000020300720c */ /* 0x000fe40003f06270 */
[----:B------:R-:W-:-:S05]  /*0a70*/  IMAD.WIDE.U32 R10, R10, R9, c[0x0][0x168] ;  /* 0x00005a000a0a7625 */ /* 0x000fca00078e0009 */
[----:B------:R0:W-:Y:S06]  /*0a80*/  STG.E.U16 [R10.64], R12 ;  /* 0x0000000c0a007986 */ /* 0x0001ec000c101504 */
[----:B------:R-:W-:Y:S05]  /*0a90*/  @P0 BRA `(.L_x_1123) ;  /* 0x000000c000000947 */ /* 0x000fea0003800000 */
[----:B0-----:R-:W-:Y:S01]  /*0aa0*/  IMAD.IADD R10, R0, 0x1, R3 ;  /* 0x00000001000a7824 */ /* 0x001fe200078e0203 */
[----:B------:R-:W-:Y:S01]  /*0ab0*/  IADD3 R3, R3, 0x80, RZ ;  /* 0x0000008003037810 */ /* 0x000fe20007ffe0ff */
[----:B------:R-:W-:-:S04]  /*0ac0*/  IMAD.MOV.U32 R11, RZ, RZ, 0x2 ;  /* 0x00000002ff0b7424 */ /* 0x000fc800078e00ff */
[----:B------:R-:W-:-:S05]  /*0ad0*/  IMAD.WIDE.U32 R10, R10, R11, c[0x0][0x168] ;  /* 0x00005a000a0a7625 */ /* 0x000fca00078e000b */
[----:B------:R0:W-:Y:S02]  /*0ae0*/  STG.E.U16 [R10.64], R6 ;  /* 0x000000060a007986 */ /* 0x0001e4000c101504 */
.L_x_1122:
[----:B------:R-:W-:-:S13]  /*0af0*/  ISETP.GE.AND P0, PT, R3, R2, PT ;  /* 0x000000020300720c */ /* 0x000fda0003f06270 */
[----:B------:R-:W-:Y:S05]  /*0b00*/  @P0 BRA `(.L_x_1124) ;  /* 0x000000d000000947 */ /* 0x000fea0003800000 */
[----:B0-----:R-:W-:Y:S01]  /*0b10*/  IMAD.IADD R10, R0, 0x1, R3 ;  /* 0x00000001000a7824 */ /* 0x001fe200078e0203 */
[----:B------:R-:W-:Y:S01]  /*0b20*/  IADD3 R3, R3, 0x80, RZ ;  /* 0x0000008003037810 */ /* 0x000fe20007ffe0ff */
[----:B------:R-:W-:-:S04]  /*0b30*/  IMAD.MOV.U32 R11, RZ, RZ, 0x2 ;  /* 0x00000002ff0b7424 */ /* 0x000fc800078e00ff */
[----:B------:R-:W-:-:S05]  /*0b40*/  IMAD.WIDE.U32 R10, R10, R11, c[0x0][0x168] ;  /* 0x00005a000a0a7625 */ /* 0x000fca00078e000b */
[----:B------:R0:W-:Y:S02]  /*0b50*/  STG.E.U16 [R10.64], R13 ;  /* 0x0000000d0a007986 */ /* 0x0001e4000c101504 */
.L_x_1123:
        /* <DEDUP_REMOVED lines=8> */
.L_x_1124:
[----:B------:R-:W-:-:S13]  /*0be0*/  ISETP.GE.AND P0, PT, R3, R2, PT ;  /* 0x000000020300720c */ /* 0x000fda0003f06270 */
[----:B------:R-:W-:Y:S01]  /*0bf0*/  @P0 BREAK B1 ;  /* 0x0000000000010942 */ /* 0x000fe20003800000 */
[----:B------:R-:W-:Y:S05]  /*0c00*/  @P0 BRA `(.L_x_1126) ;  /* 0x000000d000000947 */ /* 0x000fea0003800000 */
[----:B0-----:R-:W-:Y:S01]  /*0c10*/  IADD3 R6, R0, R3, RZ ;  /* 0x0000000300067210 */ /* 0x001fe20007ffe0ff */
[----:B------:R-:W-:Y:S01]  /*0c20*/  IMAD.MOV.U32 R9, RZ, RZ, 0x2 ;  /* 0x00000002ff097424 */ /* 0x000fe200078e00ff */
[----:B------:R-:W-:Y:S02]  /*0c30*/  PRMT R8, R7, 0x7610, R8 ;  /* 0x0000761007087816 */ /* 0x000fe40000000008 */
[----:B------:R-:W-:Y:S01]  /*0c40*/  IADD3 R3, R3, 0x80, RZ ;  /* 0x0000008003037810 */ /* 0x000fe20007ffe0ff */
[----:B------:R-:W-:-:S05]  /*0c50*/  IMAD.WIDE.U32 R6, R6, R9, c[0x0][0x168] ;  /* 0x00005a0006067625 */ /* 0x000fca00078e0009 */
[----:B------:R0:W-:Y:S02]  /*0c60*/  STG.E.U16 [R6.64], R8 ;  /* 0x0000000806007986 */ /* 0x0001e4000c101504 */
.L_x_1125:
[----:B------:R-:W-:Y:S05]  /*0c70*/  BSYNC B1 ;  /* 0x0000000000017941 */ /* 0x000fea0003800000 */
.L_x_1121:
[----:B------:R-:W-:-:S13]  /*0c80*/  ISETP.GE.AND P0, PT, R3, R2, PT ;  /* 0x000000020300720c */ /* 0x000fda0003f06270 */
[----:B0-----:R-:W-:Y:S01]  /*0c90*/  @!P0 IMAD.IADD R6, R0, 0x1, R3 ;  /* 0x0000000100068824 */ /* 0x001fe200078e0203 */
[----:B------:R-:W-:Y:S01]  /*0ca0*/  @!P0 IADD3 R3, R3, 0x80, RZ ;  /* 0x0000008003038810 */ /* 0x000fe20007ffe0ff */
[----:B------:R-:W-:-:S04]  /*0cb0*/  @!P0 IMAD.MOV.U32 R7, RZ, RZ, 0x2 ;  /* 0x00000002ff078424 */ /* 0x000fc800078e00ff */
[----:B------:R-:W-:-:S05]  /*0cc0*/  @!P0 IMAD.WIDE.U32 R6, R6, R7, c[0x0][0x168] ;  /* 0x00005a0006068625 */ /* 0x000fca00078e0007 */
[----:B------:R0:W-:Y:S02]  /*0cd0*/  @!P0 STG.E.U16 [R6.64], R5 ;  /* 0x0000000506008986 */ /* 0x0001e4000c101504 */
.L_x_1126:
[----:B------:R-:W-:Y:S05]  /*0ce0*/  BSYNC B0 ;  /* 0x0000000000007941 */ /* 0x000fea0003800000 */
.L_x_1120:
        /* <DEDUP_REMOVED lines=8> */
.L_x_1127:
        /* <DEDUP_REMOVED lines=9> */
.L_x_2454:


//--------------------- .text._ZN2at6native29vectorized_elementwise_kernelILi4EZZZNS0_15sin_kernel_cudaERNS_18TensorIteratorBaseEENKUlvE0_clEvENKUlvE1_clEvEUlN3c104HalfEE_St5arrayIPcLm2EEEEviT0_T1_ --------------------------
	.section	.text._ZN2at6native29vectorized_elementwise_kernelILi4EZZZNS0_15sin_kernel_cudaERNS_18TensorIteratorBaseEENKUlvE0_clEvENKUlvE1_clEvEUlN3c104HalfEE_St5arrayIPcLm2EEEEviT0_T1_,"ax",@progbits
	.sectioninfo	@"SHI_REGISTERS=23"
	.align	128
        .global         _ZN2at6native29vectorized_elementwise_kernelILi4EZZZNS0_15sin_kernel_cudaERNS_18TensorIteratorBaseEENKUlvE0_clEvENKUlvE1_clEvEUlN3c104HalfEE_St5arrayIPcLm2EEEEviT0_T1_
        .type           _ZN2at6native29vectorized_elementwise_kernelILi4EZZZNS0_15sin_kernel_cudaERNS_18TensorIteratorBaseEENKUlvE0_clEvENKUlvE1_clEvEUlN3c104HalfEE_St5arrayIPcLm2EEEEviT0_T1_,@function
        .size           _ZN2at6native29vectorized_elementwise_kernelILi4EZZZNS0_15sin_kernel_cudaERNS_18TensorIteratorBaseEENKUlvE0_clEvENKUlvE1_clEvEUlN3c104HalfEE_St5arrayIPcLm2EEEEviT0_T1_,(.L_x_2455 - _ZN2at6native29vectorized_elementwise_kernelILi4EZZZNS0_15sin_kernel_cudaERNS_18TensorIteratorBaseEENKUlvE0_clEvENKUlvE1_clEvEUlN3c104HalfEE_St5arrayIPcLm2EEEEviT0_T1_)
        .other          _ZN2at6native29vectorized_elementwise_kernelILi4EZZZNS0_15sin_kernel_cudaERNS_18TensorIteratorBaseEENKUlvE0_clEvENKUlvE1_clEvEUlN3c104HalfEE_St5arrayIPcLm2EEEEviT0_T1_,@"STO_CUDA_ENTRY STV_DEFAULT"
_ZN2at6native29vectorized_elementwise_kernelILi4EZZZNS0_15sin_kernel_cudaERNS_18TensorIteratorBaseEENKUlvE0_clEvENKUlvE1_clEvEUlN3c104HalfEE_St5arrayIPcLm2EEEEviT0_T1_:
.text._ZN2at6native29vectorized_elementwise_kernelILi4EZZZNS0_15sin_kernel_cudaERNS_18TensorIteratorBaseEENKUlvE0_clEvENKUlvE1_clEvEUlN3c104HalfEE_St5arrayIPcLm2EEEEviT0_T1_:
        /* <DEDUP_REMOVED lines=13> */
[--C-:B--2---:R-:W-:Y:S02]  /*00d0*/  HADD2.F32 R6, -RZ, R10.reuse.H0_H0 ;  /* 0x2000000aff067230 */ /* 0x104fe40000004100 */
[----:B------:R-:W-:Y:S02]  /*00e0*/  HADD2.F32 R7, -RZ, R10.H1_H1 ;  /* 0x3000000aff077230 */ /* 0x000fe40000004100 */
[--C-:B------:R-:W-:Y:S01]  /*00f0*/  HADD2.F32 R10, -RZ, R11.reuse.H0_H0 ;  /* 0x2000000bff0a7230 */ /* 0x100fe20000004100 */
[----:B------:R-:W-:Y:S01]  /*0100*/  FMUL.RZ R6, R6, 0.15915493667125701904 ;  /* 0x3e22f98306067820 */ /* 0x000fe2000040c000 */
[----:B------:R-:W-:Y:S01]  /*0110*/  HADD2.F32 R11, -RZ, R11.H1_H1 ;  /* 0x3000000bff0b7230 */ /* 0x000fe20000004100 */
[----:B------:R-:W-:Y:S01]  /*0120*/  FMUL.RZ R7, R7, 0.15915493667125701904 ;  /* 0x3e22f98307077820 */ /* 0x000fe2000040c000 */
[--C-:B---3--:R-:W-:Y:S01]  /*0130*/  HADD2.F32 R8, -RZ, R2.reuse.H0_H0 ;  /* 0x20000002ff087230 */ /* 0x108fe20000004100 */
[----:B------:R-:W-:Y:S01]  /*0140*/  FMUL.RZ R10, R10, 0.15915493667125701904 ;  /* 0x3e22f9830a0a7820 */ /* 0x000fe2000040c000 */
[----:B------:R-:W-:Y:S01]  /*0150*/  HADD2.F32 R2, -RZ, R2.H1_H1 ;  /* 0x30000002ff027230 */ /* 0x000fe20000004100 */
[----:B------:R-:W-:Y:S01]  /*0160*/  FMUL.RZ R9, R11, 0.15915493667125701904 ;  /* 0x3e22f9830b097820 */ /* 0x000fe2000040c000 */
[----:B------:R-:W-:Y:S01]  /*0170*/  MUFU.SIN R6, R6 ;  /* 0x0000000600067308 */ /* 0x000fe20000000400 */
[----:B------:R-:W-:-:S02]  /*0180*/  FMUL.RZ R8, R8, 0.15915493667125701904 ;  /* 0x3e22f98308087820 */ /* 0x000fc4000040c000 */
[----:B------:R-:W-:Y:S01]  /*0190*/  FMUL.RZ R11, R2, 0.15915493667125701904 ;  /* 0x3e22f983020b7820 */ /* 0x000fe2000040c000 */
[--C-:B------:R-:W-:Y:S02]  /*01a0*/  HADD2.F32 R2, -RZ, R3.reuse.H0_H0 ;  /* 0x20000003ff027230 */ /* 0x100fe40000004100 */
[----:B------:R-:W-:Y:S02]  /*01b0*/  HADD2.F32 R3, -RZ, R3.H1_H1 ;  /* 0x30000003ff037230 */ /* 0x000fe40000004100 */
[----:B------:R-:W0:Y:S01]  /*01c0*/  MUFU.SIN R7, R7 ;  /* 0x0000000700077308 */ /* 0x000e220000000400 */
[----:B------:R-:W-:Y:S02]  /*01d0*/  FMUL.RZ R12, R2, 0.15915493667125701904 ;  /* 0x3e22f983020c7820 */ /* 0x000fe4000040c000 */
[----:B------:R-:W-:Y:S02]  /*01e0*/  FMUL.RZ R13, R3, 0.15915493667125701904 ;  /* 0x3e22f983030d7820 */ /* 0x000fe4000040c000 */
[----:B------:R-:W-:-:S03]  /*01f0*/  IMAD.WIDE.U32 R2, R0, R5, c[0x0][0x168] ;  /* 0x00005a0000027625 */ /* 0x000fc600078e0005 */
[----:B------:R-:W-:Y:S03]  /*0200*/  MUFU.SIN R10, R10 ;  /* 0x0000000a000a7308 */ /* 0x000fe60000000400 */
[----:B------:R-:W-:-:S05]  /*0210*/  IMAD.WIDE R2, R4, 0x8, R2 ;  /* 0x0000000804027825 */ /* 0x000fca00078e0202 */
[----:B------:R-:W1:Y:S01]  /*0220*/  MUFU.SIN R9, R9 ;  /* 0x0000000900097308 */ /* 0x000e620000000400 */
[----:B0-----:R-:W-:-:S07]  /*0230*/  F2FP.PACK_AB R6, R7, R6 ;  /* 0x000000060706723e */ /* 0x001fce00000000ff */
[----:B------:R-:W-:Y:S08]  /*0240*/  MUFU.SIN R8, R8 ;  /* 0x0000000800087308 */ /* 0x000ff00000000400 */
[----:B------:R-:W0:Y:S01]  /*0250*/  MUFU.SIN R11, R11 ;  /* 0x0000000b000b7308 */ /* 0x000e220000000400 */
[----:B-1----:R-:W-:-:S05]  /*0260*/  F2FP.PACK_AB R7, R9, R10 ;  /* 0x0000000a0907723e */ /* 0x002fca00000000ff */
[----:B------:R-:W-:Y:S02]  /*0270*/  STG.E.64 [R2.64], R6 ;  /* 0x0000000602007986 */ /* 0x000fe4000c101b04 */
[----:B------:R-:W-:Y:S08]  /*0280*/  MUFU.SIN R12, R12 ;  /* 0x0000000c000c7308 */ /* 0x000ff00000000400 */
[----:B------:R-:W1:Y:S01]  /*0290*/  MUFU.SIN R13, R13 ;  /* 0x0000000d000d7308 */ /* 0x000e620000000400 */
[----:B0-----:R-:W-:-:S02]  /*02a0*/  F2FP.PACK_AB R8, R11, R8 ;  /* 0x000000080b08723e */ /* 0x001fc400000000ff */
[----:B-1----:R-:W-:-:S05]  /*02b0*/  F2FP.PACK_AB R9, R13, R12 ;  /* 0x0000000c0d09723e */ /* 0x002fca00000000ff */
[----:B------:R-:W-:Y:S01]  /*02c0*/  STG.E.64 [R2.64+0x400], R8 ;  /* 0x0004000802007986 */ /* 0x000fe2000c101b04 */
[----:B------:R-:W-:Y:S05]  /*02d0*/  EXIT ;  /* 0x000000000000794d */ /* 0x000fea0003800000 */
.L_x_1128:
[----:B------:R-:W0:Y:S01]  /*02e0*/  S2R R3, SR_TID.X ;  /* 0x0000000000037919 */ /* 0x000e220000002100 */
[----:B------:R-:W-:Y:S02]  /*02f0*/  PRMT R4, RZ, 0x7610, R4 ;  /* 0x00007610ff047816 */ /* 0x000fe40000000004 */
        /* <DEDUP_REMOVED lines=123> */
.L_x_1131:
[----:B------:R-:W-:-:S13]  /*0ab0*/  ISETP.GE.AND P0, PT, R3, R2, PT ;  /* 0x000000020300720c */ /* 0x000fda0003f06270 */
[----:B------:R-:W-:Y:S05]  /*0ac0*/  @P0 BRA `(.L_x_1133) ;  /* 0x000000d000000947 */ /* 0x000fea0003800000 */
[----:B0-----:R-:W-:Y:S01]  /*0ad0*/  IMAD.IADD R10, R0, 0x1, R3 ;  /* 0x00000001000a7824 */ /* 0x001fe200078e0203 */
[----:B------:R-:W-:Y:S01]  /*0ae0*/  IADD3 R3, R3, 0x80, RZ ;  /* 0x0000008003037810 */ /* 0x000fe20007ffe0ff */
[----:B------:R-:W-:-:S04]  /*0af0*/  IMAD.MOV.U32 R11, RZ, RZ, 0x2 ;  /* 0x00000002ff0b7424 */ /* 0x000fc800078e00ff */
[----:B------:R-:W-:-:S05]  /*0b00*/  IMAD.WIDE.U32 R10, R10, R11, c[0x0][0x168] ;  /* 0x00005a000a0a7625 */ /* 0x000fca00078e000b */
[----:B------:R0:W-:Y:S02]  /*0b10*/  STG.E.U16 [R10.64], R13 ;  /* 0x0000000d0a007986 */ /* 0x0001e4000c101504 */
.L_x_1132:
        /* <DEDUP_REMOVED lines=8> */
.L_x_1133:
        /* <DEDUP_REMOVED lines=9> */
.L_x_1134:
[----:B------:R-:W-:Y:S05]  /*0c30*/  BSYNC B1 ;  /* 0x0000000000017941 */ /* 0x000fea0003800000 */
.L_x_1130:
[----:B------:R-:W-:-:S13]  /*0c40*/  ISETP.GE.AND P0, PT, R3, R2, PT ;  /* 0x000000020300720c */ /* 0x000fda0003f06270 */
[----:B0-----:R-:W-:Y:S01]  /*0c50*/  @!P0 IMAD.IADD R6, R0, 0x1, R3 ;  /* 0x0000000100068824 */ /* 0x001fe200078e0203 */
[----:B------:R-:W-:Y:S01]  /*0c60*/  @!P0 IADD3 R3, R3, 0x80, RZ ;  /* 0x0000008003038810 */ /* 0x000fe20007ffe0ff */
[----:B------:R-:W-:-:S04]  /*0c70*/  @!P0 IMAD.MOV.U32 R7, RZ, RZ, 0x2 ;  /* 0x00000002ff078424 */ /* 0x000fc800078e00ff */
[----:B------:R-:W-:-:S05]  /*0c80*/  @!P0 IMAD.WIDE.U32 R6, R6, R7, c[0x0][0x168] ;  /* 0x00005a0006068625 */ /* 0x000fca00078e0007 */
[----:B------:R0:W-:Y:S02]  /*0c90*/  @!P0 STG.E.U16 [R6.64], R5 ;  /* 0x0000000506008986 */ /* 0x0001e4000c101504 */
.L_x_1135:
[----:B------:R-:W-:Y:S05]  /*0ca0*/  BSYNC B0 ;  /* 0x0000000000007941 */ /* 0x000fea0003800000 */
.L_x_1129:
        /* <DEDUP_REMOVED lines=8> */
.L_x_1136:
        /* <DEDUP_REMOVED lines=13> */
.L_x_2455:


//--------------------- .text._ZN2at6native29vectorized_elementwise_kernelILi8EZZZNS0_15sin_kernel_cudaERNS_18TensorIteratorBaseEENKUlvE0_clEvENKUlvE1_clEvEUlN3c104HalfEE_St5arrayIPcLm2EEEEviT0_T1_ --------------------------
	.section	.text._ZN2at6native29vectorized_elementwise_kernelILi8EZZZNS0_15sin_kernel_cudaERNS_18TensorIteratorBaseEENKUlvE0_clEvENKUlvE1_clEvEUlN3c104HalfEE_St5arrayIPcLm2EEEEviT0_T1_,"ax",@progbits
	.sectioninfo	@"SHI_REGISTERS=4"
	.align	128
        .global         _ZN2at6native29vectorized_elementwise_kernelILi8EZZZNS0_15sin_kernel_cudaERNS_18TensorIteratorBaseEENKUlvE0_clEvENKUlvE1_clEvEUlN3c104HalfEE_St5arrayIPcLm2EEEEviT0_T1_
        .type           _ZN2at6native29vectorized_elementwise_kernelILi8EZZZNS0_15sin_kernel_cudaERNS_18TensorIteratorBaseEENKUlvE0_clEvENKUlvE1_clEvEUlN3c104HalfEE_St5arrayIPcLm2EEEEviT0_T1_,@function
        .size           _ZN2at6native29vectorized_elementwise_kernelILi8EZZZNS0_15sin_kernel_cudaERNS_18TensorIteratorBaseEENKUlvE0_clEvENKUlvE1_clEvEUlN3c104HalfEE_St5arrayIPcLm2EEEEviT0_T1_,(.L_x_2456 - _ZN2at6native29vectorized_elementwise_kernelILi8EZZZNS0_15sin_kernel_cudaERNS_18TensorIteratorBaseEENKUlvE0_clEvENKUlvE1_clEvEUlN3c104HalfEE_St5arrayIPcLm2EEEEviT0_T1_)
        .other          _ZN2at6native29vectorized_elementwise_kernelILi8EZZZNS0_15sin_kernel_cudaERNS_18TensorIteratorBaseEENKUlvE0_clEvENKUlvE1_clEvEUlN3c104HalfEE_St5arrayIPcLm2EEEEviT0_T1_,@"STO_CUDA_ENTRY STV_DEFAULT"
_ZN2at6native29vectorized_elementwise_kernelILi8EZZZNS0_15sin_kernel_cudaERNS_18TensorIteratorBaseEENKUlvE0_clEvENKUlvE1_clEvEUlN3c104HalfEE_St5arrayIPcLm2EEEEviT0_T1_:
.text._ZN2at6native29vectorized_elementwise_kernelILi8EZZZNS0_15sin_kernel_cudaERNS_18TensorIteratorBaseEENKUlvE0_clEvENKUlvE1_clEvEUlN3c104HalfEE_St5arrayIPcLm2EEEEviT0_T1_:
[----:B------:R-:W-:Y:S02]  /*0000*/  MOV R1, c[0x0][0x28] ;  /* 0x00000a0000017a02 */ /* 0x000fe40000000f00 */
[----:B------:R-:W-:Y:S05]  /*0010*/  EXIT ;  /* 0x000000000000794d */ /* 0x000fea0003800000 */
.L_x_1137:
        /* <DEDUP_REMOVED lines=14> */
.L_x_2456:


//--------------------- .text._ZN2at6native18elementwise_kernelILi128ELi4EZNS0_15gpu_kernel_implIZZZNS0_15sin_kernel_cudaERNS_18TensorIteratorBaseEENKUlvE0_clEvENKUlvE0_clEvEUlfE_EEvS4_RKT_EUliE_EEviT1_ --------------------------
	.section	.text._ZN2at6native18elementwise_kernelILi128ELi4EZNS0_15gpu_kernel_implIZZZNS0_15sin_kernel_cudaERNS_18TensorIteratorBaseEENKUlvE0_clEvENKUlvE0_clEvEUlfE_EEvS4_RKT_EUliE_EEviT1_,"ax",@progbits
	.sectioninfo	@"SHI_REGISTERS=26"
	.align	128
        .global         _ZN2at6native18elementwise_kernelILi128ELi4EZNS0_15gpu_kernel_implIZZZNS0_15sin_kernel_cudaERNS_18TensorIteratorBaseEENKUlvE0_clEvENKUlvE0_clEvEUlfE_EEvS4_RKT_EUliE_EEviT1_
        .type           _ZN2at6native18elementwise_kernelILi128ELi4EZNS0_15gpu_kernel_implIZZZNS0_15sin_kernel_cudaERNS_18TensorIteratorBaseEENKUlvE0_clEvENKUlvE0_clEvEUlfE_EEvS4_RKT_EUliE_EEviT1_,@function
        .size           _ZN2at6native18elementwise_kernelILi128ELi4EZNS0_15gpu_kernel_implIZZZNS0_15sin_kernel_cudaERNS_18TensorIteratorBaseEENKUlvE0_clEvENKUlvE0_clEvEUlfE_EEvS4_RKT_EUliE_EEviT1_,(.L_x_2457 - _ZN2at6native18elementwise_kernelILi128ELi4EZNS0_15gpu_kernel_implIZZZNS0_15sin_kernel_cudaERNS_18TensorIteratorBaseEENKUlvE0_clEvENKUlvE0_clEvEUlfE_EEvS4_RKT_EUliE_EEviT1_)
        .other          _ZN2at6native18elementwise_kernelILi128ELi4EZNS0_15gpu_kernel_implIZZZNS0_15sin_kernel_cudaERNS_18TensorIteratorBaseEENKUlvE0_clEvENKUlvE0_clEvEUlfE_EEvS4_RKT_EUliE_EEviT1_,@"STO_CUDA_ENTRY STV_DEFAULT"
_ZN2at6native18elementwise_kernelILi128ELi4EZNS0_15gpu_kernel_implIZZZNS0_15sin_kernel_cudaERNS_18TensorIteratorBaseEENKUlvE0_clEvENKUlvE0_clEvEUlfE_EEvS4_RKT_EUliE_EEviT1_:
.text._ZN2at6native18elementwise_kernelILi128ELi4EZNS0_15gpu_kernel_implIZZZNS0_15sin_kernel_cudaERNS_18TensorIteratorBaseEENKUlvE0_clEvENKUlvE0_clEvEUlfE_EEvS4_RKT_EUliE_EEviT1_:
        /* <DEDUP_REMOVED lines=236> */
.L_x_1140:
[----:B------:R-:W0:Y:S01]  /*0ec0*/  LDC.U8 R5, c[0x0][0x372] ;  /* 0x0000dc80ff057b82 */ /* 0x000e220000000000 */
[----:B------:R-:W-:Y:S01]  /*0ed0*/  IADD3 R16, P1, R16, c[0x0][0x360], RZ ;  /* 0x0000d80010107a10 */ /* 0x000fe20007f3e0ff */
[----:B------:R-:W-:Y:S01]  /*0ee0*/  BSSY B6, `(.L_x_1141) ;  /* 0x00000df000067945 */ /* 0x000fe20003800000 */
        /* <DEDUP_REMOVED lines=15> */
[----:B--2---:R-:W0:Y:S01]  /*0fe0*/  I2F.S16 R0, R0 ;  /* 0x0000000000007306 */ /* 0x004e220000101400 */
[----:B------:R-:W-:Y:S05]  /*0ff0*/  BRA `(.L_x_1147) ;  /* 0x00000cd000007947 */ /* 0x000fea0003800000 */
.L_x_1145:
[----:B------:R-:W2:Y:S02]  /*1000*/  LDG.E.U8 R0, [R2.64] ;  /* 0x0000002402007981 */ /* 0x000ea4000c1e1100 */
[----:B--2---:R-:W0:Y:S01]  /*1010*/  I2F.U16 R0, R0 ;  /* 0x0000000000007306 */ /* 0x004e220000101000 */
[----:B------:R-:W-:Y:S05]  /*1020*/  BRA `(.L_x_1147) ;  /* 0x00000ca000007947 */ /* 0x000fea0003800000 */
.L_x_1144:
[----:B------:R-:W-:-:S13]  /*1030*/  ISETP.NE.AND P0, PT, R4, 0x2, PT ;  /* 0x000000020400780c */ /* 0x000fda0003f05270 */
[----:B------:R-:W-:Y:S05]  /*1040*/  @!P0 BRA `(.L_x_1148) ;  /* 0x000000a000008947 */ /* 0x000fea0003800000 */
[----:B------:R-:W-:-:S13]  /*1050*/  ISETP.NE.AND P0, PT, R4, 0x3, PT ;  /* 0x000000030400780c */ /* 0x000fda0003f05270 */
[----:B------:R-:W-:Y:S05]  /*1060*/  @!P0 BRA `(.L_x_1149) ;  /* 0x0000005000008947 */ /* 0x000fea0003800000 */
[----:B------:R-:W-:-:S13]  /*1070*/  ISETP.NE.AND P0, PT, R4, 0x4, PT ;  /* 0x000000040400780c */ /* 0x000fda0003f05270 */
[----:B------:R-:W-:Y:S05]  /*1080*/  @P0 BRA `(.L_x_1146) ;  /* 0x00000aa000000947 */ /* 0x000fea0003800000 */
[----:B------:R-:W2:Y:S02]  /*1090*/  LDG.E.64 R2, [R2.64] ;  /* 0x0000002402027981 */ /* 0x000ea4000c1e1b00 */
[----:B--2---:R0:W1:Y:S01]  /*10a0*/  I2F.S64 R0, R2 ;  /* 0x0000000200007312 */ /* 0x0040620000301400 */
[----:B------:R-:W-:Y:S05]  /*10b0*/  BRA `(.L_x_1147) ;  /* 0x00000c1000007947 */ /* 0x000fea0003800000 */
.L_x_1149:
[----:B------:R-:W2:Y:S02]  /*10c0*/  LDG.E R0, [R2.64] ;  /* 0x0000002402007981 */ /* 0x000ea4000c1e1900 */
[----:B--2---:R-:W0:Y:S01]  /*10d0*/  I2F R0, R0 ;  /* 0x0000000000007306 */ /* 0x004e220000201400 */
[----:B------:R-:W-:Y:S05]  /*10e0*/  BRA `(.L_x_1147) ;  /* 0x00000be000007947 */ /* 0x000fea0003800000 */
.L_x_1148:
[----:B------:R-:W2:Y:S02]  /*10f0*/  LDG.E.U16 R0, [R2.64] ;  /* 0x0000002402007981 */ /* 0x000ea4000c1e1500 */
[----:B--2---:R-:W0:Y:S01]  /*1100*/  I2F.S16 R0, R0 ;  /* 0x0000000000007306 */ /* 0x004e220000101400 */
[----:B------:R-:W-:Y:S05]  /*1110*/  BRA `(.L_x_1147) ;  /* 0x00000bb000007947 */ /* 0x000fea0003800000 */
.L_x_1143:
[----:B------:R-:W-:-:S13]  /*1120*/  ISETP.GT.AND P0, PT, R4, 0x6, PT ;  /* 0x000000060400780c */ /* 0x000fda0003f04270 */
[----:B------:R-:W-:Y:S05]  /*1130*/  @P0 BRA `(.L_x_1150) ;  /* 0x0000009000000947 */ /* 0x000fea0003800000 */
[----:B------:R-:W-:-:S13]  /*1140*/  ISETP.NE.AND P0, PT, R4, 0x5, PT ;  /* 0x000000050400780c */ /* 0x000fda0003f05270 */
[----:B------:R-:W-:Y:S05]  /*1150*/  @!P0 BRA `(.L_x_1151) ;  /* 0x0000004000008947 */ /* 0x000fea0003800000 */
[----:B------:R-:W-:-:S13]  /*1160*/  ISETP.NE.AND P0, PT, R4, 0x6, PT ;  /* 0x000000060400780c */ /* 0x000fda0003f05270 */
[----:B------:R-:W-:Y:S05]  /*1170*/  @P0 BRA `(.L_x_1146) ;  /* 0x000009b000000947 */ /* 0x000fea0003800000 */
[----:B------:R0:W5:Y:S01]  /*1180*/  LDG.E R0, [R2.64] ;  /* 0x0000002402007981 */ /* 0x000162000c1e1900 */
[----:B------:R-:W-:Y:S05]  /*1190*/  BRA `(.L_x_1147) ;  /* 0x00000b3000007947 */ /* 0x000fea0003800000 */
.L_x_1151:
[----:B------:R-:W2:Y:S02]  /*11a0*/  LDG.E.U16 R0, [R2.64] ;  /* 0x0000002402007981 */ /* 0x000ea4000c1e1500 */
[----:B--2---:R-:W-:Y:S01]  /*11b0*/  HADD2.F32 R0, -RZ, R0.H0_H0 ;  /* 0x20000000ff007230 */ /* 0x004fe20000004100 */
[----:B------:R-:W-:Y:S05]  /*11c0*/  BRA `(.L_x_1147) ;  /* 0x00000b0000007947 */ /* 0x000fea0003800000 */
.L_x_1150:
[----:B------:R-:W-:-:S13]  /*11d0*/  ISETP.NE.AND P0, PT, R4, 0x7, PT ;  /* 0x000000070400780c */ /* 0x000fda0003f05270 */
[----:B------:R-:W-:Y:S05]  /*11e0*/  @!P0 BRA `(.L_x_1152) ;  /* 0x0000009000008947 */ /* 0x000fea0003800000 */
[----:B------:R-:W-:-:S13]  /*11f0*/  ISETP.NE.AND P0, PT, R4, 0x8, PT ;  /* 0x000000080400780c */ /* 0x000fda0003f05270 */
[----:B------:R-:W-:Y:S05]  /*1200*/  @!P0 BRA `(.L_x_1153) ;  /* 0x0000004000008947 */ /* 0x000fea0003800000 */
[----:B------:R-:W-:-:S13]  /*1210*/  ISETP.NE.AND P0, PT, R4, 0x9, PT ;  /* 0x000000090400780c */ /* 0x000fda0003f05270 */
[----:B------:R-:W-:Y:S05]  /*1220*/  @P0 BRA `(.L_x_1146) ;  /* 0x0000090000000947 */ /* 0x000fea0003800000 */
[----:B------:R0:W5:Y:S01]  /*1230*/  LDG.E R0, [R2.64] ;  /* 0x0000002402007981 */ /* 0x000162000c1e1900 */
[----:B------:R-:W-:Y:S05]  /*1240*/  BRA `(.L_x_1147) ;  /* 0x00000a8000007947 */ /* 0x000fea0003800000 */
.L_x_1153:
[----:B------:R-:W2:Y:S02]  /*1250*/  LDG.E.U16 R0, [R2.64] ;  /* 0x0000002402007981 */ /* 0x000ea4000c1e1500 */
[----:B--2---:R-:W-:Y:S01]  /*1260*/  HADD2.F32 R0, -RZ, R0.H0_H0 ;  /* 0x20000000ff007230 */ /* 0x004fe20000004100 */
[----:B------:R-:W-:Y:S05]  /*1270*/  BRA `(.L_x_1147) ;  /* 0x00000a5000007947 */ /* 0x000fea0003800000 */
.L_x_1152:
[----:B------:R-:W2:Y:S02]  /*1280*/  LDG.E.64 R2, [R2.64] ;  /* 0x0000002402027981 */ /* 0x000ea4000c1e1b00 */
[----:B--2---:R-:W0:Y:S01]  /*1290*/  F2F.F32.F64 R0, R2 ;  /* 0x0000000200007310 */ /* 0x004e220000301000 */
[----:B------:R-:W0:-:S14]  /*12a0*/  DSETP.GEU.AND P0, PT, |R2|, c[0x2][0x0], PT ;  /* 0x008000000200762a */ /* 0x000e1c0003f0e200 */
[----:B0-----:R-:W-:Y:S01]  /*12b0*/  @!P0 FMUL R0, R0, 1.175494350822287508e-38 ;  /* 0x0080000000008820 */ /* 0x001fe20000400000 */
[----:B------:R-:W-:Y:S05]  /*12c0*/  BRA `(.L_x_1147) ;  /* 0x00000a0000007947 */ /* 0x000fea0003800000 */
.L_x_1142:
        /* <DEDUP_REMOVED lines=10> */
[----:B------:R-:W-:Y:S01]  /*1370*/  FSEL R0, RZ, 1, !P0 ;  /* 0x3f800000ff007808 */ /* 0x000fe20004000000 */
[----:B------:R-:W-:Y:S05]  /*1380*/  BRA `(.L_x_1147) ;  /* 0x0000094000007947 */ /* 0x000fea0003800000 */
.L_x_1156:
[----:B------:R-:W2:Y:S02]  /*1390*/  LDG.E.64 R2, [R2.64] ;  /* 0x0000002402027981 */ /* 0x000ea4000c1e1b00 */
[----:B--2---:R-:W0:Y:S01]  /*13a0*/  F2F.F32.F64 R0, R2 ;  /* 0x0000000200007310 */ /* 0x004e220000301000 */
[----:B------:R-:W0:-:S14]  /*13b0*/  DSETP.GEU.AND P0, PT, |R2|, c[0x2][0x0], PT ;  /* 0x008000000200762a */ /* 0x000e1c0003f0e200 */
[----:B0-----:R-:W-:Y:S01]  /*13c0*/  @!P0 FMUL R0, R0, 1.175494350822287508e-38 ;  /* 0x0080000000008820 */ /* 0x001fe20000400000 */
[----:B------:R-:W-:Y:S05]  /*13d0*/  BRA `(.L_x_1147) ;  /* 0x000008f000007947 */ /* 0x000fea0003800000 */
.L_x_1155:
        /* <DEDUP_REMOVED lines=24> */
[----:B------:R-:W-:Y:S01]  /*1560*/  LOP3.LUT R0, R5, 0x80000000, R0, 0xf8, !PT ;  /* 0x8000000005007812 */ /* 0x000fe200078ef800 */
[----:B------:R-:W-:Y:S05]  /*1570*/  BRA `(.L_x_1147) ;  /* 0x0000075000007947 */ /* 0x000fea0003800000 */
.L_x_1158:
        /* <DEDUP_REMOVED lines=11> */
[----:B------:R-:W-:Y:S01]  /*1630*/  LOP3.LUT R0, R4, 0x80000000, R5, 0xf8, !PT ;  /* 0x8000000004007812 */ /* 0x000fe200078ef805 */
[----:B------:R-:W-:Y:S05]  /*1640*/  BRA `(.L_x_1147) ;  /* 0x0000068000007947 */ /* 0x000fea0003800000 */
.L_x_1157:
[----:B------:R-:W2:Y:S02]  /*1650*/  LDG.E.U16 R0, [R2.64] ;  /* 0x0000002402007981 */ /* 0x000ea4000c1e1500 */
[----:B--2---:R-:W-:Y:S01]  /*1660*/  PRMT R0, RZ, 0x5410, R0 ;  /* 0x00005410ff007816 */ /* 0x004fe20000000000 */
[----:B------:R-:W-:Y:S05]  /*1670*/  BRA `(.L_x_1147) ;  /* 0x0000065000007947 */ /* 0x000fea0003800000 */
.L_x_1154:
        /* <DEDUP_REMOVED lines=9> */
[----:B--2---:R-:W0:Y:S01]  /*1710*/  I2F.U16 R0, R0 ;  /* 0x0000000000007306 */ /* 0x004e220000101000 */
[----:B------:R-:W-:Y:S05]  /*1720*/  BRA `(.L_x_1147) ;  /* 0x000005a000007947 */ /* 0x000fea0003800000 */
.L_x_1161:
[----:B------:R-:W2:Y:S01]  /*1730*/  LDG.E.U8 R2, [R2.64] ;  /* 0x0000002402027981 */ /* 0x000ea2000c1e1100 */
        /* <DEDUP_REMOVED lines=19> */
.L_x_1163:
[----:B------:R-:W-:Y:S05]  /*1870*/  BSYNC B0 ;  /* 0x0000000000007941 */ /* 0x000fea0003800000 */
.L_x_1162:
[----:B------:R-:W-:Y:S01]  /*1880*/  LEA R3, R0, 0x3b800000, 0x17 ;  /* 0x3b80000000037811 */ /* 0x000fe200078eb8ff */
[----:B------:R-:W-:-:S05]  /*1890*/  IMAD.SHL.U32 R0, R2, 0x100000, RZ ;  /* 0x0010000002007824 */ /* 0x000fca00078e00ff */
[----:B------:R-:W-:Y:S01]  /*18a0*/  LOP3.LUT R0, R3, R0, R4, 0xfe, !PT ;  /* 0x0000000003007212 */ /* 0x000fe200078efe04 */
[----:B------:R-:W-:Y:S05]  /*18b0*/  BRA `(.L_x_1147) ;  /* 0x0000041000007947 */ /* 0x000fea0003800000 */
.L_x_1160:
        /* <DEDUP_REMOVED lines=20> */
.L_x_1165:
[----:B------:R-:W-:Y:S05]  /*1a00*/  BSYNC B0 ;  /* 0x0000000000007941 */ /* 0x000fea0003800000 */
.L_x_1164:
[----:B------:R-:W-:Y:S01]  /*1a10*/  LEA R3, R0, 0x37800000, 0x17 ;  /* 0x3780000000037811 */ /* 0x000fe200078eb8ff */
[----:B------:R-:W-:-:S05]  /*1a20*/  IMAD.SHL.U32 R0, R2, 0x200000, RZ ;  /* 0x0020000002007824 */ /* 0x000fca00078e00ff */
[----:B------:R-:W-:Y:S01]  /*1a30*/  LOP3.LUT R0, R3, R0, R4, 0xfe, !PT ;  /* 0x0000000003007212 */ /* 0x000fe200078efe04 */
[----:B------:R-:W-:Y:S05]  /*1a40*/  BRA `(.L_x_1147) ;  /* 0x0000028000007947 */ /* 0x000fea0003800000 */
.L_x_1159:
[----:B------:R-:W-:-:S13]  /*1a50*/  ISETP.NE.AND P0, PT, R4, 0x1c, PT ;  /* 0x0000001c0400780c */ /* 0x000fda0003f05270 */
[----:B------:R-:W-:Y:S05]  /*1a60*/  @!P0 BRA `(.L_x_1166) ;  /* 0x0000024000008947 */ /* 0x000fea0003800000 */
[----:B------:R-:W-:-:S13]  /*1a70*/  ISETP.NE.AND P0, PT, R4, 0x1d, PT ;  /* 0x0000001d0400780c */ /* 0x000fda0003f05270 */
[----:B------:R-:W-:Y:S05]  /*1a80*/  @!P0 BRA `(.L_x_1167) ;  /* 0x000001f000008947 */ /* 0x000fea0003800000 */
[----:B------:R-:W-:-:S13]  /*1a90*/  ISETP.NE.AND P0, PT, R4, 0x2c, PT ;  /* 0x0000002c0400780c */ /* 0x000fda0003f05270 */
[----:B------:R-:W-:Y:S05]  /*1aa0*/  @P0 BRA `(.L_x_1146) ;  /* 0x0000008000000947 */ /* 0x000fea0003800000 */
[----:B------:R-:W2:Y:S01]  /*1ab0*/  LDG.E.U8 R2, [R2.64] ;  /* 0x0000002402027981 */ /* 0x000ea2000c1e1100 */
[----:B------:R-:W-:Y:S01]  /*1ac0*/  IMAD.MOV.U32 R0, RZ, RZ, 0x400000 ;  /* 0x00400000ff007424 */ /* 0x000fe200078e00ff */
[----:B--2---:R-:W-:-:S13]  /*1ad0*/  ISETP.NE.AND P0, PT, R2, RZ, PT ;  /* 0x000000ff0200720c */ /* 0x004fda0003f05270 */
[----:B------:R-:W-:Y:S05]  /*1ae0*/  @!P0 BRA `(.L_x_1147) ;  /* 0x000001e000008947 */ /* 0x000fea0003800000 */
[----:B------:R-:W-:-:S13]  /*1af0*/  ISETP.NE.AND P0, PT, R2, 0xff, PT ;  /* 0x000000ff0200780c */ /* 0x000fda0003f05270 */
[----:B------:R-:W-:Y:S02]  /*1b00*/  @!P0 IMAD.MOV.U32 R0, RZ, RZ, 0x7f800001 ;  /* 0x7f800001ff008424 */ /* 0x000fe400078e00ff */
[----:B------:R-:W-:Y:S01]  /*1b10*/  @P0 IMAD.SHL.U32 R0, R2, 0x800000, RZ ;  /* 0x0080000002000824 */ /* 0x000fe200078e00ff */
[----:B------:R-:W-:Y:S05]  /*1b20*/  BRA `(.L_x_1147) ;  /* 0x000001a000007947 */ /* 0x000fea0003800000 */
.L_x_1146:
        /* <DEDUP_REMOVED lines=19> */
[----:B------:R-:W-:Y:S01]  /*1c60*/  IMAD.MOV.U32 R0, RZ, RZ, RZ ;  /* 0x000000ffff007224 */ /* 0x000fe200078e00ff */
[----:B------:R-:W-:Y:S05]  /*1c70*/  BRA `(.L_x_1147) ;  /* 0x0000005000007947 */ /* 0x000fea0003800000 */
.L_x_1167:
[----:B------:R-:W2:Y:S02]  /*1c80*/  LDG.E.64 R2, [R2.64] ;  /* 0x0000002402027981 */ /* 0x000ea4000c1e1b00 */
[----:B--2---:R0:W1:Y:S01]  /*1c90*/  I2F.U64 R0, R2 ;  /* 0x0000000200007312 */ /* 0x0040620000301000 */
[----:B------:R-:W-:Y:S05]  /*1ca0*/  BRA `(.L_x_1147) ;  /* 0x0000002000007947 */ /* 0x000fea0003800000 */
.L_x_1166:
[----:B------:R-:W2:Y:S02]  /*1cb0*/  LDG.E R0, [R2.64] ;  /* 0x0000002402007981 */ /* 0x000ea4000c1e1900 */
[----:B--2---:R-:W0:Y:S02]  /*1cc0*/  I2F.U32 R0, R0 ;  /* 0x0000000000007306 */ /* 0x004e240000201000 */
.L_x_1147:
[----:B------:R-:W-:Y:S05]  /*1cd0*/  BSYNC B6 ;  /* 0x0000000000067941 */ /* 0x000fea0003800000 */
.L_x_1141:
[----:B------:R-:W2:Y:S01]  /*1ce0*/  LDC.U8 R4, c[0x0][0x371] ;  /* 0x0000dc40ff047b82 */ /* 0x000ea20000000000 */
[----:B01---5:R-:W-:-:S06]  /*1cf0*/  FMUL.RZ R2, R0, 0.15915493667125701904 ;  /* 0x3e22f98300027820 */ /* 0x023fcc000040c000 */
[----:B------:R-:W0:Y:S01]  /*1d00*/  MUFU.SIN R2, R2 ;  /* 0x0000000200027308 */ /* 0x000e220000000400 */
[----:B--2---:R-:W-:-:S05]  /*1d10*/  PRMT R3, R4, 0x9910, RZ ;  /* 0x0000991004037816 */ /* 0x004fca00000000ff */
[----:B------:R-:W-:-:S05]  /*1d20*/  IMAD.MOV.U32 R0, RZ, RZ, R3 ;  /* 0x000000ffff007224 */ /* 0x000fca00078e0003 */
[----:B------:R-:W-:-:S13]  /*1d30*/  ISETP.GT.AND P0, PT, R0, 0x9, PT ;  /* 0x000000090000780c */ /* 0x000fda0003f04270 */
[----:B------:R-:W-:Y:S05]  /*1d40*/  @P0 BRA `(.L_x_1168) ;  /* 0x000003a000000947 */ /* 0x000fea0003800000 */
[----:B0-----:R-:W-:-:S13]  /*1d50*/  ISETP.GT.AND P0, PT, R0, 0x4, PT ;  /* 0x000000040000780c */ /* 0x001fda0003f04270 */
[----:B------:R-:W-:Y:S05]  /*1d60*/  @P0 BRA `(.L_x_1169) ;  /* 0x000001c000000947 */ /* 0x000fea0003800000 */
[----:B------:R-:W-:-:S13]  /*1d70*/  ISETP.GT.AND P0, PT, R0, 0x1, PT ;  /* 0x000000010000780c */ /* 0x000fda0003f04270 */
[----:B------:R-:W-:Y:S05]  /*1d80*/  @P0 BRA `(.L_x_1170) ;  /* 0x000000b000000947 */ /* 0x000fea0003800000 */
[----:B------:R-:W-:-:S13]  /*1d90*/  ISETP.NE.AND P0, PT, R4, RZ, PT ;  /* 0x000000ff0400720c */ /* 0x000fda0003f05270 */
[----:B------:R-:W-:Y:S05]  /*1da0*/  @!P0 BRA `(.L_x_1171) ;  /* 0x0000005000008947 */ /* 0x000fea0003800000 */
[----:B------:R-:W-:-:S13]  /*1db0*/  ISETP.NE.AND P0, PT, R0, 0x1, PT ;  /* 0x000000010000780c */ /* 0x000fda0003f05270 */
[----:B------:R-:W-:Y:S05]  /*1dc0*/  @P0 BRA `(.L_x_1172) ;  /* 0x00000c1000000947 */ /* 0x000fea0003800000 */
[----:B------:R-:W0:Y:S02]  /*1dd0*/  F2I.FTZ.TRUNC.NTZ R3, R2 ;  /* 0x0000000200037305 */ /* 0x000e24000021f100 */
[----:B0-----:R0:W-:Y:S01]  /*1de0*/  STG.E.U8 [R16.64], R3 ;  /* 0x0000000310007986 */ /* 0x0011e2000c101124 */
[----:B------:R-:W-:Y:S05]  /*1df0*/  BRA `(.L_x_1173) ;  /* 0x00000d7000007947 */ /* 0x000fea0003800000 */
.L_x_1171:
[----:B------:R-:W0:Y:S02]  /*1e00*/  F2I.S64.TRUNC R2, R2 ;  /* 0x0000000200027311 */ /* 0x000e24000020d900 */
[----:B0-----:R-:W-:-:S05]  /*1e10*/  IMAD.MOV.U32 R5, RZ, RZ, R2 ;  /* 0x000000ffff057224 */ /* 0x001fca00078e0002 */
[----:B------:R0:W-:Y:S01]  /*1e20*/  STG.E.U8 [R16.64], R5 ;  /* 0x0000000510007986 */ /* 0x0001e2000c101124 */
[----:B------:R-:W-:Y:S05]  /*1e30*/  BRA `(.L_x_1173) ;  /* 0x00000d3000007947 */ /* 0x000fea0003800000 */
.L_x_1170:
[----:B------:R-:W-:-:S13]  /*1e40*/  ISETP.NE.AND P0, PT, R0, 0x2, PT ;  /* 0x000000020000780c */ /* 0x000fda0003f05270 */
[----:B------:R-:W-:Y:S05]  /*1e50*/  @!P0 BRA `(.L_x_1174) ;  /* 0x000000a000008947 */ /* 0x000fea0003800000 */
[----:B------:R-:W-:-:S13]  /*1e60*/  ISETP.NE.AND P0, PT, R0, 0x3, PT ;  /* 0x000000030000780c */ /* 0x000fda0003f05270 */
[----:B------:R-:W-:Y:S05]  /*1e70*/  @!P0 BRA `(.L_x_1175) ;  /* 0x0000005000008947 */ /* 0x000fea0003800000 */
[----:B------:R-:W-:-:S13]  /*1e80*/  ISETP.NE.AND P0, PT, R0, 0x4, PT ;  /* 0x000000040000780c */ /* 0x000fda0003f05270 */
[----:B------:R-:W-:Y:S05]  /*1e90*/  @P0 BRA `(.L_x_1172) ;  /* 0x00000b4000000947 */ /* 0x000fea0003800000 */
[----:B------:R-:W0:Y:S02]  /*1ea0*/  F2I.S64.TRUNC R2, R2 ;  /* 0x0000000200027311 */ /* 0x000e24000020d900 */
[----:B0-----:R0:W-:Y:S01]  /*1eb0*/  STG.E.64 [R16.64], R2 ;  /* 0x0000000210007986 */ /* 0x0011e2000c101b24 */
[----:B------:R-:W-:Y:S05]  /*1ec0*/  BRA `(.L_x_1173) ;  /* 0x00000ca000007947 */ /* 0x000fea0003800000 */
.L_x_1175:
[----:B------:R-:W0:Y:S02]  /*1ed0*/  F2I.FTZ.TRUNC.NTZ R3, R2 ;  /* 0x0000000200037305 */ /* 0x000e24000021f100 */
[----:B0-----:R0:W-:Y:S01]  /*1ee0*/  STG.E [R16.64], R3 ;  /* 0x0000000310007986 */ /* 0x0011e2000c101924 */
[----:B------:R-:W-:Y:S05]  /*1ef0*/  BRA `(.L_x_1173) ;  /* 0x00000c7000007947 */ /* 0x000fea0003800000 */
.L_x_1174:
[----:B------:R-:W0:Y:S02]  /*1f00*/  F2I.FTZ.TRUNC.NTZ R3, R2 ;  /* 0x0000000200037305 */ /* 0x000e24000021f100 */
[----:B0-----:R0:W-:Y:S01]  /*1f10*/  STG.E.U16 [R16.64], R3 ;  /* 0x0000000310007986 */ /* 0x0011e2000c101524 */
[----:B------:R-:W-:Y:S05]  /*1f20*/  BRA `(.L_x_1173) ;  /* 0x00000c4000007947 */ /* 0x000fea0003800000 */
.L_x_1169:
[----:B------:R-:W-:-:S13]  /*1f30*/  ISETP.GT.AND P0, PT, R0, 0x6, PT ;  /* 0x000000060000780c */ /* 0x000fda0003f04270 */
[----:B------:R-:W-:Y:S05]  /*1f40*/  @P0 BRA `(.L_x_1176) ;  /* 0x0000009000000947 */ /* 0x000fea0003800000 */
[----:B------:R-:W-:-:S13]  /*1f50*/  ISETP.NE.AND P0, PT, R0, 0x5, PT ;  /* 0x000000050000780c */ /* 0x000fda0003f05270 */
[----:B------:R-:W-:Y:S05]  /*1f60*/  @!P0 BRA `(.L_x_1177) ;  /* 0x0000004000008947 */ /* 0x000fea0003800000 */
[----:B------:R-:W-:-:S13]  /*1f70*/  ISETP.NE.AND P0, PT, R0, 0x6, PT ;  /* 0x000000060000780c */ /* 0x000fda0003f05270 */
[----:B------:R-:W-:Y:S05]  /*1f80*/  @P0 BRA `(.L_x_1172) ;  /* 0x00000a5000000947 */ /* 0x000fea0003800000 */
[----:B------:R0:W-:Y:S01]  /*1f90*/  STG.E [R16.64], R2 ;  /* 0x0000000210007986 */ /* 0x0001e2000c101924 */
[----:B------:R-:W-:Y:S05]  /*1fa0*/  BRA `(.L_x_1173) ;  /* 0x00000bc000007947 */ /* 0x000fea0003800000 */
.L_x_1177:
[----:B------:R-:W-:-:S05]  /*1fb0*/  F2FP.PACK_AB R2, RZ, R2 ;  /* 0x00000002ff02723e */ /* 0x000fca00000000ff */
[----:B------:R0:W-:Y:S01]  /*1fc0*/  STG.E.U16 [R16.64], R2 ;  /* 0x0000000210007986 */ /* 0x0001e2000c101524 */
[----:B------:R-:W-:Y:S05]  /*1fd0*/  BRA `(.L_x_1173) ;  /* 0x00000b9000007947 */ /* 0x000fea0003800000 */
.L_x_1176:
[----:B------:R-:W-:-:S13]  /*1fe0*/  ISETP.NE.AND P0, PT, R0, 0x7, PT ;  /* 0x000000070000780c */ /* 0x000fda0003f05270 */
[----:B------:R-:W-:Y:S05]  /*1ff0*/  @!P0 BRA `(.L_x_1178) ;  /* 0x000000b000008947 */ /* 0x000fea0003800000 */
[----:B------:R-:W-:-:S13]  /*2000*/  ISETP.NE.AND P0, PT, R0, 0x8, PT ;  /* 0x000000080000780c */ /* 0x000fda0003f05270 */
[----:B------:R-:W-:Y:S05]  /*2010*/  @!P0 BRA `(.L_x_1179) ;  /* 0x0000005000008947 */ /* 0x000fea0003800000 */
[----:B------:R-:W-:-:S13]  /*2020*/  ISETP.NE.AND P0, PT, R0, 0x9, PT ;  /* 0x000000090000780c */ /* 0x000fda0003f05270 */
[----:B------:R-:W-:Y:S05]  /*2030*/  @P0 BRA `(.L_x_1172) ;  /* 0x000009a000000947 */ /* 0x000fea0003800000 */
[----:B------:R-:W-:-:S05]  /*2040*/  IMAD.MOV.U32 R3, RZ, RZ, RZ ;  /* 0x000000ffff037224 */ /* 0x000fca00078e00ff */
[----:B------:R0:W-:Y:S01]  /*2050*/  STG.E.64 [R16.64], R2 ;  /* 0x0000000210007986 */ /* 0x0001e2000c101b24 */
[----:B------:R-:W-:Y:S05]  /*2060*/  BRA `(.L_x_1173) ;  /* 0x00000b0000007947 */ /* 0x000fea0003800000 */
.L_x_1179:
[----:B------:R-:W-:-:S04]  /*2070*/  F2FP.PACK_AB R3, RZ, R2 ;  /* 0x00000002ff03723e */ /* 0x000fc800000000ff */
[----:B------:R-:W-:-:S05]  /*2080*/  PRMT R3, R3, 0x5410, RZ ;  /* 0x0000541003037816 */ /* 0x000fca00000000ff */
[----:B------:R0:W-:Y:S01]  /*2090*/  STG.E [R16.64], R3 ;  /* 0x0000000310007986 */ /* 0x0001e2000c101924 */
[----:B------:R-:W-:Y:S05]  /*20a0*/  BRA `(.L_x_1173) ;  /* 0x00000ac000007947 */ /* 0x000fea0003800000 */
.L_x_1178:
[----:B------:R-:W-:-:S06]  /*20b0*/  FMUL.FTZ R2, R2, 1 ;  /* 0x3f80000002027820 */ /* 0x000fcc0000410000 */
[----:B------:R-:W0:Y:S02]  /*20c0*/  F2F.F64.F32 R2, R2 ;  /* 0x0000000200027310 */ /* 0x000e240000201800 */
[----:B0-----:R0:W-:Y:S01]  /*20d0*/  STG.E.64 [R16.64], R2 ;  /* 0x0000000210007986 */ /* 0x0011e2000c101b24 */
[----:B------:R-:W-:Y:S05]  /*20e0*/  BRA `(.L_x_1173) ;  /* 0x00000a8000007947 */ /* 0x000fea0003800000 */
.L_x_1168:
[----:B0-----:R-:W-:-:S13]  /*20f0*/  ISETP.GT.AND P0, PT, R0, 0x18, PT ;  /* 0x000000180000780c */ /* 0x001fda0003f04270 */
[----:B------:R-:W-:Y:S05]  /*2100*/  @P0 BRA `(.L_x_1180) ;  /* 0x000003f000000947 */ /* 0x000fea0003800000 */
[----:B------:R-:W-:-:S13]  /*2110*/  ISETP.GT.AND P0, PT, R0, 0xe, PT ;  /* 0x0000000e0000780c */ /* 0x000fda0003f04270 */
[----:B------:R-:W-:Y:S05]  /*2120*/  @P0 BRA `(.L_x_1181) ;  /* 0x000000d000000947 */ /* 0x000fea0003800000 */
[----:B------:R-:W-:-:S13]  /*2130*/  ISETP.NE.AND P0, PT, R0, 0xa, PT ;  /* 0x0000000a0000780c */ /* 0x000fda0003f05270 */
[----:B------:R-:W-:Y:S05]  /*2140*/  @!P0 BRA `(.L_x_1182) ;  /* 0x0000006000008947 */ /* 0x000fea0003800000 */
[----:B------:R-:W-:-:S13]  /*2150*/  ISETP.NE.AND P0, PT, R0, 0xb, PT ;  /* 0x0000000b0000780c */ /* 0x000fda0003f05270 */
[----:B------:R-:W-:Y:S05]  /*2160*/  @P0 BRA `(.L_x_1172) ;  /* 0x0000087000000947 */ /* 0x000fea0003800000 */
[----:B------:R-:W-:-:S04]  /*2170*/  FSETP.NEU.FTZ.AND P0, PT, R2, RZ, PT ;  /* 0x000000ff0200720b */ /* 0x000fc80003f1d000 */
[----:B------:R-:W-:-:S05]  /*2180*/  SEL R3, RZ, 0x1, !P0 ;  /* 0x00000001ff037807 */ /* 0x000fca0004000000 */
[----:B------:R0:W-:Y:S01]  /*2190*/  STG.E.U8 [R16.64], R3 ;  /* 0x0000000310007986 */ /* 0x0001e2000c101124 */
[----:B------:R-:W-:Y:S05]  /*21a0*/  BRA `(.L_x_1173) ;  /* 0x000009c000007947 */ /* 0x000fea0003800000 */
.L_x_1182:
[----:B------:R-:W-:Y:S01]  /*21b0*/  FMUL.FTZ R4, R2, 1 ;  /* 0x3f80000002047820 */ /* 0x000fe20000410000 */
[----:B------:R-:W-:-:S05]  /*21c0*/  CS2R R6, SRZ ;  /* 0x0000000000067805 */ /* 0x000fca000001ff00 */
[----:B------:R-:W0:Y:S02]  /*21d0*/  F2F.F64.F32 R4, R4 ;  /* 0x0000000400047310 */ /* 0x000e240000201800 */
[----:B0-----:R0:W-:Y:S01]  /*21e0*/  STG.E.128 [R16.64], R4 ;  /* 0x0000000410007986 */ /* 0x0011e2000c101d24 */
[----:B------:R-:W-:Y:S05]  /*21f0*/  BRA `(.L_x_1173) ;  /* 0x0000097000007947 */ /* 0x000fea0003800000 */
.L_x_1181:
[----:B------:R-:W-:-:S13]  /*2200*/  ISETP.NE.AND P0, PT, R0, 0xf, PT ;  /* 0x0000000f0000780c */ /* 0x000fda0003f05270 */
[----:B------:R-:W-:Y:S05]  /*2210*/  @!P0 BRA `(.L_x_1183) ;  /* 0x000002b000008947 */ /* 0x000fea0003800000 */
[----:B------:R-:W-:-:S13]  /*2220*/  ISETP.NE.AND P0, PT, R0, 0x17, PT ;  /* 0x000000170000780c */ /* 0x000fda0003f05270 */
[----:B------:R-:W-:Y:S05]  /*2230*/  @!P0 BRA `(.L_x_1184) ;  /* 0x0000014000008947 */ /* 0x000fea0003800000 */
[----:B------:R-:W-:-:S13]  /*2240*/  ISETP.NE.AND P0, PT, R0, 0x18, PT ;  /* 0x000000180000780c */ /* 0x000fda0003f05270 */
[----:B------:R-:W-:Y:S05]  /*2250*/  @P0 BRA `(.L_x_1172) ;  /* 0x0000078000000947 */ /* 0x000fea0003800000 */
[C---:B------:R-:W-:Y:S01]  /*2260*/  LOP3.LUT R4, R2.reuse, 0x7fffffff, RZ, 0xc0, !PT ;  /* 0x7fffffff02047812 */ /* 0x040fe200078ec0ff */
[----:B------:R-:W-:Y:S01]  /*2270*/  BSSY B0, `(.L_x_1185) ;  /* 0x000000d000007945 */ /* 0x000fe20003800000 */
[----:B------:R-:W-:Y:S02]  /*2280*/  LOP3.LUT R0, R2, 0x80000000, RZ, 0xc0, !PT ;  /* 0x8000000002007812 */ /* 0x000fe400078ec0ff */
[----:B------:R-:W-:Y:S02]  /*2290*/  ISETP.GT.U32.AND P0, PT, R4, 0x43efffff, PT ;  /* 0x43efffff0400780c */ /* 0x000fe40003f04070 */
[----:B------:R-:W-:Y:S01]  /*22a0*/  SHF.R.U32.HI R5, RZ, 0x18, R0 ;  /* 0x00000018ff057819 */ /* 0x000fe20000011600 */
[----:B------:R-:W-:-:S10]  /*22b0*/  IMAD.MOV.U32 R0, RZ, RZ, 0x7f ;  /* 0x0000007fff007424 */ /* 0x000fd400078e00ff */
[----:B------:R-:W-:Y:S05]  /*22c0*/  @P0 BRA `(.L_x_1186) ;  /* 0x0000007000000947 */ /* 0x000fea0003800000 */
[----:B------:R-:W-:-:S13]  /*22d0*/  ISETP.GE.U32.AND P0, PT, R4, 0x3c800000, PT ;  /* 0x3c8000000400780c */ /* 0x000fda0003f06070 */
[----:B------:R-:W-:-:S04]  /*22e0*/  @P0 SHF.R.U32.HI R0, RZ, 0x14, R2 ;  /* 0x00000014ff000819 */ /* 0x000fc80000011602 */
[----:B------:R-:W-:-:S04]  /*22f0*/  @P0 LOP3.LUT R3, R0, 0x1, RZ, 0xc0, !PT ;  /* 0x0000000100030812 */ /* 0x000fc800078ec0ff */
[----:B------:R-:W-:Y:S01]  /*2300*/  @P0 IADD3 R3, R2, 0x407ffff, R3 ;  /* 0x0407ffff02030810 */ /* 0x000fe20007ffe003 */
[----:B------:R-:W-:-:S03]  /*2310*/  @!P0 FADD.FTZ R2, R4, 16384 ;  /* 0x4680000004028421 */ /* 0x000fc60000010000 */
[----:B------:R-:W-:Y:S02]  /*2320*/  @P0 SHF.R.U32.HI R0, RZ, 0x14, R3 ;  /* 0x00000014ff000819 */ /* 0x000fe40000011603 */
[----:B------:R-:W-:Y:S02]  /*2330*/  @!P0 IADD3 R0, R2, -0x46800000, RZ ;  /* 0xb980000002008810 */ /* 0x000fe40007ffe0ff */
.L_x_1186:
[----:B------:R-:W-:Y:S05]  /*2340*/  BSYNC B0 ;  /* 0x0000000000007941 */ /* 0x000fea0003800000 */
.L_x_1185:
[----:B------:R-:W-:-:S05]  /*2350*/  LOP3.LUT R5, R0, R5, RZ, 0xfc, !PT ;  /* 0x0000000500057212 */ /* 0x000fca00078efcff */
[----:B------:R0:W-:Y:S01]  /*2360*/  STG.E.U8 [R16.64], R5 ;  /* 0x0000000510007986 */ /* 0x0001e2000c101124 */
[----:B------:R-:W-:Y:S05]  /*2370*/  BRA `(.L_x_1173) ;  /* 0x000007f000007947 */ /* 0x000fea0003800000 */
.L_x_1184:
[----:B------:R-:W-:Y:S01]  /*2380*/  LOP3.LUT R4, R2, 0x7fffffff, RZ, 0xc0, !PT ;  /* 0x7fffffff02047812 */ /* 0x000fe200078ec0ff */
[----:B------:R-:W-:Y:S03]  /*2390*/  BSSY B0, `(.L_x_1187) ;  /* 0x000000e000007945 */ /* 0x000fe60003800000 */
[----:B------:R-:W-:-:S13]  /*23a0*/  ISETP.GT.U32.AND P0, PT, R4, 0x477fffff, PT ;  /* 0x477fffff0400780c */ /* 0x000fda0003f04070 */
[----:B------:R-:W-:Y:S05]  /*23b0*/  @P0 BRA `(.L_x_1188) ;  /* 0x0000008000000947 */ /* 0x000fea0003800000 */
[----:B------:R-:W-:-:S13]  /*23c0*/  ISETP.GE.U32.AND P0, PT, R4, 0x38800000, PT ;  /* 0x388000000400780c */ /* 0x000fda0003f06070 */
[----:B------:R-:W-:-:S04]  /*23d0*/  @P0 SHF.R.U32.HI R0, RZ, 0x15, R2 ;  /* 0x00000015ff000819 */ /* 0x000fc80000011602 */
[----:B------:R-:W-:-:S04]  /*23e0*/  @P0 LOP3.LUT R3, R0, 0x1, RZ, 0xc0, !PT ;  /* 0x0000000100030812 */ /* 0x000fc800078ec0ff */
[----:B------:R-:W-:Y:S01]  /*23f0*/  @P0 IADD3 R0, R2, 0x80fffff, R3 ;  /* 0x080fffff02000810 */ /* 0x000fe20007ffe003 */
[----:B------:R-:W-:-:S03]  /*2400*/  @!P0 FADD.FTZ R3, R4, 128 ;  /* 0x4300000004038421 */ /* 0x000fc60000010000 */
[----:B------:R-:W-:Y:S02]  /*2410*/  @P0 SHF.R.U32.HI R0, RZ, 0x15, R0 ;  /* 0x00000015ff000819 */ /* 0x000fe40000011600 */
[----:B------:R-:W-:Y:S01]  /*2420*/  @!P0 IADD3 R0, R3, -0x43000000, RZ ;  /* 0xbd00000003008810 */ /* 0x000fe20007ffe0ff */
[----:B------:R-:W-:Y:S05]  /*2430*/  BRA `(.L_x_1189) ;  /* 0x0000003000007947 */ /* 0x000fea0003800000 */
.L_x_1188:
[----:B------:R-:W-:Y:S01]  /*2440*/  IMAD.MOV.U32 R0, RZ, RZ, 0x7f ;  /* 0x0000007fff007424 */ /* 0x000fe200078e00ff */
[----:B------:R-:W-:-:S04]  /*2450*/  ISETP.GT.U32.AND P0, PT, R4, 0x7f800000, PT ;  /* 0x7f8000000400780c */ /* 0x000fc80003f04070 */
[----:B------:R-:W-:-:S04]  /*2460*/  SEL R0, R0, 0x7c, P0 ;  /* 0x0000007c00007807 */ /* 0x000fc80000000000 */
.L_x_1189:
[----:B------:R-:W-:Y:S05]  /*2470*/  BSYNC B0 ;  /* 0x0000000000007941 */ /* 0x000fea0003800000 */
.L_x_1187:
[----:B------:R-:W-:-:S04]  /*2480*/  LOP3.LUT R2, R2, 0x80000000, RZ, 0xc0, !PT ;  /* 0x8000000002027812 */ /* 0x000fc800078ec0ff */
[----:B------:R-:W-:-:S04]  /*2490*/  SHF.R.U32.HI R3, RZ, 0x18, R2 ;  /* 0x00000018ff037819 */ /* 0x000fc80000011602 */
[----:B------:R-:W-:-:S05]  /*24a0*/  LOP3.LUT R3, R0, R3, RZ, 0xfc, !PT ;  /* 0x0000000300037212 */ /* 0x000fca00078efcff */
[----:B------:R0:W-:Y:S01]  /*24b0*/  STG.E.U8 [R16.64], R3 ;  /* 0x0000000310007986 */ /* 0x0001e2000c101124 */
[----:B------:R-:W-:Y:S05]  /*24c0*/  BRA `(.L_x_1173) ;  /* 0x000006a000007947 */ /* 0x000fea0003800000 */
.L_x_1183:
[----:B------:R-:W-:-:S05]  /*24d0*/  F2FP.BF16.PACK_AB R2, RZ, R2 ;  /* 0x00000002ff02723e */ /* 0x000fca00000010ff */
[----:B------:R0:W-:Y:S01]  /*24e0*/  STG.E.U16 [R16.64], R2 ;  /* 0x0000000210007986 */ /* 0x0001e2000c101524 */
[----:B------:R-:W-:Y:S05]  /*24f0*/  BRA `(.L_x_1173) ;  /* 0x0000067000007947 */ /* 0x000fea0003800000 */
.L_x_1180:
        /* <DEDUP_REMOVED lines=8> */
[----:B------:R-:W0:Y:S02]  /*2580*/  F2I.FTZ.U32.TRUNC.NTZ R3, R2 ;  /* 0x0000000200037305 */ /* 0x000e24000021f000 */
[----:B0-----:R0:W-:Y:S01]  /*2590*/  STG.E.U16 [R16.64], R3 ;  /* 0x0000000310007986 */ /* 0x0011e2000c101524 */
[----:B------:R-:W-:Y:S05]  /*25a0*/  BRA `(.L_x_1173) ;  /* 0x000005c000007947 */ /* 0x000fea0003800000 */
.L_x_1192:
[----:B------:R-:W-:Y:S01]  /*25b0*/  LOP3.LUT R3, R2, 0x7fffffff, RZ, 0xc0, !PT ;  /* 0x7fffffff02037812 */ /* 0x000fe200078ec0ff */
[----:B------:R-:W-:Y:S01]  /*25c0*/  BSSY B0, `(.L_x_1193) ;  /* 0x0000013000007945 */ /* 0x000fe20003800000 */
[----:B------:R-:W-:Y:S02]  /*25d0*/  IMAD.MOV.U32 R8, RZ, RZ, 0x80 ;  /* 0x00000080ff087424 */ /* 0x000fe400078e00ff */
        /* <DEDUP_REMOVED lines=13> */
.L_x_1195:
[----:B------:R-:W-:-:S04]  /*26b0*/  LOP3.LUT R2, R2, 0x80000000, RZ, 0xc0, !PT ;  /* 0x8000000002027812 */ /* 0x000fc800078ec0ff */
[----:B------:R-:W-:-:S04]  /*26c0*/  SHF.R.U32.HI R3, RZ, 0x18, R2 ;  /* 0x00000018ff037819 */ /* 0x000fc80000011602 */
[----:B------:R-:W-:-:S04]  /*26d0*/  LOP3.LUT R0, R0, R3, RZ, 0xfc, !PT ;  /* 0x0000000300007212 */ /* 0x000fc800078efcff */
[----:B------:R-:W-:Y:S02]  /*26e0*/  PRMT R8, R0, 0x7610, R8 ;  /* 0x0000761000087816 */ /* 0x000fe40000000008 */
.L_x_1194:
[----:B------:R-:W-:Y:S05]  /*26f0*/  BSYNC B0 ;  /* 0x0000000000007941 */ /* 0x000fea0003800000 */
.L_x_1193:
[----:B------:R0:W-:Y:S01]  /*2700*/  STG.E.U8 [R16.64], R8 ;  /* 0x0000000810007986 */ /* 0x0001e2000c101124 */
[----:B------:R-:W-:Y:S05]  /*2710*/  BRA `(.L_x_1173) ;  /* 0x0000045000007947 */ /* 0x000fea0003800000 */
.L_x_1191:
        /* <DEDUP_REMOVED lines=16> */
.L_x_1198:
[----:B------:R-:W-:-:S04]  /*2820*/  LOP3.LUT R2, R2, 0x80000000, RZ, 0xc0, !PT ;  /* 0x8000000002027812 */ /* 0x000fc800078ec0ff */
[----:B------:R-:W-:-:S04]  /*2830*/  SHF.R.U32.HI R3, RZ, 0x18, R2 ;  /* 0x00000018ff037819 */ /* 0x000fc80000011602 */
[----:B------:R-:W-:-:S04]  /*2840*/  LOP3.LUT R0, R0, R3, RZ, 0xfc, !PT ;  /* 0x0000000300007212 */ /* 0x000fc800078efcff */
[----:B------:R-:W-:Y:S02]  /*2850*/  PRMT R8, R0, 0x7610, R8 ;  /* 0x0000761000087816 */ /* 0x000fe40000000008 */
.L_x_1197:
[----:B------:R-:W-:Y:S05]  /*2860*/  BSYNC B0 ;  /* 0x0000000000007941 */ /* 0x000fea0003800000 */
.L_x_1196:
[----:B------:R0:W-:Y:S01]  /*2870*/  STG.E.U8 [R16.64], R8 ;  /* 0x0000000810007986 */ /* 0x0001e2000c101124 */
[----:B------:R-:W-:Y:S05]  /*2880*/  BRA `(.L_x_1173) ;  /* 0x000002e000007947 */ /* 0x000fea0003800000 */
.L_x_1190:
[----:B------:R-:W-:-:S13]  /*2890*/  ISETP.NE.AND P0, PT, R0, 0x1c, PT ;  /* 0x0000001c0000780c */ /* 0x000fda0003f05270 */
[----:B------:R-:W-:Y:S05]  /*28a0*/  @!P0 BRA `(.L_x_1199) ;  /* 0x000002a000008947 */ /* 0x000fea0003800000 */
[----:B------:R-:W-:-:S13]  /*28b0*/  ISETP.NE.AND P0, PT, R0, 0x1d, PT ;  /* 0x0000001d0000780c */ /* 0x000fda0003f05270 */
[----:B------:R-:W-:Y:S05]  /*28c0*/  @!P0 BRA `(.L_x_1200) ;  /* 0x0000025000008947 */ /* 0x000fea0003800000 */
[----:B------:R-:W-:-:S13]  /*28d0*/  ISETP.NE.AND P0, PT, R0, 0x2c, PT ;  /* 0x0000002c0000780c */ /* 0x000fda0003f05270 */
[----:B------:R-:W-:Y:S05]  /*28e0*/  @P0 BRA `(.L_x_1172) ;  /* 0x000000f000000947 */ /* 0x000fea0003800000 */
[----:B------:R-:W-:Y:S02]  /*28f0*/  SHF.R.U32.HI R4, RZ, 0x17, R2 ;  /* 0x00000017ff047819 */ /* 0x000fe40000011602 */
[----:B------:R-:W-:Y:S02]  /*2900*/  PLOP3.LUT P0, PT, PT, PT, PT, 0x80, 0x0 ;  /* 0x000000000000781c */ /* 0x000fe40003f0f070 */
        /* <DEDUP_REMOVED lines=13> */
.L_x_1172:
        /* <DEDUP_REMOVED lines=20> */
.L_x_1200:
[----:B------:R-:W0:Y:S02]  /*2b20*/  F2I.U64.TRUNC R2, R2 ;  /* 0x0000000200027311 */ /* 0x000e24000020d800 */
[----:B0-----:R0:W-:Y:S01]  /*2b30*/  STG.E.64 [R16.64], R2 ;  /* 0x0000000210007986 */ /* 0x0011e2000c101b24 */
[----:B------:R-:W-:Y:S05]  /*2b40*/  BRA `(.L_x_1173) ;  /* 0x0000002000007947 */ /* 0x000fea0003800000 */
.L_x_1199:
[----:B------:R-:W0:Y:S02]  /*2b50*/  F2I.FTZ.U32.TRUNC.NTZ R3, R2 ;  /* 0x0000000200037305 */ /* 0x000e24000021f000 */
[----:B0-----:R0:W-:Y:S02]  /*2b60*/  STG.E [R16.64], R3 ;  /* 0x0000000310007986 */ /* 0x0011e4000c101924 */
.L_x_1173:
[----:B------:R-:W-:-:S05]  /*2b70*/  IMAD R18, R18, 0x200, R23 ;  /* 0x0000020012127824 */ /* 0x000fca00078e0217 */
[----:B------:R-:W-:Y:S02]  /*2b80*/  IADD3 R19, R18, 0x80, RZ ;  /* 0x0000008012137810 */ /* 0x000fe40007ffe0ff */
.L_x_1139:
[----:B------:R-:W-:Y:S05]  /*2b90*/  BSYNC B7 ;  /* 0x0000000000077941 */ /* 0x000fea0003800000 */
.L_x_1138:
[----:B------:R-:W-:Y:S01]  /*2ba0*/  ISETP.GE.AND P0, PT, R19, c[0x0][0x160], PT ;  /* 0x0000580013007a0c */ /* 0x000fe20003f06270 */
[----:B------:R-:W-:-:S12]  /*2bb0*/  BSSY B7, `(.L_x_1201) ;  /* 0x0000564000077945 */ /* 0x000fd80003800000 */
[----:B------:R-:W-:Y:S05]  /*2bc0*/  @P0 BRA `(.L_x_1202) ;  /* 0x0000562000000947 */ /* 0x000fea0003800000 */
[----:B------:R-:W-:Y:S01]  /*2bd0*/  ISETP.NE.AND P0, PT, RZ, c[0x0][0x168], PT ;  /* 0x00005a00ff007a0c */ /* 0x000fe20003f05270 */
[----:B------:R-:W-:Y:S02]  /*2be0*/  IMAD.MOV.U32 R0, RZ, RZ, RZ ;  /* 0x000000ffff007224 */ /* 0x000fe400078e00ff */
[----:B0-----:R-:W-:-:S10]  /*2bf0*/  IMAD.MOV.U32 R16, RZ, RZ, RZ ;  /* 0x000000ffff107224 */ /* 0x001fd400078e00ff */
        /* <DEDUP_REMOVED lines=225> */
.L_x_1203:
        /* <DEDUP_REMOVED lines=20> */
.L_x_1208:
[----:B------:R-:W2:Y:S02]  /*3b50*/  LDG.E.U8 R0, [R2.64] ;  /* 0x0000002402007981 */ /* 0x000ea4000c1e1100 */
[----:B--2---:R-:W0:Y:S01]  /*3b60*/  I2F.U16 R0, R0 ;  /* 0x0000000000007306 */ /* 0x004e220000101000 */
[----:B------:R-:W-:Y:S05]  /*3b70*/  BRA `(.L_x_1210) ;  /* 0x00000ca000007947 */ /* 0x000fea0003800000 */
.L_x_1207:
        /* <DEDUP_REMOVED lines=9> */
.L_x_1212:
[----:B------:R-:W2:Y:S02]  /*3c10*/  LDG.E R0, [R2.64] ;  /* 0x0000002402007981 */ /* 0x000ea4000c1e1900 */
[----:B--2---:R-:W0:Y:S01]  /*3c20*/  I2F R0, R0 ;  /* 0x0000000000007306 */ /* 0x004e220000201400 */
[----:B------:R-:W-:Y:S05]  /*3c30*/  BRA `(.L_x_1210) ;  /* 0x00000be000007947 */ /* 0x000fea0003800000 */
.L_x_1211:
[----:B------:R-:W2:Y:S02]  /*3c40*/  LDG.E.U16 R0, [R2.64] ;  /* 0x0000002402007981 */ /* 0x000ea4000c1e1500 */
[----:B--2---:R-:W0:Y:S01]  /*3c50*/  I2F.S16 R0, R0 ;  /* 0x0000000000007306 */ /* 0x004e220000101400 */
[----:B------:R-:W-:Y:S05]  /*3c60*/  BRA `(.L_x_1210) ;  /* 0x00000bb000007947 */ /* 0x000fea0003800000 */
.L_x_1206:
        /* <DEDUP_REMOVED lines=8> */
.L_x_1214:
[----:B------:R-:W2:Y:S02]  /*3cf0*/  LDG.E.U16 R0, [R2.64] ;  /* 0x0000002402007981 */ /* 0x000ea4000c1e1500 */
[----:B--2---:R-:W-:Y:S01]  /*3d00*/  HADD2.F32 R0, -RZ, R0.H0_H0 ;  /* 0x20000000ff007230 */ /* 0x004fe20000004100 */
[----:B------:R-:W-:Y:S05]  /*3d10*/  BRA `(.L_x_1210) ;  /* 0x00000b0000007947 */ /* 0x000fea0003800000 */
.L_x_1213:
        /* <DEDUP_REMOVED lines=8> */
.L_x_1216:
[----:B------:R-:W2:Y:S02]  /*3da0*/  LDG.E.U16 R0, [R2.64] ;  /* 0x0000002402007981 */ /* 0x000ea4000c1e1500 */
[----:B--2---:R-:W-:Y:S01]  /*3db0*/  HADD2.F32 R0, -RZ, R0.H0_H0 ;  /* 0x20000000ff007230 */ /* 0x004fe20000004100 */
[----:B------:R-:W-:Y:S05]  /*3dc0*/  BRA `(.L_x_1210) ;  /* 0x00000a5000007947 */ /* 0x000fea0003800000 */
.L_x_1215:
[----:B------:R-:W2:Y:S02]  /*3dd0*/  LDG.E.64 R2, [R2.64] ;  /* 0x0000002402027981 */ /* 0x000ea4000c1e1b00 */
[----:B--2---:R-:W0:Y:S01]  /*3de0*/  F2F.F32.F64 R0, R2 ;  /* 0x0000000200007310 */ /* 0x004e220000301000 */
[----:B------:R-:W0:-:S14]  /*3df0*/  DSETP.GEU.AND P0, PT, |R2|, c[0x2][0x0], PT ;  /* 0x008000000200762a */ /* 0x000e1c0003f0e200 */
[----:B0-----:R-:W-:Y:S01]  /*3e00*/  @!P0 FMUL R0, R0, 1.175494350822287508e-38 ;  /* 0x0080000000008820 */ /* 0x001fe20000400000 */
[----:B------:R-:W-:Y:S05]  /*3e10*/  BRA `(.L_x_1210) ;  /* 0x00000a0000007947 */ /* 0x000fea0003800000 */
.L_x_1205:
        /* <DEDUP_REMOVED lines=12> */
.L_x_1219:
[----:B------:R-:W2:Y:S02]  /*3ee0*/  LDG.E.64 R2, [R2.64] ;  /* 0x0000002402027981 */ /* 0x000ea4000c1e1b00 */
[----:B--2---:R-:W0:Y:S01]  /*3ef0*/  F2F.F32.F64 R0, R2 ;  /* 0x0000000200007310 */ /* 0x004e220000301000 */
[----:B------:R-:W0:-:S14]  /*3f00*/  DSETP.GEU.AND P0, PT, |R2|, c[0x2][0x0], PT ;  /* 0x008000000200762a */ /* 0x000e1c0003f0e200 */
[----:B0-----:R-:W-:Y:S01]  /*3f10*/  @!P0 FMUL R0, R0, 1.175494350822287508e-38 ;  /* 0x0080000000008820 */ /* 0x001fe20000400000 */
[----:B------:R-:W-:Y:S05]  /*3f20*/  BRA `(.L_x_1210) ;  /* 0x000008f000007947 */ /* 0x000fea0003800000 */
.L_x_1218:
        /* <DEDUP_REMOVED lines=26> */
.L_x_1221:
        /* <DEDUP_REMOVED lines=13> */
.L_x_1220:
[----:B------:R-:W2:Y:S02]  /*41a0*/  LDG.E.U16 R0, [R2.64] ;  /* 0x0000002402007981 */ /* 0x000ea4000c1e1500 */
[----:B--2---:R-:W-:Y:S01]  /*41b0*/  PRMT R0, RZ, 0x5410, R0 ;  /* 0x00005410ff007816 */ /* 0x004fe20000000000 */
[----:B------:R-:W-:Y:S05]  /*41c0*/  BRA `(.L_x_1210) ;  /* 0x0000065000007947 */ /* 0x000fea0003800000 */
.L_x_1217:
        /* <DEDUP_REMOVED lines=11> */
.L_x_1224:
        /* <DEDUP_REMOVED lines=20> */
.L_x_1226:
[----:B------:R-:W-:Y:S05]  /*43c0*/  BSYNC B0 ;  /* 0x0000000000007941 */ /* 0x000fea0003800000 */
.L_x_1225:
[----:B------:R-:W-:Y:S01]  /*43d0*/  LEA R3, R0, 0x3b800000, 0x17 ;  /* 0x3b80000000037811 */ /* 0x000fe200078eb8ff */
[----:B------:R-:W-:-:S05]  /*43e0*/  IMAD.SHL.U32 R0, R2, 0x100000, RZ ;  /* 0x0010000002007824 */ /* 0x000fca00078e00ff */
[----:B------:R-:W-:Y:S01]  /*43f0*/  LOP3.LUT R0, R3, R0, R4, 0xfe, !PT ;  /* 0x0000000003007212 */ /* 0x000fe200078efe04 */
[----:B------:R-:W-:Y:S05]  /*4400*/  BRA `(.L_x_1210) ;  /* 0x0000041000007947 */ /* 0x000fea0003800000 */
.L_x_1223:
        /* <DEDUP_REMOVED lines=20> */
.L_x_1228:
[----:B------:R-:W-:Y:S05]  /*4550*/  BSYNC B0 ;  /* 0x0000000000007941 */ /* 0x000fea0003800000 */
.L_x_1227:
[----:B------:R-:W-:Y:S01]  /*4560*/  LEA R3, R0, 0x37800000, 0x17 ;  /* 0x3780000000037811 */ /* 0x000fe200078eb8ff */
[----:B------:R-:W-:-:S05]  /*4570*/  IMAD.SHL.U32 R0, R2, 0x200000, RZ ;  /* 0x0020000002007824 */ /* 0x000fca00078e00ff */
[----:B------:R-:W-:Y:S01]  /*4580*/  LOP3.LUT R0, R3, R0, R4, 0xfe, !PT ;  /* 0x0000000003007212 */ /* 0x000fe200078efe04 */
[----:B------:R-:W-:Y:S05]  /*4590*/  BRA `(.L_x_1210) ;  /* 0x0000028000007947 */ /* 0x000fea0003800000 */
.L_x_1222:
        /* <DEDUP_REMOVED lines=14> */
.L_x_1209:
        /* <DEDUP_REMOVED lines=21> */
.L_x_1230:
[----:B------:R-:W2:Y:S02]  /*47d0*/  LDG.E.64 R2, [R2.64] ;  /* 0x0000002402027981 */ /* 0x000ea4000c1e1b00 */
[----:B--2---:R0:W1:Y:S01]  /*47e0*/  I2F.U64 R0, R2 ;  /* 0x0000000200007312 */ /* 0x0040620000301000 */
[----:B------:R-:W-:Y:S05]  /*47f0*/  BRA `(.L_x_1210) ;  /* 0x0000002000007947 */ /* 0x000fea0003800000 */
.L_x_1229:
[----:B------:R-:W2:Y:S02]  /*4800*/  LDG.E R0, [R2.64] ;  /* 0x0000002402007981 */ /* 0x000ea4000c1e1900 */
[----:B--2---:R-:W0:Y:S02]  /*4810*/  I2F.U32 R0, R0 ;  /* 0x0000000000007306 */ /* 0x004e240000201000 */
.L_x_1210:
[----:B------:R-:W-:Y:S05]  /*4820*/  BSYNC B6 ;  /* 0x0000000000067941 */ /* 0x000fea0003800000 */
.L_x_1204:
        /* <DEDUP_REMOVED lines=18> */
.L_x_1234:
[----:B------:R-:W0:Y:S02]  /*4950*/  F2I.S64.TRUNC R2, R2 ;  /* 0x0000000200027311 */ /* 0x000e24000020d900 */
[----:B0-----:R-:W-:-:S05]  /*4960*/  IMAD.MOV.U32 R5, RZ, RZ, R2 ;  /* 0x000000ffff057224 */ /* 0x001fca00078e0002 */
[----:B------:R0:W-:Y:S01]  /*4970*/  STG.E.U8 [R16.64], R5 ;  /* 0x0000000510007986 */ /* 0x0001e2000c101124 */
[----:B------:R-:W-:Y:S05]  /*4980*/  BRA `(.L_x_1236) ;  /* 0x00000d3000007947 */ /* 0x000fea0003800000 */
.L_x_1233:
        /* <DEDUP_REMOVED lines=9> */
.L_x_1238:
[----:B------:R-:W0:Y:S02]  /*4a20*/  F2I.FTZ.TRUNC.NTZ R3, R2 ;  /* 0x0000000200037305 */ /* 0x000e24000021f100 */
[----:B0-----:R0:W-:Y:S01]  /*4a30*/  STG.E [R16.64], R3 ;  /* 0x0000000310007986 */ /* 0x0011e2000c101924 */
[----:B------:R-:W-:Y:S05]  /*4a40*/  BRA `(.L_x_1236) ;  /* 0x00000c7000007947 */ /* 0x000fea0003800000 */
.L_x_1237:
[----:B------:R-:W0:Y:S02]  /*4a50*/  F2I.FTZ.TRUNC.NTZ R3, R2 ;  /* 0x0000000200037305 */ /* 0x000e24000021f100 */
[----:B0-----:R0:W-:Y:S01]  /*4a60*/  STG.E.U16 [R16.64], R3 ;  /* 0x0000000310007986 */ /* 0x0011e2000c101524 */
[----:B------:R-:W-:Y:S05]  /*4a70*/  BRA `(.L_x_1236) ;  /* 0x00000c4000007947 */ /* 0x000fea0003800000 */
.L_x_1232:
        /* <DEDUP_REMOVED lines=8> */
.L_x_1240:
[----:B------:R-:W-:-:S05]  /*4b00*/  F2FP.PACK_AB R2, RZ, R2 ;  /* 0x00000002ff02723e */ /* 0x000fca00000000ff */
[----:B------:R0:W-:Y:S01]  /*4b10*/  STG.E.U16 [R16.64], R2 ;  /* 0x0000000210007986 */ /* 0x0001e2000c101524 */
[----:B------:R-:W-:Y:S05]  /*4b20*/  BRA `(.L_x_1236) ;  /* 0x00000b9000007947 */ /* 0x000fea0003800000 */
.L_x_1239:
        /* <DEDUP_REMOVED lines=9> */
.L_x_1242:
[----:B------:R-:W-:-:S04]  /*4bc0*/  F2FP.PACK_AB R3, RZ, R2 ;  /* 0x00000002ff03723e */ /* 0x000fc800000000ff */
[----:B------:R-:W-:-:S05]  /*4bd0*/  PRMT R3, R3, 0x5410, RZ ;  /* 0x0000541003037816 */ /* 0x000fca00000000ff */
[----:B------:R0:W-:Y:S01]  /*4be0*/  STG.E [R16.64], R3 ;  /* 0x0000000310007986 */ /* 0x0001e2000c101924 */
[----:B------:R-:W-:Y:S05]  /*4bf0*/  BRA `(.L_x_1236) ;  /* 0x00000ac000007947 */ /* 0x000fea0003800000 */
.L_x_1241:
[----:B------:R-:W-:-:S06]  /*4c00*/  FMUL.FTZ R2, R2, 1 ;  /* 0x3f80000002027820 */ /* 0x000fcc0000410000 */
[----:B------:R-:W0:Y:S02]  /*4c10*/  F2F.F64.F32 R2, R2 ;  /* 0x0000000200027310 */ /* 0x000e240000201800 */
[----:B0-----:R0:W-:Y:S01]  /*4c20*/  STG.E.64 [R16.64], R2 ;  /* 0x0000000210007986 */ /* 0x0011e2000c101b24 */
[----:B------:R-:W-:Y:S05]  /*4c30*/  BRA `(.L_x_1236) ;  /* 0x00000a8000007947 */ /* 0x000fea0003800000 */
.L_x_1231:
        /* <DEDUP_REMOVED lines=12> */
.L_x_1245:
[----:B------:R-:W-:Y:S01]  /*4d00*/  FMUL.FTZ R4, R2, 1 ;  /* 0x3f80000002047820 */ /* 0x000fe20000410000 */
[----:B------:R-:W-:-:S05]  /*4d10*/  CS2R R6, SRZ ;  /* 0x0000000000067805 */ /* 0x000fca000001ff00 */
[----:B------:R-:W0:Y:S02]  /*4d20*/  F2F.F64.F32 R4, R4 ;  /* 0x0000000400047310 */ /* 0x000e240000201800 */
[----:B0-----:R0:W-:Y:S01]  /*4d30*/  STG.E.128 [R16.64], R4 ;  /* 0x0000000410007986 */ /* 0x0011e2000c101d24 */
[----:B------:R-:W-:Y:S05]  /*4d40*/  BRA `(.L_x_1236) ;  /* 0x0000097000007947 */ /* 0x000fea0003800000 */
.L_x_1244:
        /* <DEDUP_REMOVED lines=20> */
.L_x_1249:
[----:B------:R-:W-:Y:S05]  /*4e90*/  BSYNC B0 ;  /* 0x0000000000007941 */ /* 0x000fea0003800000 */
.L_x_1248:
[----:B------:R-:W-:-:S05]  /*4ea0*/  LOP3.LUT R5, R0, R5, RZ, 0xfc, !PT ;  /* 0x0000000500057212 */ /* 0x000fca00078efcff */
[----:B------:R0:W-:Y:S01]  /*4eb0*/  STG.E.U8 [R16.64], R5 ;  /* 0x0000000510007986 */ /* 0x0001e2000c101124 */
[----:B------:R-:W-:Y:S05]  /*4ec0*/  BRA `(.L_x_1236) ;  /* 0x000007f000007947 */ /* 0x000fea0003800000 */
.L_x_1247:
        /* <DEDUP_REMOVED lines=12> */
.L_x_1251:
[----:B------:R-:W-:Y:S01]  /*4f90*/  IMAD.MOV.U32 R0, RZ, RZ, 0x7f ;  /* 0x0000007fff007424 */ /* 0x000fe200078e00ff */
[----:B------:R-:W-:-:S04]  /*4fa0*/  ISETP.GT.U32.AND P0, PT, R4, 0x7f800000, PT ;  /* 0x7f8000000400780c */ /* 0x000fc80003f04070 */
[----:B------:R-:W-:-:S04]  /*4fb0*/  SEL R0, R0, 0x7c, P0 ;  /* 0x0000007c00007807 */ /* 0x000fc80000000000 */
.L_x_1252:
[----:B------:R-:W-:Y:S05]  /*4fc0*/  BSYNC B0 ;  /* 0x0000000000007941 */ /* 0x000fea0003800000 */
.L_x_1250:
[----:B------:R-:W-:-:S04]  /*4fd0*/  LOP3.LUT R2, R2, 0x80000000, RZ, 0xc0, !PT ;  /* 0x8000000002027812 */ /* 0x000fc800078ec0ff */
[----:B------:R-:W-:-:S04]  /*4fe0*/  SHF.R.U32.HI R3, RZ, 0x18, R2 ;  /* 0x00000018ff037819 */ /* 0x000fc80000011602 */
[----:B------:R-:W-:-:S05]  /*4ff0*/  LOP3.LUT R3, R0, R3, RZ, 0xfc, !PT ;  /* 0x0000000300037212 */ /* 0x000fca00078efcff */
[----:B------:R0:W-:Y:S01]  /*5000*/  STG.E.U8 [R16.64], R3 ;  /* 0x0000000310007986 */ /* 0x0001e2000c101124 */
[----:B------:R-:W-:Y:S05]  /*5010*/  BRA `(.L_x_1236) ;  /* 0x000006a000007947 */ /* 0x000fea0003800000 */
.L_x_1246:
[----:B------:R-:W-:-:S05]  /*5020*/  F2FP.BF16.PACK_AB R2, RZ, R2 ;  /* 0x00000002ff02723e */ /* 0x000fca00000010ff */
[----:B------:R0:W-:Y:S01]  /*5030*/  STG.E.U16 [R16.64], R2 ;  /* 0x0000000210007986 */ /* 0x0001e2000c101524 */
[----:B------:R-:W-:Y:S05]  /*5040*/  BRA `(.L_x_1236) ;  /* 0x0000067000007947 */ /* 0x000fea0003800000 */
.L_x_1243:
        /* <DEDUP_REMOVED lines=11> */
.L_x_1255:
        /* <DEDUP_REMOVED lines=16> */
.L_x_1258:
[----:B------:R-:W-:-:S04]  /*5200*/  LOP3.LUT R2, R2, 0x80000000, RZ, 0xc0, !PT ;  /* 0x8000000002027812 */ /* 0x000fc800078ec0ff */
[----:B------:R-:W-:-:S04]  /*5210*/  SHF.R.U32.HI R3, RZ, 0x18, R2 ;  /* 0x00000018ff037819 */ /* 0x000fc80000011602 */
[----:B------:R-:W-:-:S04]  /*5220*/  LOP3.LUT R0, R0, R3, RZ, 0xfc, !PT ;  /* 0x0000000300007212 */ /* 0x000fc800078efcff */
[----:B------:R-:W-:Y:S02]  /*5230*/  PRMT R8, R0, 0x7610, R8 ;  /* 0x0000761000087816 */ /* 0x000fe40000000008 */
.L_x_1257:
[----:B------:R-:W-:Y:S05]  /*5240*/  BSYNC B0 ;  /* 0x0000000000007941 */ /* 0x000fea0003800000 */
.L_x_1256:
[----:B------:R0:W-:Y:S01]  /*5250*/  STG.E.U8 [R16.64], R8 ;  /* 0x0000000810007986 */ /* 0x0001e2000c101124 */
[----:B------:R-:W-:Y:S05]  /*5260*/  BRA `(.L_x_1236) ;  /* 0x0000045000007947 */ /* 0x000fea0003800000 */
.L_x_1254:
        /* <DEDUP_REMOVED lines=16> */
.L_x_1261:
[----:B------:R-:W-:-:S04]  /*5370*/  LOP3.LUT R2, R2, 0x80000000, RZ, 0xc0, !PT ;  /* 0x8000000002027812 */ /* 0x000fc800078ec0ff */
[----:B------:R-:W-:-:S04]  /*5380*/  SHF.R.U32.HI R3, RZ, 0x18, R2 ;  /* 0x00000018ff037819 */ /* 0x000fc80000011602 */
[----:B------:R-:W-:-:S04]  /*5390*/  LOP3.LUT R0, R0, R3, RZ, 0xfc, !PT ;  /* 0x0000000300007212 */ /* 0x000fc800078efcff */
[----:B------:R-:W-:Y:S02]  /*53a0*/  PRMT R8, R0, 0x7610, R8 ;  /* 0x0000761000087816 */ /* 0x000fe40000000008 */
.L_x_1260:
[----:B------:R-:W-:Y:S05]  /*53b0*/  BSYNC B0 ;  /* 0x0000000000007941 */ /* 0x000fea0003800000 */
.L_x_1259:
[----:B------:R0:W-:Y:S01]  /*53c0*/  STG.E.U8 [R16.64], R8 ;  /* 0x0000000810007986 */ /* 0x0001e2000c101124 */
[----:B------:R-:W-:Y:S05]  /*53d0*/  BRA `(.L_x_1236) ;  /* 0x000002e000007947 */ /* 0x000fea0003800000 */
.L_x_1253:
        /* <DEDUP_REMOVED lines=21> */
.L_x_1235:
        /* <DEDUP_REMOVED lines=20> */
.L_x_1263:
[----:B------:R-:W0:Y:S02]  /*5670*/  F2I.U64.TRUNC R2, R2 ;  /* 0x0000000200027311 */ /* 0x000e24000020d800 */
[----:B0-----:R0:W-:Y:S01]  /*5680*/  STG.E.64 [R16.64], R2 ;  /* 0x0000000210007986 */ /* 0x0011e2000c101b24 */
[----:B------:R-:W-:Y:S05]  /*5690*/  BRA `(.L_x_1236) ;  /* 0x0000002000007947 */ /* 0x000fea0003800000 */
.L_x_1262:
[----:B------:R-:W0:Y:S02]  /*56a0*/  F2I.FTZ.U32.TRUNC.NTZ R3, R2 ;  /* 0x0000000200037305 */ /* 0x000e24000021f000 */
[----:B0-----:R0:W-:Y:S02]  /*56b0*/  STG.E [R16.64], R3 ;  /* 0x0000000310007986 */ /* 0x0011e4000c101924 */
.L_x_1236:
[----:B------:R-:W-:-:S04]  /*56c0*/  IADD3 R19, R19, 0x80, RZ ;  /* 0x0000008013137810 */ /* 0x000fc80007ffe0ff */
[----:B------:R-:W-:-:S13]  /*56d0*/  ISETP.GE.AND P0, PT, R19, c[0x0][0x160], PT ;  /* 0x0000580013007a0c */ /* 0x000fda0003f06270 */
        /* <DEDUP_REMOVED lines=229> */
.L_x_1264:
        /* <DEDUP_REMOVED lines=20> */
.L_x_1269:
[----:B------:R-:W2:Y:S02]  /*6670*/  LDG.E.U8 R0, [R2.64] ;  /* 0x0000002402007981 */ /* 0x000ea4000c1e1100 */
[----:B--2---:R-:W0:Y:S01]  /*6680*/  I2F.U16 R0, R0 ;  /* 0x0000000000007306 */ /* 0x004e220000101000 */
[----:B------:R-:W-:Y:S05]  /*6690*/  BRA `(.L_x_1271) ;  /* 0x00000ca000007947 */ /* 0x000fea0003800000 */
.L_x_1268:
        /* <DEDUP_REMOVED lines=9> */
.L_x_1273:
[----:B------:R-:W2:Y:S02]  /*6730*/  LDG.E R0, [R2.64] ;  /* 0x0000002402007981 */ /* 0x000ea4000c1e1900 */
[----:B--2---:R-:W0:Y:S01]  /*6740*/  I2F R0, R0 ;  /* 0x0000000000007306 */ /* 0x004e220000201400 */
[----:B------:R-:W-:Y:S05]  /*6750*/  BRA `(.L_x_1271) ;  /* 0x00000be000007947 */ /* 0x000fea0003800000 */
.L_x_1272:
[----:B------:R-:W2:Y:S02]  /*6760*/  LDG.E.U16 R0, [R2.64] ;  /* 0x0000002402007981 */ /* 0x000ea4000c1e1500 */
[----:B--2---:R-:W0:Y:S01]  /*6770*/  I2F.S16 R0, R0 ;  /* 0x0000000000007306 */ /* 0x004e220000101400 */
[----:B------:R-:W-:Y:S05]  /*6780*/  BRA `(.L_x_1271) ;  /* 0x00000bb000007947 */ /* 0x000fea0003800000 */
.L_x_1267:
        /* <DEDUP_REMOVED lines=8> */
.L_x_1275:
[----:B------:R-:W2:Y:S02]  /*6810*/  LDG.E.U16 R0, [R2.64] ;  /* 0x0000002402007981 */ /* 0x000ea4000c1e1500 */
[----:B--2---:R-:W-:Y:S01]  /*6820*/  HADD2.F32 R0, -RZ, R0.H0_H0 ;  /* 0x20000000ff007230 */ /* 0x004fe20000004100 */
[----:B------:R-:W-:Y:S05]  /*6830*/  BRA `(.L_x_1271) ;  /* 0x00000b0000007947 */ /* 0x000fea0003800000 */
.L_x_1274:
        /* <DEDUP_REMOVED lines=8> */
.L_x_1277:
[----:B------:R-:W2:Y:S02]  /*68c0*/  LDG.E.U16 R0, [R2.64] ;  /* 0x0000002402007981 */ /* 0x000ea4000c1e1500 */
[----:B--2---:R-:W-:Y:S01]  /*68d0*/  HADD2.F32 R0, -RZ, R0.H0_H0 ;  /* 0x20000000ff007230 */ /* 0x004fe20000004100 */
[----:B------:R-:W-:Y:S05]  /*68e0*/  BRA `(.L_x_1271) ;  /* 0x00000a5000007947 */ /* 0x000fea0003800000 */
.L_x_1276:
[----:B------:R-:W2:Y:S02]  /*68f0*/  LDG.E.64 R2, [R2.64] ;  /* 0x0000002402027981 */ /* 0x000ea4000c1e1b00 */
[----:B--2---:R-:W0:Y:S01]  /*6900*/  F2F.F32.F64 R0, R2 ;  /* 0x0000000200007310 */ /* 0x004e220000301000 */
[----:B------:R-:W0:-:S14]  /*6910*/  DSETP.GEU.AND P0, PT, |R2|, c[0x2][0x0], PT ;  /* 0x008000000200762a */ /* 0x000e1c0003f0e200 */
[----:B0-----:R-:W-:Y:S01]  /*6920*/  @!P0 FMUL R0, R0, 1.175494350822287508e-38 ;  /* 0x0080000000008820 */ /* 0x001fe20000400000 */
[----:B------:R-:W-:Y:S05]  /*6930*/  BRA `(.L_x_1271) ;  /* 0x00000a0000007947 */ /* 0x000fea0003800000 */
.L_x_1266:
        /* <DEDUP_REMOVED lines=12> */
.L_x_1280:
[----:B------:R-:W2:Y:S02]  /*6a00*/  LDG.E.64 R2, [R2.64] ;  /* 0x0000002402027981 */ /* 0x000ea4000c1e1b00 */
[----:B--2---:R-:W0:Y:S01]  /*6a10*/  F2F.F32.F64 R0, R2 ;  /* 0x0000000200007310 */ /* 0x004e220000301000 */
[----:B------:R-:W0:-:S14]  /*6a20*/  DSETP.GEU.AND P0, PT, |R2|, c[0x2][0x0], PT ;  /* 0x008000000200762a */ /* 0x000e1c0003f0e200 */
[----:B0-----:R-:W-:Y:S01]  /*6a30*/  @!P0 FMUL R0, R0, 1.175494350822287508e-38 ;  /* 0x0080000000008820 */ /* 0x001fe20000400000 */
[----:B------:R-:W-:Y:S05]  /*6a40*/  BRA `(.L_x_1271) ;  /* 0x000008f000007947 */ /* 0x000fea0003800000 */
.L_x_1279:
        /* <DEDUP_REMOVED lines=26> */
.L_x_1282:
        /* <DEDUP_REMOVED lines=13> */
.L_x_1281:
[----:B------:R-:W2:Y:S02]  /*6cc0*/  LDG.E.U16 R0, [R2.64] ;  /* 0x0000002402007981 */ /* 0x000ea4000c1e1500 */
[----:B--2---:R-:W-:Y:S01]  /*6cd0*/  PRMT R0, RZ, 0x5410, R0 ;  /* 0x00005410ff007816 */ /* 0x004fe20000000000 */
[----:B------:R-:W-:Y:S05]  /*6ce0*/  BRA `(.L_x_1271) ;  /* 0x0000065000007947 */ /* 0x000fea0003800000 */
.L_x_1278:
        /* <DEDUP_REMOVED lines=11> */
.L_x_1285:
        /* <DEDUP_REMOVED lines=20> */
.L_x_1287:
[----:B------:R-:W-:Y:S05]  /*6ee0*/  BSYNC B0 ;  /* 0x0000000000007941 */ /* 0x000fea0003800000 */
.L_x_1286:
[----:B------:R-:W-:Y:S01]  /*6ef0*/  LEA R3, R0, 0x3b800000, 0x17 ;  /* 0x3b80000000037811 */ /* 0x000fe200078eb8ff */
[----:B------:R-:W-:-:S05]  /*6f00*/  IMAD.SHL.U32 R0, R2, 0x100000, RZ ;  /* 0x0010000002007824 */ /* 0x000fca00078e00ff */
[----:B------:R-:W-:Y:S01]  /*6f10*/  LOP3.LUT R0, R3, R0, R4, 0xfe, !PT ;  /* 0x0000000003007212 */ /* 0x000fe200078efe04 */
[----:B------:R-:W-:Y:S05]  /*6f20*/  BRA `(.L_x_1271) ;  /* 0x0000041000007947 */ /* 0x000fea0003800000 */
.L_x_1284:
        /* <DEDUP_REMOVED lines=20> */
.L_x_1289:
[----:B------:R-:W-:Y:S05]  /*7070*/  BSYNC B0 ;  /* 0x0000000000007941 */ /* 0x000fea0003800000 */
.L_x_1288:
[----:B------:R-:W-:Y:S01]  /*7080*/  LEA R3, R0, 0x37800000, 0x17 ;  /* 0x3780000000037811 */ /* 0x000fe200078eb8ff */
[----:B------:R-:W-:-:S05]  /*7090*/  IMAD.SHL.U32 R0, R2, 0x200000, RZ ;  /* 0x0020000002007824 */ /* 0x000fca00078e00ff */
[----:B------:R-:W-:Y:S01]  /*70a0*/  LOP3.LUT R0, R3, R0, R4, 0xfe, !PT ;  /* 0x0000000003007212 */ /* 0x000fe200078efe04 */
[----:B------:R-:W-:Y:S05]  /*70b0*/  BRA `(.L_x_1271) ;  /* 0x0000028000007947 */ /* 0x000fea0003800000 */
.L_x_1283:
        /* <DEDUP_REMOVED lines=14> */
.L_x_1270:
        /* <DEDUP_REMOVED lines=21> */
.L_x_1291:
[----:B------:R-:W2:Y:S02]  /*72f0*/  LDG.E.64 R2, [R2.64] ;  /* 0x0000002402027981 */ /* 0x000ea4000c1e1b00 */
[----:B--2---:R0:W1:Y:S01]  /*7300*/  I2F.U64 R0, R2 ;  /* 0x0000000200007312 */ /* 0x0040620000301000 */
[----:B------:R-:W-:Y:S05]  /*7310*/  BRA `(.L_x_1271) ;  /* 0x0000002000007947 */ /* 0x000fea0003800000 */
.L_x_1290:
[----:B------:R-:W2:Y:S02]  /*7320*/  LDG.E R0, [R2.64] ;  /* 0x0000002402007981 */ /* 0x000ea4000c1e1900 */
[----:B--2---:R-:W0:Y:S02]  /*7330*/  I2F.U32 R0, R0 ;  /* 0x0000000000007306 */ /* 0x004e240000201000 */
.L_x_1271:
[----:B------:R-:W-:Y:S05]  /*7340*/  BSYNC B6 ;  /* 0x0000000000067941 */ /* 0x000fea0003800000 */
.L_x_1265:
        /* <DEDUP_REMOVED lines=18> */
.L_x_1295:
[----:B------:R-:W0:Y:S02]  /*7470*/  F2I.S64.TRUNC R2, R2 ;  /* 0x0000000200027311 */ /* 0x000e24000020d900 */
[----:B0-----:R-:W-:-:S05]  /*7480*/  IMAD.MOV.U32 R5, RZ, RZ, R2 ;  /* 0x000000ffff057224 */ /* 0x001fca00078e0002 */
[----:B------:R0:W-:Y:S01]  /*7490*/  STG.E.U8 [R16.64], R5 ;  /* 0x0000000510007986 */ /* 0x0001e2000c101124 */
[----:B------:R-:W-:Y:S05]  /*74a0*/  BRA `(.L_x_1297) ;  /* 0x00000d3000007947 */ /* 0x000fea0003800000 */
.L_x_1294:
        /* <DEDUP_REMOVED lines=9> */
.L_x_1299:
[----:B------:R-:W0:Y:S02]  /*7540*/  F2I.FTZ.TRUNC.NTZ R3, R2 ;  /* 0x0000000200037305 */ /* 0x000e24000021f100 */
[----:B0-----:R0:W-:Y:S01]  /*7550*/  STG.E [R16.64], R3 ;  /* 0x0000000310007986 */ /* 0x0011e2000c101924 */
[----:B------:R-:W-:Y:S05]  /*7560*/  BRA `(.L_x_1297) ;  /* 0x00000c7000007947 */ /* 0x000fea0003800000 */
.L_x_1298:
[----:B------:R-:W0:Y:S02]  /*7570*/  F2I.FTZ.TRUNC.NTZ R3, R2 ;  /* 0x0000000200037305 */ /* 0x000e24000021f100 */
[----:B0-----:R0:W-:Y:S01]  /*7580*/  STG.E.U16 [R16.64], R3 ;  /* 0x0000000310007986 */ /* 0x0011e2000c101524 */
[----:B------:R-:W-:Y:S05]  /*7590*/  BRA `(.L_x_1297) ;  /* 0x00000c4000007947 */ /* 0x000fea0003800000 */
.L_x_1293:
        /* <DEDUP_REMOVED lines=8> */
.L_x_1301:
[----:B------:R-:W-:-:S05]  /*7620*/  F2FP.PACK_AB R2, RZ, R2 ;  /* 0x00000002ff02723e */ /* 0x000fca00000000ff */
[----:B------:R0:W-:Y:S01]  /*7630*/  STG.E.U16 [R16.64], R2 ;  /* 0x0000000210007986 */ /* 0x0001e2000c101524 */
[----:B------:R-:W-:Y:S05]  /*7640*/  BRA `(.L_x_1297) ;  /* 0x00000b9000007947 */ /* 0x000fea0003800000 */
.L_x_1300:
        /* <DEDUP_REMOVED lines=9> */
.L_x_1303:
[----:B------:R-:W-:-:S04]  /*76e0*/  F2FP.PACK_AB R3, RZ, R2 ;  /* 0x00000002ff03723e */ /* 0x000fc800000000ff */
[----:B------:R-:W-:-:S05]  /*76f0*/  PRMT R3, R3, 0x5410, RZ ;  /* 0x0000541003037816 */ /* 0x000fca00000000ff */
[----:B------:R0:W-:Y:S01]  /*7700*/  STG.E [R16.64], R3 ;  /* 0x0000000310007986 */ /* 0x0001e2000c101924 */
[----:B------:R-:W-:Y:S05]  /*7710*/  BRA `(.L_x_1297) ;  /* 0x00000ac000007947 */ /* 0x000fea0003800000 */
.L_x_1302:
[----:B------:R-:W-:-:S06]  /*7720*/  FMUL.FTZ R2, R2, 1 ;  /* 0x3f80000002027820 */ /* 0x000fcc0000410000 */
[----:B------:R-:W0:Y:S02]  /*7730*/  F2F.F64.F32 R2, R2 ;  /* 0x0000000200027310 */ /* 0x000e240000201800 */
[----:B0-----:R0:W-:Y:S01]  /*7740*/  STG.E.64 [R16.64], R2 ;  /* 0x0000000210007986 */ /* 0x0011e2000c101b24 */
[----:B------:R-:W-:Y:S05]  /*7750*/  BRA `(.L_x_1297) ;  /* 0x00000a8000007947 */ /* 0x000fea0003800000 */
.L_x_1292:
        /* <DEDUP_REMOVED lines=12> */
.L_x_1306:
[----:B------:R-:W-:Y:S01]  /*7820*/  FMUL.FTZ R4, R2, 1 ;  /* 0x3f80000002047820 */ /* 0x000fe20000410000 */
[----:B------:R-:W-:-:S05]  /*7830*/  CS2R R6, SRZ ;  /* 0x0000000000067805 */ /* 0x000fca000001ff00 */
[----:B------:R-:W0:Y:S02]  /*7840*/  F2F.F64.F32 R4, R4 ;  /* 0x0000000400047310 */ /* 0x000e240000201800 */
[----:B0-----:R0:W-:Y:S01]  /*7850*/  STG.E.128 [R16.64], R4 ;  /* 0x0000000410007986 */ /* 0x0011e2000c101d24 */
[----:B------:R-:W-:Y:S05]  /*7860*/  BRA `(.L_x_1297) ;  /* 0x0000097000007947 */ /* 0x000fea0003800000 */
.L_x_1305:
        /* <DEDUP_REMOVED lines=20> */
.L_x_1310:
[----:B------:R-:W-:Y:S05]  /*79b0*/  BSYNC B0 ;  /* 0x0000000000007941 */ /* 0x000fea0003800000 */
.L_x_1309:
[----:B------:R-:W-:-:S05]  /*79c0*/  LOP3.LUT R5, R0, R5, RZ, 0xfc, !PT ;  /* 0x0000000500057212 */ /* 0x000fca00078efcff */
[----:B------:R0:W-:Y:S01]  /*79d0*/  STG.E.U8 [R16.64], R5 ;  /* 0x0000000510007986 */ /* 0x0001e2000c101124 */
[----:B------:R-:W-:Y:S05]  /*79e0*/  BRA `(.L_x_1297) ;  /* 0x000007f000007947 */ /* 0x000fea0003800000 */
.L_x_1308:
        /* <DEDUP_REMOVED lines=12> */
.L_x_1312:
[----:B------:R-:W-:Y:S01]  /*7ab0*/  IMAD.MOV.U32 R0, RZ, RZ, 0x7f ;  /* 0x0000007fff007424 */ /* 0x000fe200078e00ff */
[----:B------:R-:W-:-:S04]  /*7ac0*/  ISETP.GT.U32.AND P0, PT, R4, 0x7f800000, PT ;  /* 0x7f8000000400780c */ /* 0x000fc80003f04070 */
[----:B------:R-:W-:-:S04]  /*7ad0*/  SEL R0, R0, 0x7c, P0 ;  /* 0x0000007c00007807 */ /* 0x000fc80000000000 */
.L_x_1313:
[----:B------:R-:W-:Y:S05]  /*7ae0*/  BSYNC B0 ;  /* 0x0000000000007941 */ /* 0x000fea0003800000 */
.L_x_1311:
[----:B------:R-:W-:-:S04]  /*7af0*/  LOP3.LUT R2, R2, 0x80000000, RZ, 0xc0, !PT ;  /* 0x8000000002027812 */ /* 0x000fc800078ec0ff */
[----:B------:R-:W-:-:S04]  /*7b00*/  SHF.R.U32.HI R3, RZ, 0x18, R2 ;  /* 0x00000018ff037819 */ /* 0x000fc80000011602 */
[----:B------:R-:W-:-:S05]  /*7b10*/  LOP3.LUT R3, R0, R3, RZ, 0xfc, !PT ;  /* 0x0000000300037212 */ /* 0x000fca00078efcff */
[----:B------:R0:W-:Y:S01]  /*7b20*/  STG.E.U8 [R16.64], R3 ;  /* 0x0000000310007986 */ /* 0x0001e2000c101124 */
[----:B------:R-:W-:Y:S05]  /*7b30*/  BRA `(.L_x_1297) ;  /* 0x000006a000007947 */ /* 0x000fea0003800000 */
.L_x_1307:
[----:B------:R-:W-:-:S05]  /*7b40*/  F2FP.BF16.PACK_AB R2, RZ, R2 ;  /* 0x00000002ff02723e */ /* 0x000fca00000010ff */
[----:B------:R0:W-:Y:S01]  /*7b50*/  STG.E.U16 [R16.64], R2 ;  /* 0x0000000210007986 */ /* 0x0001e2000c101524 */
[----:B------:R-:W-:Y:S05]  /*7b60*/  BRA `(.L_x_1297) ;  /* 0x0000067000007947 */ /* 0x000fea0003800000 */
.L_x_1304:
        /* <DEDUP_REMOVED lines=11> */
.L_x_1316:
        /* <DEDUP_REMOVED lines=16> */
.L_x_1319:
[----:B------:R-:W-:-:S04]  /*7d20*/  LOP3.LUT R2, R2, 0x80000000, RZ, 0xc0, !PT ;  /* 0x8000000002027812 */ /* 0x000fc800078ec0ff */
[----:B------:R-:W-:-:S04]  /*7d30*/  SHF.R.U32.HI R3, RZ, 0x18, R2 ;  /* 0x00000018ff037819 */ /* 0x000fc80000011602 */
[----:B------:R-:W-:-:S04]  /*7d40*/  LOP3.LUT R0, R0, R3, RZ, 0xfc, !PT ;  /* 0x0000000300007212 */ /* 0x000fc800078efcff */
[----:B------:R-:W-:Y:S02]  /*7d50*/  PRMT R8, R0, 0x7610, R8 ;  /* 0x0000761000087816 */ /* 0x000fe40000000008 */
.L_x_1318:
[----:B------:R-:W-:Y:S05]  /*7d60*/  BSYNC B0 ;  /* 0x0000000000007941 */ /* 0x000fea0003800000 */
.L_x_1317:
[----:B------:R0:W-:Y:S01]  /*7d70*/  STG.E.U8 [R16.64], R8 ;  /* 0x0000000810007986 */ /* 0x0001e2000c101124 */
[----:B------:R-:W-:Y:S05]  /*7d80*/  BRA `(.L_x_1297) ;  /* 0x0000045000007947 */ /* 0x000fea0003800000 */
.L_x_1315:
        /* <DEDUP_REMOVED lines=16> */
.L_x_1322:
[----:B------:R-:W-:-:S04]  /*7e90*/  LOP3.LUT R2, R2, 0x80000000, RZ, 0xc0, !PT ;  /* 0x8000000002027812 */ /* 0x000fc800078ec0ff */
[----:B------:R-:W-:-:S04]  /*7ea0*/  SHF.R.U32.HI R3, RZ, 0x18, R2 ;  /* 0x00000018ff037819 */ /* 0x000fc80000011602 */
[----:B------:R-:W-:-:S04]  /*7eb0*/  LOP3.LUT R0, R0, R3, RZ, 0xfc, !PT ;  /* 0x0000000300007212 */ /* 0x000fc800078efcff */
[----:B------:R-:W-:Y:S02]  /*7ec0*/  PRMT R8, R0, 0x7610, R8 ;  /* 0x0000761000087816 */ /* 0x000fe40000000008 */
.L_x_1321:
[----:B------:R-:W-:Y:S05]  /*7ed0*/  BSYNC B0 ;  /* 0x0000000000007941 */ /* 0x000fea0003800000 */
.L_x_1320:
[----:B------:R0:W-:Y:S01]  /*7ee0*/  STG.E.U8 [R16.64], R8 ;  /* 0x0000000810007986 */ /* 0x0001e2000c101124 */
[----:B------:R-:W-:Y:S05]  /*7ef0*/  BRA `(.L_x_1297) ;  /* 0x000002e000007947 */ /* 0x000fea0003800000 */
.L_x_1314:
        /* <DEDUP_REMOVED lines=21> */
.L_x_1296:
        /* <DEDUP_REMOVED lines=20> */
.L_x_1324:
[----:B------:R-:W0:Y:S02]  /*8190*/  F2I.U64.TRUNC R2, R2 ;  /* 0x0000000200027311 */ /* 0x000e24000020d800 */
[----:B0-----:R0:W-:Y:S01]  /*81a0*/  STG.E.64 [R16.64], R2 ;  /* 0x0000000210007986 */ /* 0x0011e2000c101b24 */
[----:B------:R-:W-:Y:S05]  /*81b0*/  BRA `(.L_x_1297) ;  /* 0x0000002000007947 */ /* 0x000fea0003800000 */
.L_x_1323:
[----:B------:R-:W0:Y:S02]  /*81c0*/  F2I.FTZ.U32.TRUNC.NTZ R3, R2 ;  /* 0x0000000200037305 */ /* 0x000e24000021f000 */
[----:B0-----:R0:W-:Y:S02]  /*81d0*/  STG.E [R16.64], R3 ;  /* 0x0000000310007986 */ /* 0x0011e4000c101924 */
.L_x_1297:
[----:B------:R-:W-:Y:S02]  /*81e0*/  IADD3 R19, R19, 0x80, RZ ;  /* 0x0000008013137810 */ /* 0x000fe40007ffe0ff */
.L_x_1202:
[----:B------:R-:W-:Y:S05]  /*81f0*/  BSYNC B7 ;  /* 0x0000000000077941 */ /* 0x000fea0003800000 */
.L_x_1201:
[----:B------:R-:W-:-:S13]  /*8200*/  ISETP.GE.AND P0, PT, R19, c[0x0][0x160], PT ;  /* 0x0000580013007a0c */ /* 0x000fda0003f06270 */
[----:B------:R-:W-:Y:S05]  /*8210*/  @P0 EXIT ;  /* 0x000000000000094d */ /* 0x000fea0003800000 */
        /* <DEDUP_REMOVED lines=228> */
.L_x_1325:
        /* <DEDUP_REMOVED lines=20> */
.L_x_1330:
[----:B------:R-:W2:Y:S02]  /*91a0*/  LDG.E.U8 R0, [R2.64] ;  /* 0x0000002402007981 */ /* 0x000ea4000c1e1100 */
[----:B--2---:R-:W0:Y:S01]  /*91b0*/  I2F.U16 R0, R0 ;  /* 0x0000000000007306 */ /* 0x004e220000101000 */
[----:B------:R-:W-:Y:S05]  /*91c0*/  BRA `(.L_x_1332) ;  /* 0x00000ca000007947 */ /* 0x000fea0003800000 */
.L_x_1329:
        /* <DEDUP_REMOVED lines=9> */
.L_x_1334:
[----:B------:R-:W2:Y:S02]  /*9260*/  LDG.E R0, [R2.64] ;  /* 0x0000002402007981 */ /* 0x000ea4000c1e1900 */
[----:B--2---:R-:W0:Y:S01]  /*9270*/  I2F R0, R0 ;  /* 0x0000000000007306 */ /* 0x004e220000201400 */
[----:B------:R-:W-:Y:S05]  /*9280*/  BRA `(.L_x_1332) ;  /* 0x00000be000007947 */ /* 0x000fea0003800000 */
.L_x_1333:
[----:B------:R-:W2:Y:S02]  /*9290*/  LDG.E.U16 R0, [R2.64] ;  /* 0x0000002402007981 */ /* 0x000ea4000c1e1500 */
[----:B--2---:R-:W0:Y:S01]  /*92a0*/  I2F.S16 R0, R0 ;  /* 0x0000000000007306 */ /* 0x004e220000101400 */
[----:B------:R-:W-:Y:S05]  /*92b0*/  BRA `(.L_x_1332) ;  /* 0x00000bb000007947 */ /* 0x000fea0003800000 */
.L_x_1328:
        /* <DEDUP_REMOVED lines=8> */
.L_x_1336:
[----:B------:R-:W2:Y:S02]  /*9340*/  LDG.E.U16 R0, [R2.64] ;  /* 0x0000002402007981 */ /* 0x000ea4000c1e1500 */
[----:B--2---:R-:W-:Y:S01]  /*9350*/  HADD2.F32 R0, -RZ, R0.H0_H0 ;  /* 0x20000000ff007230 */ /* 0x004fe20000004100 */
[----:B------:R-:W-:Y:S05]  /*9360*/  BRA `(.L_x_1332) ;  /* 0x00000b0000007947 */ /* 0x000fea0003800000 */
.L_x_1335:
        /* <DEDUP_REMOVED lines=8> */
.L_x_1338:
[----:B------:R-:W2:Y:S02]  /*93f0*/  LDG.E.U16 R0, [R2.64] ;  /* 0x0000002402007981 */ /* 0x000ea4000c1e1500 */
[----:B--2---:R-:W-:Y:S01]  /*9400*/  HADD2.F32 R0, -RZ, R0.H0_H0 ;  /* 0x20000000ff007230 */ /* 0x004fe20000004100 */
[----:B------:R-:W-:Y:S05]  /*9410*/  BRA `(.L_x_1332) ;  /* 0x00000a5000007947 */ /* 0x000fea0003800000 */
.L_x_1337:
[----:B------:R-:W2:Y:S02]  /*9420*/  LDG.E.64 R2, [R2.64] ;  /* 0x0000002402027981 */ /* 0x000ea4000c1e1b00 */
[----:B--2---:R-:W0:Y:S01]  /*9430*/  F2F.F32.F64 R0, R2 ;  /* 0x0000000200007310 */ /* 0x004e220000301000 */
[----:B------:R-:W0:-:S14]  /*9440*/  DSETP.GEU.AND P0, PT, |R2|, c[0x2][0x0], PT ;  /* 0x008000000200762a */ /* 0x000e1c0003f0e200 */
[----:B0-----:R-:W-:Y:S01]  /*9450*/  @!P0 FMUL R0, R0, 1.175494350822287508e-38 ;  /* 0x0080000000008820 */ /* 0x001fe20000400000 */
[----:B------:R-:W-:Y:S05]  /*9460*/  BRA `(.L_x_1332) ;  /* 0x00000a0000007947 */ /* 0x000fea0003800000 */
.L_x_1327:
        /* <DEDUP_REMOVED lines=12> */
.L_x_1341:
[----:B------:R-:W2:Y:S02]  /*9530*/  LDG.E.64 R2, [R2.64] ;  /* 0x0000002402027981 */ /* 0x000ea4000c1e1b00 */
[----:B--2---:R-:W0:Y:S01]  /*9540*/  F2F.F32.F64 R0, R2 ;  /* 0x0000000200007310 */ /* 0x004e220000301000 */
[----:B------:R-:W0:-:S14]  /*9550*/  DSETP.GEU.AND P0, PT, |R2|, c[0x2][0x0], PT ;  /* 0x008000000200762a */ /* 0x000e1c0003f0e200 */
[----:B0-----:R-:W-:Y:S01]  /*9560*/  @!P0 FMUL R0, R0, 1.175494350822287508e-38 ;  /* 0x0080000000008820 */ /* 0x001fe20000400000 */
[----:B------:R-:W-:Y:S05]  /*9570*/  BRA `(.L_x_1332) ;  /* 0x000008f000007947 */ /* 0x000fea0003800000 */
.L_x_1340:
        /* <DEDUP_REMOVED lines=26> */
.L_x_1343:
        /* <DEDUP_REMOVED lines=13> */
.L_x_1342:
[----:B------:R-:W2:Y:S02]  /*97f0*/  LDG.E.U16 R0, [R2.64] ;  /* 0x0000002402007981 */ /* 0x000ea4000c1e1500 */
[----:B--2---:R-:W-:Y:S01]  /*9800*/  PRMT R0, RZ, 0x5410, R0 ;  /* 0x00005410ff007816 */ /* 0x004fe20000000000 */
[----:B------:R-:W-:Y:S05]  /*9810*/  BRA `(.L_x_1332) ;  /* 0x0000065000007947 */ /* 0x000fea0003800000 */
.L_x_1339:
        /* <DEDUP_REMOVED lines=11> */
.L_x_1346:
        /* <DEDUP_REMOVED lines=20> */
.L_x_1348:
[----:B------:R-:W-:Y:S05]  /*9a10*/  BSYNC B0 ;  /* 0x0000000000007941 */ /* 0x000fea0003800000 */
.L_x_1347:
[----:B------:R-:W-:Y:S01]  /*9a20*/  LEA R3, R0, 0x3b800000, 0x17 ;  /* 0x3b80000000037811 */ /* 0x000fe200078eb8ff */
[----:B------:R-:W-:-:S05]  /*9a30*/  IMAD.SHL.U32 R0, R2, 0x100000, RZ ;  /* 0x0010000002007824 */ /* 0x000fca00078e00ff */
[----:B------:R-:W-:Y:S01]  /*9a40*/  LOP3.LUT R0, R3, R0, R4, 0xfe, !PT ;  /* 0x0000000003007212 */ /* 0x000fe200078efe04 */
[----:B------:R-:W-:Y:S05]  /*9a50*/  BRA `(.L_x_1332) ;  /* 0x0000041000007947 */ /* 0x000fea0003800000 */
.L_x_1345:
        /* <DEDUP_REMOVED lines=20> */
.L_x_1350:
[----:B------:R-:W-:Y:S05]  /*9ba0*/  BSYNC B0 ;  /* 0x0000000000007941 */ /* 0x000fea0003800000 */
.L_x_1349:
[----:B------:R-:W-:Y:S01]  /*9bb0*/  LEA R3, R0, 0x37800000, 0x17 ;  /* 0x3780000000037811 */ /* 0x000fe200078eb8ff */
[----:B------:R-:W-:-:S05]  /*9bc0*/  IMAD.SHL.U32 R0, R2, 0x200000, RZ ;  /* 0x0020000002007824 */ /* 0x000fca00078e00ff */
[----:B------:R-:W-:Y:S01]  /*9bd0*/  LOP3.LUT R0, R3, R0, R4, 0xfe, !PT ;  /* 0x0000000003007212 */ /* 0x000fe200078efe04 */
[----:B------:R-:W-:Y:S05]  /*9be0*/  BRA `(.L_x_1332) ;  /* 0x0000028000007947 */ /* 0x000fea0003800000 */
.L_x_1344:
        /* <DEDUP_REMOVED lines=14> */
.L_x_1331:
        /* <DEDUP_REMOVED lines=21> */
.L_x_1352:
[----:B------:R-:W2:Y:S02]  /*9e20*/  LDG.E.64 R2, [R2.64] ;  /* 0x0000002402027981 */ /* 0x000ea4000c1e1b00 */
[----:B--2---:R0:W1:Y:S01]  /*9e30*/  I2F.U64 R0, R2 ;  /* 0x0000000200007312 */ /* 0x0040620000301000 */
[----:B------:R-:W-:Y:S05]  /*9e40*/  BRA `(.L_x_1332) ;  /* 0x0000002000007947 */ /* 0x000fea0003800000 */
.L_x_1351:
[----:B------:R-:W2:Y:S02]  /*9e50*/  LDG.E R0, [R2.64] ;  /* 0x0000002402007981 */ /* 0x000ea4000c1e1900 */
[----:B--2---:R-:W0:Y:S02]  /*9e60*/  I2F.U32 R0, R0 ;  /* 0x0000000000007306 */ /* 0x004e240000201000 */
.L_x_1332:
[----:B------:R-:W-:Y:S05]  /*9e70*/  BSYNC B6 ;  /* 0x0000000000067941 */ /* 0x000fea0003800000 */
.L_x_1326:
        /* <DEDUP_REMOVED lines=16> */
[----:B0-----:R-:W-:Y:S01]  /*9f80*/  STG.E.U8 [R16.64], R3 ;  /* 0x0000000310007986 */ /* 0x001fe2000c101124 */
[----:B------:R-:W-:Y:S05]  /*9f90*/  EXIT ;  /* 0x000000000000794d */ /* 0x000fea0003800000 */
.L_x_1356:
[----:B------:R-:W0:Y:S02]  /*9fa0*/  F2I.S64.TRUNC R2, R2 ;  /* 0x0000000200027311 */ /* 0x000e24000020d900 */
[----:B0-----:R-:W-:-:S05]  /*9fb0*/  IMAD.MOV.U32 R5, RZ, RZ, R2 ;  /* 0x000000ffff057224 */ /* 0x001fca00078e0002 */
[----:B------:R-:W-:Y:S01]  /*9fc0*/  STG.E.U8 [R16.64], R5 ;  /* 0x0000000510007986 */ /* 0x000fe2000c101124 */
[----:B------:R-:W-:Y:S05]  /*9fd0*/  EXIT ;  /* 0x000000000000794d */ /* 0x000fea0003800000 */
.L_x_1355:
[----:B------:R-:W-:-:S13]  /*9fe0*/  ISETP.NE.AND P0, PT, R0, 0x2, PT ;  /* 0x000000020000780c */ /* 0x000fda0003f05270 */
[----:B------:R-:W-:Y:S05]  /*9ff0*/  @!P0 BRA `(.L_x_1358) ;  /* 0x000000a000008947 */ /* 0x000fea0003800000 */
[----:B------:R-:W-:-:S13]  /*a000*/  ISETP.NE.AND P0, PT, R0, 0x3, PT ;  /* 0x000000030000780c */ /* 0x000fda0003f05270 */
[----:B------:R-:W-:Y:S05]  /*a010*/  @!P0 BRA `(.L_x_1359) ;  /* 0x0000005000008947 */ /* 0x000fea0003800000 */
[----:B------:R-:W-:-:S13]  /*a020*/  ISETP.NE.AND P0, PT, R0, 0x4, PT ;  /* 0x000000040000780c */ /* 0x000fda0003f05270 */
[----:B------:R-:W-:Y:S05]  /*a030*/  @P0 BRA `(.L_x_1357) ;  /* 0x00000b4000000947 */ /* 0x000fea0003800000 */
[----:B------:R-:W0:Y:S02]  /*a040*/  F2I.S64.TRUNC R2, R2 ;  /* 0x0000000200027311 */ /* 0x000e24000020d900 */
[----:B0-----:R-:W-:Y:S01]  /*a050*/  STG.E.64 [R16.64], R2 ;  /* 0x0000000210007986 */ /* 0x001fe2000c101b24 */
[----:B------:R-:W-:Y:S05]  /*a060*/  EXIT ;  /* 0x000000000000794d */ /* 0x000fea0003800000 */
.L_x_1359:
[----:B------:R-:W0:Y:S02]  /*a070*/  F2I.FTZ.TRUNC.NTZ R3, R2 ;  /* 0x0000000200037305 */ /* 0x000e24000021f100 */
[----:B0-----:R-:W-:Y:S01]  /*a080*/  STG.E [R16.64], R3 ;  /* 0x0000000310007986 */ /* 0x001fe2000c101924 */
[----:B------:R-:W-:Y:S05]  /*a090*/  EXIT ;  /* 0x000000000000794d */ /* 0x000fea0003800000 */
.L_x_1358:
[----:B------:R-:W0:Y:S02]  /*a0a0*/  F2I.FTZ.TRUNC.NTZ R3, R2 ;  /* 0x0000000200037305 */ /* 0x000e24000021f100 */
[----:B0-----:R-:W-:Y:S01]  /*a0b0*/  STG.E.U16 [R16.64], R3 ;  /* 0x0000000310007986 */ /* 0x001fe2000c101524 */
[----:B------:R-:W-:Y:S05]  /*a0c0*/  EXIT ;  /* 0x000000000000794d */ /* 0x000fea0003800000 */
.L_x_1354:
[----:B------:R-:W-:-:S13]  /*a0d0*/  ISETP.GT.AND P0, PT, R0, 0x6, PT ;  /* 0x000000060000780c */ /* 0x000fda0003f04270 */
[----:B------:R-:W-:Y:S05]  /*a0e0*/  @P0 BRA `(.L_x_1360) ;  /* 0x0000009000000947 */ /* 0x000fea0003800000 */
[----:B------:R-:W-:-:S13]  /*a0f0*/  ISETP.NE.AND P0, PT, R0, 0x5, PT ;  /* 0x000000050000780c */ /* 0x000fda0003f05270 */
[----:B------:R-:W-:Y:S05]  /*a100*/  @!P0 BRA `(.L_x_1361) ;  /* 0x0000004000008947 */ /* 0x000fea0003800000 */
[----:B------:R-:W-:-:S13]  /*a110*/  ISETP.NE.AND P0, PT, R0, 0x6, PT ;  /* 0x000000060000780c */ /* 0x000fda0003f05270 */
[----:B------:R-:W-:Y:S05]  /*a120*/  @P0 BRA `(.L_x_1357) ;  /* 0x00000a5000000947 */ /* 0x000fea0003800000 */
[----:B------:R-:W-:Y:S01]  /*a130*/  STG.E [R16.64], R2 ;  /* 0x0000000210007986 */ /* 0x000fe2000c101924 */
[----:B------:R-:W-:Y:S05]  /*a140*/  EXIT ;  /* 0x000000000000794d */ /* 0x000fea0003800000 */
.L_x_1361:
[----:B------:R-:W-:-:S05]  /*a150*/  F2FP.PACK_AB R2, RZ, R2 ;  /* 0x00000002ff02723e */ /* 0x000fca00000000ff */
[----:B------:R-:W-:Y:S01]  /*a160*/  STG.E.U16 [R16.64], R2 ;  /* 0x0000000210007986 */ /* 0x000fe2000c101524 */
[----:B------:R-:W-:Y:S05]  /*a170*/  EXIT ;  /* 0x000000000000794d */ /* 0x000fea0003800000 */
.L_x_1360:
[----:B------:R-:W-:-:S13]  /*a180*/  ISETP.NE.AND P0, PT, R0, 0x7, PT ;  /* 0x000000070000780c */ /* 0x000fda0003f05270 */
[----:B------:R-:W-:Y:S05]  /*a190*/  @!P0 BRA `(.L_x_1362) ;  /* 0x000000b000008947 */ /* 0x000fea0003800000 */
[----:B------:R-:W-:-:S13]  /*a1a0*/  ISETP.NE.AND P0, PT, R0, 0x8, PT ;  /* 0x000000080000780c */ /* 0x000fda0003f05270 */
[----:B------:R-:W-:Y:S05]  /*a1b0*/  @!P0 BRA `(.L_x_1363) ;  /* 0x0000005000008947 */ /* 0x000fea0003800000 */
[----:B------:R-:W-:-:S13]  /*a1c0*/  ISETP.NE.AND P0, PT, R0, 0x9, PT ;  /* 0x000000090000780c */ /* 0x000fda0003f05270 */
[----:B------:R-:W-:Y:S05]  /*a1d0*/  @P0 BRA `(.L_x_1357) ;  /* 0x000009a000000947 */ /* 0x000fea0003800000 */
[----:B------:R-:W-:-:S05]  /*a1e0*/  IMAD.MOV.U32 R3, RZ, RZ, RZ ;  /* 0x000000ffff037224 */ /* 0x000fca00078e00ff */
[----:B------:R-:W-:Y:S01]  /*a1f0*/  STG.E.64 [R16.64], R2 ;  /* 0x0000000210007986 */ /* 0x000fe2000c101b24 */
[----:B------:R-:W-:Y:S05]  /*a200*/  EXIT ;  /* 0x000000000000794d */ /* 0x000fea0003800000 */
.L_x_1363:
[----:B------:R-:W-:-:S04]  /*a210*/  F2FP.PACK_AB R3, RZ, R2 ;  /* 0x00000002ff03723e */ /* 0x000fc800000000ff */
[----:B------:R-:W-:-:S05]  /*a220*/  PRMT R3, R3, 0x5410, RZ ;  /* 0x0000541003037816 */ /* 0x000fca00000000ff */
[----:B------:R-:W-:Y:S01]  /*a230*/  STG.E [R16.64], R3 ;  /* 0x0000000310007986 */ /* 0x000fe2000c101924 */
[----:B------:R-:W-:Y:S05]  /*a240*/  EXIT ;  /* 0x000000000000794d */ /* 0x000fea0003800000 */
.L_x_1362:
[----:B------:R-:W-:-:S06]  /*a250*/  FMUL.FTZ R2, R2, 1 ;  /* 0x3f80000002027820 */ /* 0x000fcc0000410000 */
[----:B------:R-:W0:Y:S02]  /*a260*/  F2F.F64.F32 R2, R2 ;  /* 0x0000000200027310 */ /* 0x000e240000201800 */
[----:B0-----:R-:W-:Y:S01]  /*a270*/  STG.E.64 [R16.64], R2 ;  /* 0x0000000210007986 */ /* 0x001fe2000c101b24 */
[----:B------:R-:W-:Y:S05]  /*a280*/  EXIT ;  /* 0x000000000000794d */ /* 0x000fea0003800000 */
.L_x_1353:
        /* <DEDUP_REMOVED lines=10> */
[----:B------:R-:W-:Y:S01]  /*a330*/  STG.E.U8 [R16.64], R3 ;  /* 0x0000000310007986 */ /* 0x000fe2000c101124 */
[----:B------:R-:W-:Y:S05]  /*a340*/  EXIT ;  /* 0x000000000000794d */ /* 0x000fea0003800000 */
.L_x_1366:
[----:B------:R-:W-:Y:S01]  /*a350*/  FMUL.FTZ R4, R2, 1 ;  /* 0x3f80000002047820 */ /* 0x000fe20000410000 */
[----:B------:R-:W-:-:S05]  /*a360*/  CS2R R6, SRZ ;  /* 0x0000000000067805 */ /* 0x000fca000001ff00 */
[----:B------:R-:W0:Y:S02]  /*a370*/  F2F.F64.F32 R4, R4 ;  /* 0x0000000400047310 */ /* 0x000e240000201800 */
[----:B0-----:R-:W-:Y:S01]  /*a380*/  STG.E.128 [R16.64], R4 ;  /* 0x0000000410007986 */ /* 0x001fe2000c101d24 */
[----:B------:R-:W-:Y:S05]  /*a390*/  EXIT ;  /* 0x000000000000794d */ /* 0x000fea0003800000 */
.L_x_1365:
        /* <DEDUP_REMOVED lines=20> */
.L_x_1370:
[----:B------:R-:W-:Y:S05]  /*a4e0*/  BSYNC B0 ;  /* 0x0000000000007941 */ /* 0x000fea0003800000 */
.L_x_1369:
[----:B------:R-:W-:-:S05]  /*a4f0*/  LOP3.LUT R5, R0, R5, RZ, 0xfc, !PT ;  /* 0x0000000500057212 */ /* 0x000fca00078efcff */
[----:B------:R-:W-:Y:S01]  /*a500*/  STG.E.U8 [R16.64], R5 ;  /* 0x0000000510007986 */ /* 0x000fe2000c101124 */
[----:B------:R-:W-:Y:S05]  /*a510*/  EXIT ;  /* 0x000000000000794d */ /* 0x000fea0003800000 */
.L_x_1368:
        /* <DEDUP_REMOVED lines=12> */
.L_x_1372:
[----:B------:R-:W-:Y:S01]  /*a5e0*/  IMAD.MOV.U32 R0, RZ, RZ, 0x7f ;  /* 0x0000007fff007424 */ /* 0x000fe200078e00ff */
[----:B------:R-:W-:-:S04]  /*a5f0*/  ISETP.GT.U32.AND P0, PT, R4, 0x7f800000, PT ;  /* 0x7f8000000400780c */ /* 0x000fc80003f04070 */
[----:B------:R-:W-:-:S04]  /*a600*/  SEL R0, R0, 0x7c, P0 ;  /* 0x0000007c00007807 */ /* 0x000fc80000000000 */
.L_x_1373:
[----:B------:R-:W-:Y:S05]  /*a610*/  BSYNC B0 ;  /* 0x0000000000007941 */ /* 0x000fea0003800000 */
.L_x_1371:
[----:B------:R-:W-:-:S04]  /*a620*/  LOP3.LUT R2, R2, 0x80000000, RZ, 0xc0, !PT ;  /* 0x8000000002027812 */ /* 0x000fc800078ec0ff */
[----:B------:R-:W-:-:S04]  /*a630*/  SHF.R.U32.HI R3, RZ, 0x18, R2 ;  /* 0x00000018ff037819 */ /* 0x000fc80000011602 */
[----:B------:R-:W-:-:S05]  /*a640*/  LOP3.LUT R3, R0, R3, RZ, 0xfc, !PT ;  /* 0x0000000300037212 */ /* 0x000fca00078efcff */
[----:B------:R-:W-:Y:S01]  /*a650*/  STG.E.U8 [R16.64], R3 ;  /* 0x0000000310007986 */ /* 0x000fe2000c101124 */
[----:B------:R-:W-:Y:S05]  /*a660*/  EXIT ;  /* 0x000000000000794d */ /* 0x000fea0003800000 */
.L_x_1367:
[----:B------:R-:W-:-:S05]  /*a670*/  F2FP.BF16.PACK_AB R2, RZ, R2 ;  /* 0x00000002ff02723e */ /* 0x000fca00000010ff */
[----:B------:R-:W-:Y:S01]  /*a680*/  STG.E.U16 [R16.64], R2 ;  /* 0x0000000210007986 */ /* 0x000fe2000c101524 */
[----:B------:R-:W-:Y:S05]  /*a690*/  EXIT ;  /* 0x000000000000794d */ /* 0x000fea0003800000 */
.L_x_1364:
        /* <DEDUP_REMOVED lines=9> */
[----:B0-----:R-:W-:Y:S01]  /*a730*/  STG.E.U16 [R16.64], R3 ;  /* 0x0000000310007986 */ /* 0x001fe2000c101524 */
[----:B------:R-:W-:Y:S05]  /*a740*/  EXIT ;  /* 0x000000000000794d */ /* 0x000fea0003800000 */
.L_x_1376:
        /* <DEDUP_REMOVED lines=16> */
.L_x_1379:
[----:B------:R-:W-:-:S04]  /*a850*/  LOP3.LUT R2, R2, 0x80000000, RZ, 0xc0, !PT ;  /* 0x8000000002027812 */ /* 0x000fc800078ec0ff */
[----:B------:R-:W-:-:S04]  /*a860*/  SHF.R.U32.HI R3, RZ, 0x18, R2 ;  /* 0x00000018ff037819 */ /* 0x000fc80000011602 */
[----:B------:R-:W-:-:S04]  /*a870*/  LOP3.LUT R0, R0, R3, RZ, 0xfc, !PT ;  /* 0x0000000300007212 */ /* 0x000fc800078efcff */
[----:B------:R-:W-:Y:S02]  /*a880*/  PRMT R8, R0, 0x7610, R8 ;  /* 0x0000761000087816 */ /* 0x000fe40000000008 */
.L_x_1378:
[----:B------:R-:W-:Y:S05]  /*a890*/  BSYNC B0 ;  /* 0x0000000000007941 */ /* 0x000fea0003800000 */
.L_x_1377:
[----:B------:R-:W-:Y:S01]  /*a8a0*/  STG.E.U8 [R16.64], R8 ;  /* 0x0000000810007986 */ /* 0x000fe2000c101124 */
[----:B------:R-:W-:Y:S05]  /*a8b0*/  EXIT ;  /* 0x000000000000794d */ /* 0x000fea0003800000 */
.L_x_1375:
        /* <DEDUP_REMOVED lines=16> */
.L_x_1382:
[----:B------:R-:W-:-:S04]  /*a9c0*/  LOP3.LUT R2, R2, 0x80000000, RZ, 0xc0, !PT ;  /* 0x8000000002027812 */ /* 0x000fc800078ec0ff */
[----:B------:R-:W-:-:S04]  /*a9d0*/  SHF.R.U32.HI R3, RZ, 0x18, R2 ;  /* 0x00000018ff037819 */ /* 0x000fc80000011602 */
[----:B------:R-:W-:-:S04]  /*a9e0*/  LOP3.LUT R0, R0, R3, RZ, 0xfc, !PT ;  /* 0x0000000300007212 */ /* 0x000fc800078efcff */
[----:B------:R-:W-:Y:S02]  /*a9f0*/  PRMT R8, R0, 0x7610, R8 ;  /* 0x0000761000087816 */ /* 0x000fe40000000008 */
.L_x_1381:
[----:B------:R-:W-:Y:S05]  /*aa00*/  BSYNC B0 ;  /* 0x0000000000007941 */ /* 0x000fea0003800000 */
.L_x_1380:
[----:B------:R-:W-:Y:S01]  /*aa10*/  STG.E.U8 [R16.64], R8 ;  /* 0x0000000810007986 */ /* 0x000fe2000c101124 */
[----:B------:R-:W-:Y:S05]  /*aa20*/  EXIT ;  /* 0x000000000000794d */ /* 0x000fea0003800000 */
.L_x_1374:
        /* <DEDUP_REMOVED lines=21> */
.L_x_1357:
        /* <DEDUP_REMOVED lines=20> */
.L_x_1384:
[----:B------:R-:W0:Y:S02]  /*acc0*/  F2I.U64.TRUNC R2, R2 ;  /* 0x0000000200027311 */ /* 0x000e24000020d800 */
[----:B0-----:R-:W-:Y:S01]  /*acd0*/  STG.E.64 [R16.64], R2 ;  /* 0x0000000210007986 */ /* 0x001fe2000c101b24 */
[----:B------:R-:W-:Y:S05]  /*ace0*/  EXIT ;  /* 0x000000000000794d */ /* 0x000fea0003800000 */
.L_x_1383:
[----:B------:R-:W0:Y:S02]  /*acf0*/  F2I.FTZ.U32.TRUNC.NTZ R3, R2 ;  /* 0x0000000200037305 */ /* 0x000e24000021f000 */
[----:B0-----:R-:W-:Y:S01]  /*ad00*/  STG.E [R16.64], R3 ;  /* 0x0000000310007986 */ /* 0x001fe2000c101924 */
[----:B------:R-:W-:Y:S05]  /*ad10*/  EXIT ;  /* 0x000000000000794d */ /* 0x000fea0003800000 */
.L_x_1385:
        /* <DEDUP_REMOVED lines=14> */
.L_x_2457:


//--------------------- .text._ZN2at6native27unrolled_elementwise_kernelIZZZNS0_15sin_kernel_cudaERNS_18TensorIteratorBaseEENKUlvE0_clEvENKUlvE0_clEvEUlfE_St5arrayIPcLm2EELi4E23TrivialOffsetCalculatorILi1EjESB_NS0_6memory12LoadWithCastILi1EEENSC_13StoreWithCastILi1EEEEEviT_T0_T2_T3_T4_T5_ --------------------------
	.section	.text._ZN2at6native27unrolled_elementwise_kernelIZZZNS0_15sin_kernel_cudaERNS_18TensorIteratorBaseEENKUlvE0_clEvENKUlvE0_clEvEUlfE_St5arrayIPcLm2EELi4E23TrivialOffsetCalculatorILi1EjESB_NS0_6memory12LoadWithCastILi1EEENSC_13StoreWithCastILi1EEEEEviT_T0_T2_T3_T4_T5_,"ax",@progbits
	.sectioninfo	@"SHI_REGISTERS=28"
	.align	128
        .global         _ZN2at6native27unrolled_elementwise_kernelIZZZNS0_15sin_kernel_cudaERNS_18TensorIteratorBaseEENKUlvE0_clEvENKUlvE0_clEvEUlfE_St5arrayIPcLm2EELi4E23TrivialOffsetCalculatorILi1EjESB_NS0_6memory12LoadWithCastILi1EEENSC_13StoreWithCastILi1EEEEEviT_T0_T2_T3_T4_T5_
        .type           _ZN2at6native27unrolled_elementwise_kernelIZZZNS0_15sin_kernel_cudaERNS_18TensorIteratorBaseEENKUlvE0_clEvENKUlvE0_clEvEUlfE_St5arrayIPcLm2EELi4E23TrivialOffsetCalculatorILi1EjESB_NS0_6memory12LoadWithCastILi1EEENSC_13StoreWithCastILi1EEEEEviT_T0_T2_T3_T4_T5_,@function
        .size           _ZN2at6native27unrolled_elementwise_kernelIZZZNS0_15sin_kernel_cudaERNS_18TensorIteratorBaseEENKUlvE0_clEvENKUlvE0_clEvEUlfE_St5arrayIPcLm2EELi4E23TrivialOffsetCalculatorILi1EjESB_NS0_6memory12LoadWithCastILi1EEENSC_13StoreWithCastILi1EEEEEviT_T0_T2_T3_T4_T5_,(.L_x_2458 - _ZN2at6native27unrolled_elementwise_kernelIZZZNS0_15sin_kernel_cudaERNS_18TensorIteratorBaseEENKUlvE0_clEvENKUlvE0_clEvEUlfE_St5arrayIPcLm2EELi4E23TrivialOffsetCalculatorILi1EjESB_NS0_6memory12LoadWithCastILi1EEENSC_13StoreWithCastILi1EEEEEviT_T0_T2_T3_T4_T5_)
        .other          _ZN2at6native27unrolled_elementwise_kernelIZZZNS0_15sin_kernel_cudaERNS_18TensorIteratorBaseEENKUlvE0_clEvENKUlvE0_clEvEUlfE_St5arrayIPcLm2EELi4E23TrivialOffsetCalculatorILi1EjESB_NS0_6memory12LoadWithCastILi1EEENSC_13StoreWithCastILi1EEEEEviT_T0_T2_T3_T4_T5_,@"STO_CUDA_ENTRY STV_DEFAULT"
_ZN2at6native27unrolled_elementwise_kernelIZZZNS0_15sin_kernel_cudaERNS_18TensorIteratorBaseEENKUlvE0_clEvENKUlvE0_clEvEUlfE_St5arrayIPcLm2EELi4E23TrivialOffsetCalculatorILi1EjESB_NS0_6memory12LoadWithCastILi1EEENSC_13StoreWithCastILi1EEEEEviT_T0_T2_T3_T4_T5_:
.text._ZN2at6native27unrolled_elementwise_kernelIZZZNS0_15sin_kernel_cudaERNS_18TensorIteratorBaseEENKUlvE0_clEvENKUlvE0_clEvEUlfE_St5arrayIPcLm2EELi4E23TrivialOffsetCalculatorILi1EjESB_NS0_6memory12LoadWithCastILi1EEENSC_13StoreWithCastILi1EEEEEviT_T0_T2_T3_T4_T5_:
[----:B------:R-:W-:Y:S02]  /*0000*/  IMAD.MOV.U32 R1, RZ, RZ, c[0x0][0x28] ;  /* 0x00000a00ff017624 */ /* 0x000fe400078e00ff */
[----:B------:R-:W0:Y:S01]  /*0010*/  S2R R2, SR_CTAID.X ;  /* 0x0000000000027919 */ /* 0x000e220000002500 */
[----:B------:R-:W-:Y:S01]  /*0020*/  IMAD.MOV.U32 R3, RZ, RZ, -0x200 ;  /* 0xfffffe00ff037424 */ /* 0x000fe200078e00ff */
[----:B------:R-:W1:Y:S01]  /*0030*/  LDC.U8 R24, c[0x0][0x17c] ;  /* 0x00005f00ff187b82 */ /* 0x000e620000000000 */
[----:B------:R-:W-:Y:S01]  /*0040*/  ULDC.64 UR36, c[0x0][0x118] ;  /* 0x0000460000247ab9 */ /* 0x000fe20000000a00 */
[----:B------:R-:W2:Y:S01]  /*0050*/  S2R R25, SR_TID.X ;  /* 0x0000000000197919 */ /* 0x000ea20000002100 */
[----:B------:R-:W-:Y:S01]  /*0060*/  BSSY B7, `(.L_x_1386) ;  /* 0x00000e9000077945 */ /* 0x000fe20003800000 */
[----:B------:R-:W-:Y:S01]  /*0070*/  CS2R R22, SRZ ;  /* 0x0000000000167805 */ /* 0x000fe2000001ff00 */
[----:B0-----:R-:W-:-:S05]  /*0080*/  IMAD R16, R2, R3, c[0x0][0x160] ;  /* 0x0000580002107624 */ /* 0x001fca00078e0203 */
[----:B--2---:R-:W-:-:S13]  /*0090*/  ISETP.GE.AND P0, PT, R25, R16, PT ;  /* 0x000000101900720c */ /* 0x004fda0003f06270 */
[----:B------:R-:W-:Y:S05]  /*00a0*/  @P0 BRA `(.L_x_1387) ;  /* 0x00000e4000000947 */ /* 0x000fea0003800000 */
[----:B-1----:R-:W-:Y:S01]  /*00b0*/  PRMT R0, R24, 0x9910, RZ ;  /* 0x0000991018007816 */ /* 0x002fe200000000ff */
[----:B------:R-:W-:Y:S01]  /*00c0*/  IMAD R25, R2, 0x200, R25 ;  /* 0x0000020002197824 */ /* 0x000fe200078e0219 */
[----:B------:R-:W-:Y:S02]  /*00d0*/  BSSY B6, `(.L_x_1388) ;  /* 0x00000df000067945 */ /* 0x000fe40003800000 */
        /* <DEDUP_REMOVED lines=14> */
[----:B--2---:R0:W1:Y:S01]  /*01c0*/  I2F.S16 R22, R4 ;  /* 0x0000000400167306 */ /* 0x0040620000101400 */
[----:B------:R-:W-:Y:S05]  /*01d0*/  BRA `(.L_x_1394) ;  /* 0x00000ce000007947 */ /* 0x000fea0003800000 */
.L_x_1392:
[----:B------:R-:W2:Y:S02]  /*01e0*/  LDG.E.U8 R4, [R4.64] ;  /* 0x0000002404047981 */ /* 0x000ea4000c1e1100 */
[----:B--2---:R0:W1:Y:S01]  /*01f0*/  I2F.U16 R22, R4 ;  /* 0x0000000400167306 */ /* 0x0040620000101000 */
[----:B------:R-:W-:Y:S05]  /*0200*/  BRA `(.L_x_1394) ;  /* 0x00000cb000007947 */ /* 0x000fea0003800000 */
.L_x_1391:
        /* <DEDUP_REMOVED lines=9> */
.L_x_1396:
[----:B------:R-:W2:Y:S02]  /*02a0*/  LDG.E R4, [R4.64] ;  /* 0x0000002404047981 */ /* 0x000ea4000c1e1900 */
[----:B--2---:R0:W1:Y:S01]  /*02b0*/  I2F R22, R4 ;  /* 0x0000000400167306 */ /* 0x0040620000201400 */
[----:B------:R-:W-:Y:S05]  /*02c0*/  BRA `(.L_x_1394) ;  /* 0x00000bf000007947 */ /* 0x000fea0003800000 */
.L_x_1395:
[----:B------:R-:W2:Y:S02]  /*02d0*/  LDG.E.U16 R4, [R4.64] ;  /* 0x0000002404047981 */ /* 0x000ea4000c1e1500 */
[----:B--2---:R0:W1:Y:S01]  /*02e0*/  I2F.S16 R22, R4 ;  /* 0x0000000400167306 */ /* 0x0040620000101400 */
[----:B------:R-:W-:Y:S05]  /*02f0*/  BRA `(.L_x_1394) ;  /* 0x00000bc000007947 */ /* 0x000fea0003800000 */
.L_x_1390:
        /* <DEDUP_REMOVED lines=8> */
.L_x_1398:
[----:B------:R-:W2:Y:S02]  /*0380*/  LDG.E.U16 R4, [R4.64] ;  /* 0x0000002404047981 */ /* 0x000ea4000c1e1500 */
[----:B--2---:R-:W-:Y:S01]  /*0390*/  HADD2.F32 R22, -RZ, R4.H0_H0 ;  /* 0x20000004ff167230 */ /* 0x004fe20000004100 */
[----:B------:R-:W-:Y:S05]  /*03a0*/  BRA `(.L_x_1394) ;  /* 0x00000b1000007947 */ /* 0x000fea0003800000 */
.L_x_1397:
        /* <DEDUP_REMOVED lines=8> */
.L_x_1400:
[----:B------:R-:W2:Y:S02]  /*0430*/  LDG.E.U16 R4, [R4.64] ;  /* 0x0000002404047981 */ /* 0x000ea4000c1e1500 */
[----:B--2---:R-:W-:Y:S01]  /*0440*/  HADD2.F32 R22, -RZ, R4.H0_H0 ;  /* 0x20000004ff167230 */ /* 0x004fe20000004100 */
[----:B------:R-:W-:Y:S05]  /*0450*/  BRA `(.L_x_1394) ;  /* 0x00000a6000007947 */ /* 0x000fea0003800000 */
.L_x_1399:
[----:B------:R-:W2:Y:S02]  /*0460*/  LDG.E.64 R4, [R4.64] ;  /* 0x0000002404047981 */ /* 0x000ea4000c1e1b00 */
[----:B--2---:R-:W0:Y:S01]  /*0470*/  F2F.F32.F64 R22, R4 ;  /* 0x0000000400167310 */ /* 0x004e220000301000 */
[----:B------:R-:W0:-:S14]  /*0480*/  DSETP.GEU.AND P0, PT, |R4|, c[0x2][0x0], PT ;  /* 0x008000000400762a */ /* 0x000e1c0003f0e200 */
[----:B0-----:R-:W-:Y:S01]  /*0490*/  @!P0 FMUL R22, R22, 1.175494350822287508e-38 ;  /* 0x0080000016168820 */ /* 0x001fe20000400000 */
[----:B------:R-:W-:Y:S05]  /*04a0*/  BRA `(.L_x_1394) ;  /* 0x00000a1000007947 */ /* 0x000fea0003800000 */
.L_x_1389:
        /* <DEDUP_REMOVED lines=12> */
.L_x_1403:
[----:B------:R-:W2:Y:S02]  /*0570*/  LDG.E.64 R4, [R4.64] ;  /* 0x0000002404047981 */ /* 0x000ea4000c1e1b00 */
[----:B--2---:R-:W0:Y:S01]  /*0580*/  F2F.F32.F64 R22, R4 ;  /* 0x0000000400167310 */ /* 0x004e220000301000 */
[----:B------:R-:W0:-:S14]  /*0590*/  DSETP.GEU.AND P0, PT, |R4|, c[0x2][0x0], PT ;  /* 0x008000000400762a */ /* 0x000e1c0003f0e200 */
[----:B0-----:R-:W-:Y:S01]  /*05a0*/  @!P0 FMUL R22, R22, 1.175494350822287508e-38 ;  /* 0x0080000016168820 */ /* 0x001fe20000400000 */
[----:B------:R-:W-:Y:S05]  /*05b0*/  BRA `(.L_x_1394) ;  /* 0x0000090000007947 */ /* 0x000fea0003800000 */
.L_x_1402:
        /* <DEDUP_REMOVED lines=11> */
[----:B------:R-:W-:-:S04]  /*0670*/  IADD3 R6, R0, 0x1000000, RZ ;  /* 0x0100000000067810 */ /* 0x000fc80007ffe0ff */
[----:B------:R-:W-:Y:S02]  /*0680*/  SHF.R.S32.HI R6, RZ, 0x8, R6 ;  /* 0x00000008ff067819 */ /* 0x000fe40000011406 */
[----:B0-----:R-:W-:-:S04]  /*0690*/  IADD3 R3, -R3, 0x1f, RZ ;  /* 0x0000001f03037810 */ /* 0x001fc80007ffe1ff */
[C---:B------:R-:W-:Y:S02]  /*06a0*/  ISETP.GT.U32.AND P0, PT, R3.reuse, 0x4, PT ;  /* 0x000000040300780c */ /* 0x040fe40003f04070 */
[----:B------:R-:W-:-:S04]  /*06b0*/  IADD3 R3, R3, -0x4, RZ ;  /* 0xfffffffc03037810 */ /* 0x000fc80007ffe0ff */
[----:B------:R-:W-:-:S04]  /*06c0*/  SEL R3, R3, RZ, P0 ;  /* 0x000000ff03037207 */ /* 0x000fc80000000000 */
[C---:B------:R-:W-:Y:S01]  /*06d0*/  SHF.L.U32 R4, R0.reuse, R3, RZ ;  /* 0x0000000300047219 */ /* 0x040fe200000006ff */
[----:B------:R-:W-:Y:S01]  /*06e0*/  IMAD R7, R3, R8, 0x3c000000 ;  /* 0x3c00000003077424 */ /* 0x000fe200078e0208 */
[----:B------:R-:W-:-:S04]  /*06f0*/  IADD3 R3, R0, -0x1, RZ ;  /* 0xffffffff00037810 */ /* 0x000fc80007ffe0ff */
[----:B------:R-:W-:Y:S02]  /*0700*/  LEA.HI R7, R4, R7, RZ, 0x1c ;  /* 0x0000000704077211 */ /* 0x000fe400078fe0ff */
[----:B------:R-:W-:Y:S02]  /*0710*/  SHF.R.S32.HI R3, RZ, 0x1f, R3 ;  /* 0x0000001fff037819 */ /* 0x000fe40000011403 */
[----:B------:R-:W-:-:S04]  /*0720*/  LOP3.LUT R6, R7, 0x7f800000, R6, 0xf8, !PT ;  /* 0x7f80000007067812 */ /* 0x000fc800078ef806 */
[----:B------:R-:W-:-:S04]  /*0730*/  LOP3.LUT R3, R6, R3, RZ, 0x30, !PT ;  /* 0x0000000306037212 */ /* 0x000fc800078e30ff */
[----:B------:R-:W-:Y:S01]  /*0740*/  LOP3.LUT R22, R3, 0x80000000, R22, 0xf8, !PT ;  /* 0x8000000003167812 */ /* 0x000fe200078ef816 */
[----:B------:R-:W-:Y:S05]  /*0750*/  BRA `(.L_x_1394) ;  /* 0x0000076000007947 */ /* 0x000fea0003800000 */
.L_x_1405:
[----:B------:R-:W2:Y:S02]  /*0760*/  LDG.E.U8 R4, [R4.64] ;  /* 0x0000002404047981 */ /* 0x000ea4000c1e1100 */
[----:B--2---:R-:W-:-:S05]  /*0770*/  IMAD.SHL.U32 R0, R4, 0x2000000, RZ ;  /* 0x0200000004007824 */ /* 0x004fca00078e00ff */
[----:B------:R-:W-:-:S13]  /*0780*/  ISETP.GE.U32.AND P0, PT, R0, 0x8000000, PT ;  /* 0x080000000000780c */ /* 0x000fda0003f06070 */
[C---:B------:R-:W-:Y:S02]  /*0790*/  @P0 IMAD.SHL.U32 R3, R4.reuse, 0x200000, RZ ;  /* 0x0020000004030824 */ /* 0x040fe400078e00ff */
[----:B------:R-:W-:-:S03]  /*07a0*/  @!P0 IMAD.SHL.U32 R0, R4, 0x100, RZ ;  /* 0x0000010004008824 */ /* 0x000fc600078e00ff */
[----:B------:R-:W-:Y:S02]  /*07b0*/  @P0 LOP3.LUT R3, R3, 0xfe00000, RZ, 0xc0, !PT ;  /* 0x0fe0000003030812 */ /* 0x000fe400078ec0ff */
[----:B------:R-:W-:Y:S02]  /*07c0*/  @!P0 LOP3.LUT R0, R0, 0x7f00, RZ, 0xc0, !PT ;  /* 0x00007f0000008812 */ /* 0x000fe400078ec0ff */
[----:B------:R-:W-:Y:S02]  /*07d0*/  @P0 LOP3.LUT R3, R3, 0x70000000, RZ, 0xfc, !PT ;  /* 0x7000000003030812 */ /* 0x000fe400078efcff */
[----:B------:R-:W-:-:S03]  /*07e0*/  @!P0 LOP3.LUT R0, R0, 0x3f000000, RZ, 0xfc, !PT ;  /* 0x3f00000000008812 */ /* 0x000fc600078efcff */
[----:B------:R-:W-:Y:S02]  /*07f0*/  @P0 FMUL.FTZ R22, R3, 1.9259299443872358531e-34 ;  /* 0x0780000003160820 */ /* 0x000fe40000410000 */
[----:B------:R-:W-:Y:S02]  /*0800*/  @!P0 FADD.FTZ R22, R0, -0.5 ;  /* 0xbf00000000168421 */ /* 0x000fe40000010000 */
[----:B------:R-:W-:-:S05]  /*0810*/  IMAD.SHL.U32 R3, R4, 0x1000000, RZ ;  /* 0x0100000004037824 */ /* 0x000fca00078e00ff */
[----:B------:R-:W-:Y:S01]  /*0820*/  LOP3.LUT R22, R22, 0x80000000, R3, 0xf8, !PT ;  /* 0x8000000016167812 */ /* 0x000fe200078ef803 */
[----:B------:R-:W-:Y:S05]  /*0830*/  BRA `(.L_x_1394) ;  /* 0x0000068000007947 */ /* 0x000fea0003800000 */
.L_x_1404:
[----:B------:R-:W2:Y:S02]  /*0840*/  LDG.E.U16 R4, [R4.64] ;  /* 0x0000002404047981 */ /* 0x000ea4000c1e1500 */
[----:B--2---:R-:W-:Y:S01]  /*0850*/  PRMT R22, RZ, 0x5410, R4 ;  /* 0x00005410ff167816 */ /* 0x004fe20000000004 */
[----:B------:R-:W-:Y:S05]  /*0860*/  BRA `(.L_x_1394) ;  /* 0x0000065000007947 */ /* 0x000fea0003800000 */
.L_x_1401:
        /* <DEDUP_REMOVED lines=9> */
[----:B--2---:R0:W1:Y:S01]  /*0900*/  I2F.U16 R22, R4 ;  /* 0x0000000400167306 */ /* 0x0040620000101000 */
[----:B------:R-:W-:Y:S05]  /*0910*/  BRA `(.L_x_1394) ;  /* 0x000005a000007947 */ /* 0x000fea0003800000 */
.L_x_1408:
        /* <DEDUP_REMOVED lines=20> */
.L_x_1410:
[----:B------:R-:W-:Y:S05]  /*0a60*/  BSYNC B0 ;  /* 0x0000000000007941 */ /* 0x000fea0003800000 */
.L_x_1409:
[----:B------:R-:W-:Y:S01]  /*0a70*/  IMAD.SHL.U32 R3, R3, 0x100000, RZ ;  /* 0x0010000003037824 */ /* 0x000fe200078e00ff */
[----:B------:R-:W-:-:S04]  /*0a80*/  LEA R5, R0, 0x3b800000, 0x17 ;  /* 0x3b80000000057811 */ /* 0x000fc800078eb8ff */
[----:B------:R-:W-:Y:S01]  /*0a90*/  LOP3.LUT R22, R5, R3, R22, 0xfe, !PT ;  /* 0x0000000305167212 */ /* 0x000fe200078efe16 */
[----:B------:R-:W-:Y:S05]  /*0aa0*/  BRA `(.L_x_1394) ;  /* 0x0000041000007947 */ /* 0x000fea0003800000 */
.L_x_1407:
        /* <DEDUP_REMOVED lines=20> */
.L_x_1412:
[----:B------:R-:W-:Y:S05]  /*0bf0*/  BSYNC B0 ;  /* 0x0000000000007941 */ /* 0x000fea0003800000 */
.L_x_1411:
[----:B------:R-:W-:Y:S01]  /*0c00*/  IMAD.SHL.U32 R3, R3, 0x200000, RZ ;  /* 0x0020000003037824 */ /* 0x000fe200078e00ff */
[----:B------:R-:W-:-:S04]  /*0c10*/  LEA R5, R0, 0x37800000, 0x17 ;  /* 0x3780000000057811 */ /* 0x000fc800078eb8ff */
[----:B------:R-:W-:Y:S01]  /*0c20*/  LOP3.LUT R22, R5, R3, R22, 0xfe, !PT ;  /* 0x0000000305167212 */ /* 0x000fe200078efe16 */
[----:B------:R-:W-:Y:S05]  /*0c30*/  BRA `(.L_x_1394) ;  /* 0x0000028000007947 */ /* 0x000fea0003800000 */
.L_x_1406:
        /* <DEDUP_REMOVED lines=14> */
.L_x_1393:
        /* <DEDUP_REMOVED lines=21> */
.L_x_1414:
[----:B------:R-:W2:Y:S02]  /*0e70*/  LDG.E.64 R4, [R4.64] ;  /* 0x0000002404047981 */ /* 0x000ea4000c1e1b00 */
[----:B--2---:R0:W1:Y:S01]  /*0e80*/  I2F.U64 R22, R4 ;  /* 0x0000000400167312 */ /* 0x0040620000301000 */
[----:B------:R-:W-:Y:S05]  /*0e90*/  BRA `(.L_x_1394) ;  /* 0x0000002000007947 */ /* 0x000fea0003800000 */
.L_x_1413:
[----:B------:R-:W2:Y:S02]  /*0ea0*/  LDG.E R4, [R4.64] ;  /* 0x0000002404047981 */ /* 0x000ea4000c1e1900 */
[----:B--2---:R0:W1:Y:S02]  /*0eb0*/  I2F.U32 R22, R4 ;  /* 0x0000000400167306 */ /* 0x0040640000201000 */
.L_x_1394:
[----:B------:R-:W-:Y:S05]  /*0ec0*/  BSYNC B6 ;  /* 0x0000000000067941 */ /* 0x000fea0003800000 */
.L_x_1388:
[----:B------:R-:W2:Y:S02]  /*0ed0*/  S2R R25, SR_TID.X ;  /* 0x0000000000197919 */ /* 0x000ea40000002100 */
[----:B--2---:R-:W-:Y:S02]  /*0ee0*/  IADD3 R25, R25, 0x80, RZ ;  /* 0x0000008019197810 */ /* 0x004fe40007ffe0ff */
.L_x_1387:
[----:B-1----:R-:W-:Y:S05]  /*0ef0*/  BSYNC B7 ;  /* 0x0000000000077941 */ /* 0x002fea0003800000 */
.L_x_1386:
[----:B------:R-:W-:Y:S01]  /*0f00*/  ISETP.GE.AND P0, PT, R25, R16, PT ;  /* 0x000000101900720c */ /* 0x000fe20003f06270 */
[----:B------:R-:W-:-:S12]  /*0f10*/  BSSY B7, `(.L_x_1415) ;  /* 0x00000e5000077945 */ /* 0x000fd80003800000 */
[----:B------:R-:W-:Y:S05]  /*0f20*/  @P0 BRA `(.L_x_1416) ;  /* 0x00000e3000000947 */ /* 0x000fea0003800000 */
[----:B------:R-:W-:Y:S01]  /*0f30*/  IMAD R0, R2, 0x200, R25 ;  /* 0x0000020002007824 */ /* 0x000fe200078e0219 */
[----:B------:R-:W-:Y:S01]  /*0f40*/  PRMT R3, R24, 0x9910, RZ ;  /* 0x0000991018037816 */ /* 0x000fe200000000ff */
[----:B------:R-:W-:Y:S02]  /*0f50*/  BSSY B6, `(.L_x_1417) ;  /* 0x00000df000067945 */ /* 0x000fe40003800000 */
[----:B0-----:R-:W-:Y:S02]  /*0f60*/  IMAD R4, R0, c[0x0][0x180], RZ ;  /* 0x0000600000047a24 */ /* 0x001fe400078e02ff */
        /* <DEDUP_REMOVED lines=16> */
.L_x_1421:
[----:B------:R-:W2:Y:S02]  /*1070*/  LDG.E.U8 R4, [R4.64] ;  /* 0x0000002404047981 */ /* 0x000ea4000c1e1100 */
[----:B--2---:R0:W1:Y:S01]  /*1080*/  I2F.U16 R23, R4 ;  /* 0x0000000400177306 */ /* 0x0040620000101000 */
[----:B------:R-:W-:Y:S05]  /*1090*/  BRA `(.L_x_1423) ;  /* 0x00000ca000007947 */ /* 0x000fea0003800000 */
.L_x_1420:
        /* <DEDUP_REMOVED lines=9> */
.L_x_1425:
[----:B------:R-:W2:Y:S02]  /*1130*/  LDG.E R4, [R4.64] ;  /* 0x0000002404047981 */ /* 0x000ea4000c1e1900 */
[----:B--2---:R0:W1:Y:S01]  /*1140*/  I2F R23, R4 ;  /* 0x0000000400177306 */ /* 0x0040620000201400 */
[----:B------:R-:W-:Y:S05]  /*1150*/  BRA `(.L_x_1423) ;  /* 0x00000be000007947 */ /* 0x000fea0003800000 */
.L_x_1424:
[----:B------:R-:W2:Y:S02]  /*1160*/  LDG.E.U16 R4, [R4.64] ;  /* 0x0000002404047981 */ /* 0x000ea4000c1e1500 */
[----:B--2---:R0:W1:Y:S01]  /*1170*/  I2F.S16 R23, R4 ;  /* 0x0000000400177306 */ /* 0x0040620000101400 */
[----:B------:R-:W-:Y:S05]  /*1180*/  BRA `(.L_x_1423) ;  /* 0x00000bb000007947 */ /* 0x000fea0003800000 */
.L_x_1419:
        /* <DEDUP_REMOVED lines=8> */
.L_x_1427:
[----:B------:R-:W2:Y:S02]  /*1210*/  LDG.E.U16 R4, [R4.64] ;  /* 0x0000002404047981 */ /* 0x000ea4000c1e1500 */
[----:B--2---:R-:W-:Y:S01]  /*1220*/  HADD2.F32 R23, -RZ, R4.H0_H0 ;  /* 0x20000004ff177230 */ /* 0x004fe20000004100 */
[----:B------:R-:W-:Y:S05]  /*1230*/  BRA `(.L_x_1423) ;  /* 0x00000b0000007947 */ /* 0x000fea0003800000 */
.L_x_1426:
        /* <DEDUP_REMOVED lines=8> */
.L_x_1429:
[----:B------:R-:W2:Y:S02]  /*12c0*/  LDG.E.U16 R4, [R4.64] ;  /* 0x0000002404047981 */ /* 0x000ea4000c1e1500 */
[----:B--2---:R-:W-:Y:S01]  /*12d0*/  HADD2.F32 R23, -RZ, R4.H0_H0 ;  /* 0x20000004ff177230 */ /* 0x004fe20000004100 */
[----:B------:R-:W-:Y:S05]  /*12e0*/  BRA `(.L_x_1423) ;  /* 0x00000a5000007947 */ /* 0x000fea0003800000 */
.L_x_1428:
[----:B------:R-:W2:Y:S02]  /*12f0*/  LDG.E.64 R4, [R4.64] ;  /* 0x0000002404047981 */ /* 0x000ea4000c1e1b00 */
[----:B--2---:R-:W0:Y:S01]  /*1300*/  F2F.F32.F64 R23, R4 ;  /* 0x0000000400177310 */ /* 0x004e220000301000 */
[----:B------:R-:W0:-:S14]  /*1310*/  DSETP.GEU.AND P0, PT, |R4|, c[0x2][0x0], PT ;  /* 0x008000000400762a */ /* 0x000e1c0003f0e200 */
[----:B0-----:R-:W-:Y:S01]  /*1320*/  @!P0 FMUL R23, R23, 1.175494350822287508e-38 ;  /* 0x0080000017178820 */ /* 0x001fe20000400000 */
[----:B------:R-:W-:Y:S05]  /*1330*/  BRA `(.L_x_1423) ;  /* 0x00000a0000007947 */ /* 0x000fea0003800000 */
.L_x_1418:
        /* <DEDUP_REMOVED lines=12> */
.L_x_1432:
[----:B------:R-:W2:Y:S02]  /*1400*/  LDG.E.64 R4, [R4.64] ;  /* 0x0000002404047981 */ /* 0x000ea4000c1e1b00 */
[----:B--2---:R-:W0:Y:S01]  /*1410*/  F2F.F32.F64 R23, R4 ;  /* 0x0000000400177310 */ /* 0x004e220000301000 */
[----:B------:R-:W0:-:S14]  /*1420*/  DSETP.GEU.AND P0, PT, |R4|, c[0x2][0x0], PT ;  /* 0x008000000400762a */ /* 0x000e1c0003f0e200 */
[----:B0-----:R-:W-:Y:S01]  /*1430*/  @!P0 FMUL R23, R23, 1.175494350822287508e-38 ;  /* 0x0080000017178820 */ /* 0x001fe20000400000 */
[----:B------:R-:W-:Y:S05]  /*1440*/  BRA `(.L_x_1423) ;  /* 0x000008f000007947 */ /* 0x000fea0003800000 */
.L_x_1431:
        /* <DEDUP_REMOVED lines=26> */
.L_x_1434:
[----:B------:R-:W2:Y:S02]  /*15f0*/  LDG.E.U8 R4, [R4.64] ;  /* 0x0000002404047981 */ /* 0x000ea4000c1e1100 */
[----:B--2---:R-:W-:-:S05]  /*1600*/  IMAD.SHL.U32 R0, R4, 0x2000000, RZ ;  /* 0x0200000004007824 */ /* 0x004fca00078e00ff */
[----:B------:R-:W-:-:S13]  /*1610*/  ISETP.GE.U32.AND P0, PT, R0, 0x8000000, PT ;  /* 0x080000000000780c */ /* 0x000fda0003f06070 */
[C---:B------:R-:W-:Y:S02]  /*1620*/  @!P0 IMAD.SHL.U32 R0, R4.reuse, 0x100, RZ ;  /* 0x0000010004008824 */ /* 0x040fe400078e00ff */
[----:B------:R-:W-:-:S03]  /*1630*/  @P0 IMAD.SHL.U32 R3, R4, 0x200000, RZ ;  /* 0x0020000004030824 */ /* 0x000fc600078e00ff */
        /* <DEDUP_REMOVED lines=8> */
.L_x_1433:
[----:B------:R-:W2:Y:S02]  /*16c0*/  LDG.E.U16 R4, [R4.64] ;  /* 0x0000002404047981 */ /* 0x000ea4000c1e1500 */
[----:B--2---:R-:W-:Y:S01]  /*16d0*/  PRMT R23, RZ, 0x5410, R4 ;  /* 0x00005410ff177816 */ /* 0x004fe20000000004 */
[----:B------:R-:W-:Y:S05]  /*16e0*/  BRA `(.L_x_1423) ;  /* 0x0000065000007947 */ /* 0x000fea0003800000 */
.L_x_1430:
        /* <DEDUP_REMOVED lines=11> */
.L_x_1437:
        /* <DEDUP_REMOVED lines=20> */
.L_x_1439:
[----:B------:R-:W-:Y:S05]  /*18e0*/  BSYNC B0 ;  /* 0x0000000000007941 */ /* 0x000fea0003800000 */
.L_x_1438:
[----:B------:R-:W-:Y:S01]  /*18f0*/  IMAD.SHL.U32 R3, R3, 0x100000, RZ ;  /* 0x0010000003037824 */ /* 0x000fe200078e00ff */
[----:B------:R-:W-:-:S04]  /*1900*/  LEA R0, R0, 0x3b800000, 0x17 ;  /* 0x3b80000000007811 */ /* 0x000fc800078eb8ff */
[----:B------:R-:W-:Y:S01]  /*1910*/  LOP3.LUT R23, R0, R3, R23, 0xfe, !PT ;  /* 0x0000000300177212 */ /* 0x000fe200078efe17 */
[----:B------:R-:W-:Y:S05]  /*1920*/  BRA `(.L_x_1423) ;  /* 0x0000041000007947 */ /* 0x000fea0003800000 */
.L_x_1436:
        /* <DEDUP_REMOVED lines=20> */
.L_x_1441:
[----:B------:R-:W-:Y:S05]  /*1a70*/  BSYNC B0 ;  /* 0x0000000000007941 */ /* 0x000fea0003800000 */
.L_x_1440:
[----:B------:R-:W-:Y:S01]  /*1a80*/  IMAD.SHL.U32 R3, R3, 0x200000, RZ ;  /* 0x0020000003037824 */ /* 0x000fe200078e00ff */
[----:B------:R-:W-:-:S04]  /*1a90*/  LEA R0, R0, 0x37800000, 0x17 ;  /* 0x3780000000007811 */ /* 0x000fc800078eb8ff */
[----:B------:R-:W-:Y:S01]  /*1aa0*/  LOP3.LUT R23, R0, R3, R23, 0xfe, !PT ;  /* 0x0000000300177212 */ /* 0x000fe200078efe17 */
[----:B------:R-:W-:Y:S05]  /*1ab0*/  BRA `(.L_x_1423) ;  /* 0x0000028000007947 */ /* 0x000fea0003800000 */
.L_x_1435:
        /* <DEDUP_REMOVED lines=14> */
.L_x_1422:
        /* <DEDUP_REMOVED lines=18> */
[----:B0----5:R-:W-:Y:S05]  /*1cc0*/  CALL.ABS.NOINC R14 ;  /* 0x000000000e007343 */ /* 0x021fea0003c00000 */
[----:B------:R-:W-:Y:S01]  /*1cd0*/  IMAD.MOV.U32 R23, RZ, RZ, RZ ;  /* 0x000000ffff177224 */ /* 0x000fe200078e00ff */
[----:B------:R-:W-:Y:S05]  /*1ce0*/  BRA `(.L_x_1423) ;  /* 0x0000005000007947 */ /* 0x000fea0003800000 */
.L_x_1443:
[----:B------:R-:W2:Y:S02]  /*1cf0*/  LDG.E.64 R4, [R4.64] ;  /* 0x0000002404047981 */ /* 0x000ea4000c1e1b00 */
[----:B--2---:R0:W1:Y:S01]  /*1d00*/  I2F.U64 R23, R4 ;  /* 0x0000000400177312 */ /* 0x0040620000301000 */
[----:B------:R-:W-:Y:S05]  /*1d10*/  BRA `(.L_x_1423) ;  /* 0x0000002000007947 */ /* 0x000fea0003800000 */
.L_x_1442:
[----:B------:R-:W2:Y:S02]  /*1d20*/  LDG.E R4, [R4.64] ;  /* 0x0000002404047981 */ /* 0x000ea4000c1e1900 */
[----:B--2---:R0:W1:Y:S02]  /*1d30*/  I2F.U32 R23, R4 ;  /* 0x0000000400177306 */ /* 0x0040640000201000 */
.L_x_1423:
[----:B------:R-:W-:Y:S05]  /*1d40*/  BSYNC B6 ;  /* 0x0000000000067941 */ /* 0x000fea0003800000 */
.L_x_1417:
[----:B------:R-:W-:Y:S02]  /*1d50*/  IADD3 R25, R25, 0x80, RZ ;  /* 0x0000008019197810 */ /* 0x000fe40007ffe0ff */
.L_x_1416:
[----:B------:R-:W-:Y:S05]  /*1d60*/  BSYNC B7 ;  /* 0x0000000000077941 */ /* 0x000fea0003800000 */
.L_x_1415:
[----:B------:R-:W-:Y:S01]  /*1d70*/  ISETP.GE.AND P0, PT, R25, R16, PT ;  /* 0x000000101900720c */ /* 0x000fe20003f06270 */
[----:B------:R-:W-:Y:S01]  /*1d80*/  BSSY B7, `(.L_x_1444) ;  /* 0x00000e7000077945 */ /* 0x000fe20003800000 */
[----:B------:R-:W-:Y:S02]  /*1d90*/  IMAD.MOV.U32 R17, RZ, RZ, RZ ;  /* 0x000000ffff117224 */ /* 0x000fe400078e00ff */
[----:B------:R-:W-:-:S09]  /*1da0*/  IMAD.MOV.U32 R18, RZ, RZ, RZ ;  /* 0x000000ffff127224 */ /* 0x000fd200078e00ff */
        /* <DEDUP_REMOVED lines=19> */
[----:B--2---:R0:W2:Y:S01]  /*1ee0*/  I2F.S16 R18, R4 ;  /* 0x0000000400127306 */ /* 0x0040a20000101400 */
[----:B------:R-:W-:Y:S05]  /*1ef0*/  BRA `(.L_x_1452) ;  /* 0x00000cd000007947 */ /* 0x000fea0003800000 */
.L_x_1450:
[----:B------:R-:W2:Y:S02]  /*1f00*/  LDG.E.U8 R4, [R4.64] ;  /* 0x0000002404047981 */ /* 0x000ea4000c1e1100 */
[----:B--2---:R0:W2:Y:S01]  /*1f10*/  I2F.U16 R18, R4 ;  /* 0x0000000400127306 */ /* 0x0040a20000101000 */
[----:B------:R-:W-:Y:S05]  /*1f20*/  BRA `(.L_x_1452) ;  /* 0x00000ca000007947 */ /* 0x000fea0003800000 */
.L_x_1449:
[----:B------:R-:W-:-:S13]  /*1f30*/  ISETP.NE.AND P0, PT, R0, 0x2, PT ;  /* 0x000000020000780c */ /* 0x000fda0003f05270 */
[----:B------:R-:W-:Y:S05]  /*1f40*/  @!P0 BRA `(.L_x_1453) ;  /* 0x000000a000008947 */ /* 0x000fea0003800000 */
[----:B------:R-:W-:-:S13]  /*1f50*/  ISETP.NE.AND P0, PT, R0, 0x3, PT ;  /* 0x000000030000780c */ /* 0x000fda0003f05270 */
[----:B------:R-:W-:Y:S05]  /*1f60*/  @!P0 BRA `(.L_x_1454) ;  /* 0x0000005000008947 */ /* 0x000fea0003800000 */
[----:B------:R-:W-:-:S13]  /*1f70*/  ISETP.NE.AND P0, PT, R0, 0x4, PT ;  /* 0x000000040000780c */ /* 0x000fda0003f05270 */
[----:B------:R-:W-:Y:S05]  /*1f80*/  @P0 BRA `(.L_x_1451) ;  /* 0x00000aa000000947 */ /* 0x000fea0003800000 */
[----:B------:R-:W2:Y:S02]  /*1f90*/  LDG.E.64 R18, [R4.64] ;  /* 0x0000002404127981 */ /* 0x000ea4000c1e1b00 */
[----:B--2---:R0:W2:Y:S01]  /*1fa0*/  I2F.S64 R18, R18 ;  /* 0x0000001200127312 */ /* 0x0040a20000301400 */
[----:B------:R-:W-:Y:S05]  /*1fb0*/  BRA `(.L_x_1452) ;  /* 0x00000c1000007947 */ /* 0x000fea0003800000 */
.L_x_1454:
[----:B------:R-:W2:Y:S02]  /*1fc0*/  LDG.E R4, [R4.64] ;  /* 0x0000002404047981 */ /* 0x000ea4000c1e1900 */
[----:B--2---:R0:W2:Y:S01]  /*1fd0*/  I2F R18, R4 ;  /* 0x0000000400127306 */ /* 0x0040a20000201400 */
[----:B------:R-:W-:Y:S05]  /*1fe0*/  BRA `(.L_x_1452) ;  /* 0x00000be000007947 */ /* 0x000fea0003800000 */
.L_x_1453:
[----:B------:R-:W2:Y:S02]  /*1ff0*/  LDG.E.U16 R4, [R4.64] ;  /* 0x0000002404047981 */ /* 0x000ea4000c1e1500 */
[----:B--2---:R0:W2:Y:S01]  /*2000*/  I2F.S16 R18, R4 ;  /* 0x0000000400127306 */ /* 0x0040a20000101400 */
[----:B------:R-:W-:Y:S05]  /*2010*/  BRA `(.L_x_1452) ;  /* 0x00000bb000007947 */ /* 0x000fea0003800000 */
.L_x_1448:
        /* <DEDUP_REMOVED lines=8> */
.L_x_1456:
[----:B------:R-:W2:Y:S02]  /*20a0*/  LDG.E.U16 R4, [R4.64] ;  /* 0x0000002404047981 */ /* 0x000ea4000c1e1500 */
[----:B--2---:R-:W-:Y:S01]  /*20b0*/  HADD2.F32 R18, -RZ, R4.H0_H0 ;  /* 0x20000004ff127230 */ /* 0x004fe20000004100 */
[----:B------:R-:W-:Y:S05]  /*20c0*/  BRA `(.L_x_1452) ;  /* 0x00000b0000007947 */ /* 0x000fea0003800000 */
.L_x_1455:
        /* <DEDUP_REMOVED lines=8> */
.L_x_1458:
[----:B------:R-:W2:Y:S02]  /*2150*/  LDG.E.U16 R4, [R4.64] ;  /* 0x0000002404047981 */ /* 0x000ea4000c1e1500 */
[----:B--2---:R-:W-:Y:S01]  /*2160*/  HADD2.F32 R18, -RZ, R4.H0_H0 ;  /* 0x20000004ff127230 */ /* 0x004fe20000004100 */
[----:B------:R-:W-:Y:S05]  /*2170*/  BRA `(.L_x_1452) ;  /* 0x00000a5000007947 */ /* 0x000fea0003800000 */
.L_x_1457:
[----:B------:R-:W2:Y:S02]  /*2180*/  LDG.E.64 R4, [R4.64] ;  /* 0x0000002404047981 */ /* 0x000ea4000c1e1b00 */
[----:B--2---:R-:W0:Y:S01]  /*2190*/  F2F.F32.F64 R18, R4 ;  /* 0x0000000400127310 */ /* 0x004e220000301000 */
[----:B------:R-:W0:-:S14]  /*21a0*/  DSETP.GEU.AND P0, PT, |R4|, c[0x2][0x0], PT ;  /* 0x008000000400762a */ /* 0x000e1c0003f0e200 */
[----:B0-----:R-:W-:Y:S01]  /*21b0*/  @!P0 FMUL R18, R18, 1.175494350822287508e-38 ;  /* 0x0080000012128820 */ /* 0x001fe20000400000 */
[----:B------:R-:W-:Y:S05]  /*21c0*/  BRA `(.L_x_1452) ;  /* 0x00000a0000007947 */ /* 0x000fea0003800000 */
.L_x_1447:
        /* <DEDUP_REMOVED lines=12> */
.L_x_1461:
[----:B------:R-:W2:Y:S02]  /*2290*/  LDG.E.64 R4, [R4.64] ;  /* 0x0000002404047981 */ /* 0x000ea4000c1e1b00 */
[----:B--2---:R-:W0:Y:S01]  /*22a0*/  F2F.F32.F64 R18, R4 ;  /* 0x0000000400127310 */ /* 0x004e220000301000 */
[----:B------:R-:W0:-:S14]  /*22b0*/  DSETP.GEU.AND P0, PT, |R4|, c[0x2][0x0], PT ;  /* 0x008000000400762a */ /* 0x000e1c0003f0e200 */
[----:B0-----:R-:W-:Y:S01]  /*22c0*/  @!P0 FMUL R18, R18, 1.175494350822287508e-38 ;  /* 0x0080000012128820 */ /* 0x001fe20000400000 */
[----:B------:R-:W-:Y:S05]  /*22d0*/  BRA `(.L_x_1452) ;  /* 0x000008f000007947 */ /* 0x000fea0003800000 */
.L_x_1460:
        /* <DEDUP_REMOVED lines=26> */
.L_x_1463:
        /* <DEDUP_REMOVED lines=13> */
.L_x_1462:
[----:B------:R-:W2:Y:S02]  /*2550*/  LDG.E.U16 R4, [R4.64] ;  /* 0x0000002404047981 */ /* 0x000ea4000c1e1500 */
[----:B--2---:R-:W-:Y:S01]  /*2560*/  PRMT R18, RZ, 0x5410, R4 ;  /* 0x00005410ff127816 */ /* 0x004fe20000000004 */
[----:B------:R-:W-:Y:S05]  /*2570*/  BRA `(.L_x_1452) ;  /* 0x0000065000007947 */ /* 0x000fea0003800000 */
.L_x_1459:
        /* <DEDUP_REMOVED lines=9> */
[----:B--2---:R0:W2:Y:S01]  /*2610*/  I2F.U16 R18, R4 ;  /* 0x0000000400127306 */ /* 0x0040a20000101000 */
[----:B------:R-:W-:Y:S05]  /*2620*/  BRA `(.L_x_1452) ;  /* 0x000005a000007947 */ /* 0x000fea0003800000 */
.L_x_1466:
        /* <DEDUP_REMOVED lines=20> */
.L_x_1468:
[----:B------:R-:W-:Y:S05]  /*2770*/  BSYNC B0 ;  /* 0x0000000000007941 */ /* 0x000fea0003800000 */
.L_x_1467:
[----:B------:R-:W-:Y:S01]  /*2780*/  IMAD.SHL.U32 R3, R3, 0x100000, RZ ;  /* 0x0010000003037824 */ /* 0x000fe200078e00ff */
[----:B------:R-:W-:-:S04]  /*2790*/  LEA R5, R0, 0x3b800000, 0x17 ;  /* 0x3b80000000057811 */ /* 0x000fc800078eb8ff */
[----:B------:R-:W-:Y:S01]  /*27a0*/  LOP3.LUT R18, R5, R3, R18, 0xfe, !PT ;  /* 0x0000000305127212 */ /* 0x000fe200078efe12 */
[----:B------:R-:W-:Y:S05]  /*27b0*/  BRA `(.L_x_1452) ;  /* 0x0000041000007947 */ /* 0x000fea0003800000 */
.L_x_1465:
        /* <DEDUP_REMOVED lines=20> */
.L_x_1470:
[----:B------:R-:W-:Y:S05]  /*2900*/  BSYNC B0 ;  /* 0x0000000000007941 */ /* 0x000fea0003800000 */
.L_x_1469:
[----:B------:R-:W-:Y:S01]  /*2910*/  IMAD.SHL.U32 R3, R3, 0x200000, RZ ;  /* 0x0020000003037824 */ /* 0x000fe200078e00ff */
[----:B------:R-:W-:-:S04]  /*2920*/  LEA R5, R0, 0x37800000, 0x17 ;  /* 0x3780000000057811 */ /* 0x000fc800078eb8ff */
[----:B------:R-:W-:Y:S01]  /*2930*/  LOP3.LUT R18, R5, R3, R18, 0xfe, !PT ;  /* 0x0000000305127212 */ /* 0x000fe200078efe12 */
[----:B------:R-:W-:Y:S05]  /*2940*/  BRA `(.L_x_1452) ;  /* 0x0000028000007947 */ /* 0x000fea0003800000 */
.L_x_1464:
        /* <DEDUP_REMOVED lines=14> */
.L_x_1451:
        /* <DEDUP_REMOVED lines=18> */
[----:B01---5:R-:W-:Y:S05]  /*2b50*/  CALL.ABS.NOINC R14 ;  /* 0x000000000e007343 */ /* 0x023fea0003c00000 */
[----:B------:R-:W-:Y:S01]  /*2b60*/  IMAD.MOV.U32 R18, RZ, RZ, RZ ;  /* 0x000000ffff127224 */ /* 0x000fe200078e00ff */
[----:B------:R-:W-:Y:S05]  /*2b70*/  BRA `(.L_x_1452) ;  /* 0x0000005000007947 */ /* 0x000fea0003800000 */
.L_x_1472:
[----:B------:R-:W2:Y:S02]  /*2b80*/  LDG.E.64 R18, [R4.64] ;  /* 0x0000002404127981 */ /* 0x000ea4000c1e1b00 */
[----:B--2---:R0:W2:Y:S01]  /*2b90*/  I2F.U64 R18, R18 ;  /* 0x0000001200127312 */ /* 0x0040a20000301000 */
[----:B------:R-:W-:Y:S05]  /*2ba0*/  BRA `(.L_x_1452) ;  /* 0x0000002000007947 */ /* 0x000fea0003800000 */
.L_x_1471:
[----:B------:R-:W2:Y:S02]  /*2bb0*/  LDG.E R4, [R4.64] ;  /* 0x0000002404047981 */ /* 0x000ea4000c1e1900 */
[----:B--2---:R0:W2:Y:S02]  /*2bc0*/  I2F.U32 R18, R4 ;  /* 0x0000000400127306 */ /* 0x0040a40000201000 */
.L_x_1452:
[----:B------:R-:W-:Y:S05]  /*2bd0*/  BSYNC B6 ;  /* 0x0000000000067941 */ /* 0x000fea0003800000 */
.L_x_1446:
[----:B------:R-:W-:Y:S02]  /*2be0*/  IADD3 R25, R25, 0x80, RZ ;  /* 0x0000008019197810 */ /* 0x000fe40007ffe0ff */
.L_x_1445:
[----:B------:R-:W-:Y:S05]  /*2bf0*/  BSYNC B7 ;  /* 0x0000000000077941 */ /* 0x000fea0003800000 */
.L_x_1444:
        /* <DEDUP_REMOVED lines=18> */
[----:B------:R-:W3:Y:S02]  /*2d20*/  LDG.E.S8 R4, [R4.64] ;  /* 0x0000002404047981 */ /* 0x000ee4000c1e1300 */
[----:B---3--:R0:W3:Y:S01]  /*2d30*/  I2F.S16 R17, R4 ;  /* 0x0000000400117306 */ /* 0x0080e20000101400 */
[----:B------:R-:W-:Y:S05]  /*2d40*/  BRA `(.L_x_1474) ;  /* 0x00000ca000007947 */ /* 0x000fea0003800000 */
.L_x_1478:
[----:B------:R-:W3:Y:S02]  /*2d50*/  LDG.E.U8 R4, [R4.64] ;  /* 0x0000002404047981 */ /* 0x000ee4000c1e1100 */
[----:B---3--:R0:W3:Y:S01]  /*2d60*/  I2F.U16 R17, R4 ;  /* 0x0000000400117306 */ /* 0x0080e20000101000 */
[----:B------:R-:W-:Y:S05]  /*2d70*/  BRA `(.L_x_1474) ;  /* 0x00000c7000007947 */ /* 0x000fea0003800000 */
.L_x_1477:
[----:B------:R-:W-:-:S13]  /*2d80*/  ISETP.NE.AND P0, PT, R0, 0x2, PT ;  /* 0x000000020000780c */ /* 0x000fda0003f05270 */
[----:B------:R-:W-:Y:S05]  /*2d90*/  @!P0 BRA `(.L_x_1480) ;  /* 0x000000a000008947 */ /* 0x000fea0003800000 */
[----:B------:R-:W-:-:S13]  /*2da0*/  ISETP.NE.AND P0, PT, R0, 0x3, PT ;  /* 0x000000030000780c */ /* 0x000fda0003f05270 */
[----:B------:R-:W-:Y:S05]  /*2db0*/  @!P0 BRA `(.L_x_1481) ;  /* 0x0000005000008947 */ /* 0x000fea0003800000 */
[----:B------:R-:W-:-:S13]  /*2dc0*/  ISETP.NE.AND P0, PT, R0, 0x4, PT ;  /* 0x000000040000780c */ /* 0x000fda0003f05270 */
[----:B------:R-:W-:Y:S05]  /*2dd0*/  @P0 BRA `(.L_x_1479) ;  /* 0x00000a8000000947 */ /* 0x000fea0003800000 */
[----:B------:R-:W3:Y:S02]  /*2de0*/  LDG.E.64 R4, [R4.64] ;  /* 0x0000002404047981 */ /* 0x000ee4000c1e1b00 */
[----:B---3--:R0:W3:Y:S01]  /*2df0*/  I2F.S64 R17, R4 ;  /* 0x0000000400117312 */ /* 0x0080e20000301400 */
[----:B------:R-:W-:Y:S05]  /*2e00*/  BRA `(.L_x_1474) ;  /* 0x00000be000007947 */ /* 0x000fea0003800000 */
.L_x_1481:
[----:B------:R-:W3:Y:S02]  /*2e10*/  LDG.E R4, [R4.64] ;  /* 0x0000002404047981 */ /* 0x000ee4000c1e1900 */
[----:B---3--:R0:W3:Y:S01]  /*2e20*/  I2F R17, R4 ;  /* 0x0000000400117306 */ /* 0x0080e20000201400 */
[----:B------:R-:W-:Y:S05]  /*2e30*/  BRA `(.L_x_1474) ;  /* 0x00000bb000007947 */ /* 0x000fea0003800000 */
.L_x_1480:
[----:B------:R-:W3:Y:S02]  /*2e40*/  LDG.E.U16 R4, [R4.64] ;  /* 0x0000002404047981 */ /* 0x000ee4000c1e1500 */
[----:B---3--:R0:W3:Y:S01]  /*2e50*/  I2F.S16 R17, R4 ;  /* 0x0000000400117306 */ /* 0x0080e20000101400 */
[----:B------:R-:W-:Y:S05]  /*2e60*/  BRA `(.L_x_1474) ;  /* 0x00000b8000007947 */ /* 0x000fea0003800000 */
.L_x_1476:
        /* <DEDUP_REMOVED lines=8> */
.L_x_1483:
[----:B------:R-:W3:Y:S02]  /*2ef0*/  LDG.E.U16 R4, [R4.64] ;  /* 0x0000002404047981 */ /* 0x000ee4000c1e1500 */
[----:B---3--:R-:W-:Y:S01]  /*2f00*/  HADD2.F32 R17, -RZ, R4.H0_H0 ;  /* 0x20000004ff117230 */ /* 0x008fe20000004100 */
[----:B------:R-:W-:Y:S05]  /*2f10*/  BRA `(.L_x_1474) ;  /* 0x00000ad000007947 */ /* 0x000fea0003800000 */
.L_x_1482:
        /* <DEDUP_REMOVED lines=8> */
.L_x_1485:
[----:B------:R-:W3:Y:S02]  /*2fa0*/  LDG.E.U16 R4, [R4.64] ;  /* 0x0000002404047981 */ /* 0x000ee4000c1e1500 */
[----:B---3--:R-:W-:Y:S01]  /*2fb0*/  HADD2.F32 R17, -RZ, R4.H0_H0 ;  /* 0x20000004ff117230 */ /* 0x008fe20000004100 */
[----:B------:R-:W-:Y:S05]  /*2fc0*/  BRA `(.L_x_1474) ;  /* 0x00000a2000007947 */ /* 0x000fea0003800000 */
.L_x_1484:
[----:B------:R-:W3:Y:S02]  /*2fd0*/  LDG.E.64 R4, [R4.64] ;  /* 0x0000002404047981 */ /* 0x000ee4000c1e1b00 */
[----:B---3--:R-:W0:Y:S01]  /*2fe0*/  F2F.F32.F64 R17, R4 ;  /* 0x0000000400117310 */ /* 0x008e220000301000 */
[----:B------:R-:W0:-:S14]  /*2ff0*/  DSETP.GEU.AND P0, PT, |R4|, c[0x2][0x0], PT ;  /* 0x008000000400762a */ /* 0x000e1c0003f0e200 */
[----:B0-----:R-:W-:Y:S01]  /*3000*/  @!P0 FMUL R17, R17, 1.175494350822287508e-38 ;  /* 0x0080000011118820 */ /* 0x001fe20000400000 */
[----:B------:R-:W-:Y:S05]  /*3010*/  BRA `(.L_x_1474) ;  /* 0x000009d000007947 */ /* 0x000fea0003800000 */
.L_x_1475:
        /* <DEDUP_REMOVED lines=8> */
[----:B------:R-:W3:Y:S02]  /*30a0*/  LDG.E.U8 R4, [R4.64] ;  /* 0x0000002404047981 */ /* 0x000ee4000c1e1100 */
[----:B---3--:R-:W-:-:S04]  /*30b0*/  ISETP.NE.AND P0, PT, R4, RZ, PT ;  /* 0x000000ff0400720c */ /* 0x008fc80003f05270 */
[----:B------:R-:W-:Y:S01]  /*30c0*/  FSEL R17, RZ, 1, !P0 ;  /* 0x3f800000ff117808 */ /* 0x000fe20004000000 */
[----:B------:R-:W-:Y:S05]  /*30d0*/  BRA `(.L_x_1474) ;  /* 0x0000091000007947 */ /* 0x000fea0003800000 */
.L_x_1488:
[----:B------:R-:W3:Y:S02]  /*30e0*/  LDG.E.64 R4, [R4.64] ;  /* 0x0000002404047981 */ /* 0x000ee4000c1e1b00 */
[----:B---3--:R-:W0:Y:S01]  /*30f0*/  F2F.F32.F64 R17, R4 ;  /* 0x0000000400117310 */ /* 0x008e220000301000 */
[----:B------:R-:W0:-:S14]  /*3100*/  DSETP.GEU.AND P0, PT, |R4|, c[0x2][0x0], PT ;  /* 0x008000000400762a */ /* 0x000e1c0003f0e200 */
[----:B0-----:R-:W-:Y:S01]  /*3110*/  @!P0 FMUL R17, R17, 1.175494350822287508e-38 ;  /* 0x0080000011118820 */ /* 0x001fe20000400000 */
[----:B------:R-:W-:Y:S05]  /*3120*/  BRA `(.L_x_1474) ;  /* 0x000008c000007947 */ /* 0x000fea0003800000 */
.L_x_1487:
[----:B------:R-:W-:-:S13]  /*3130*/  ISETP.NE.AND P0, PT, R0, 0xf, PT ;  /* 0x0000000f0000780c */ /* 0x000fda0003f05270 */
[----:B------:R-:W-:Y:S05]  /*3140*/  @!P0 BRA `(.L_x_1489) ;  /* 0x0000025000008947 */ /* 0x000fea0003800000 */
[----:B------:R-:W-:-:S13]  /*3150*/  ISETP.NE.AND P0, PT, R0, 0x17, PT ;  /* 0x000000170000780c */ /* 0x000fda0003f05270 */
[----:B------:R-:W-:Y:S05]  /*3160*/  @!P0 BRA `(.L_x_1490) ;  /* 0x0000016000008947 */ /* 0x000fea0003800000 */
[----:B------:R-:W-:-:S13]  /*3170*/  ISETP.NE.AND P0, PT, R0, 0x18, PT ;  /* 0x000000180000780c */ /* 0x000fda0003f05270 */
[----:B------:R-:W-:Y:S05]  /*3180*/  @P0 BRA `(.L_x_1479) ;  /* 0x000006d000000947 */ /* 0x000fea0003800000 */
[----:B------:R-:W3:Y:S01]  /*3190*/  LDG.E.U8 R17, [R4.64] ;  /* 0x0000002404117981 */ /* 0x000ee2000c1e1100 */
[----:B------:R-:W-:Y:S02]  /*31a0*/  IMAD.MOV.U32 R8, RZ, RZ, -0x800000 ;  /* 0xff800000ff087424 */ /* 0x000fe400078e00ff */
[----:B---3--:R-:W-:-:S05]  /*31b0*/  IMAD.SHL.U32 R17, R17, 0x1000000, RZ ;  /* 0x0100000011117824 */ /* 0x008fca00078e00ff */
        /* <DEDUP_REMOVED lines=17> */
.L_x_1490:
[----:B------:R-:W3:Y:S02]  /*32d0*/  LDG.E.U8 R4, [R4.64] ;  /* 0x0000002404047981 */ /* 0x000ee4000c1e1100 */
[----:B---3--:R-:W-:-:S05]  /*32e0*/  IMAD.SHL.U32 R0, R4, 0x2000000, RZ ;  /* 0x0200000004007824 */ /* 0x008fca00078e00ff */
        /* <DEDUP_REMOVED lines=11> */
.L_x_1489:
[----:B------:R-:W3:Y:S02]  /*33a0*/  LDG.E.U16 R4, [R4.64] ;  /* 0x0000002404047981 */ /* 0x000ee4000c1e1500 */
[----:B---3--:R-:W-:Y:S01]  /*33b0*/  PRMT R17, RZ, 0x5410, R4 ;  /* 0x00005410ff117816 */ /* 0x008fe20000000004 */
[----:B------:R-:W-:Y:S05]  /*33c0*/  BRA `(.L_x_1474) ;  /* 0x0000062000007947 */ /* 0x000fea0003800000 */
.L_x_1486:
        /* <DEDUP_REMOVED lines=8> */
[----:B------:R-:W3:Y:S02]  /*3450*/  LDG.E.U16 R4, [R4.64] ;  /* 0x0000002404047981 */ /* 0x000ee4000c1e1500 */
[----:B---3--:R0:W3:Y:S01]  /*3460*/  I2F.U16 R17, R4 ;  /* 0x0000000400117306 */ /* 0x0080e20000101000 */
[----:B------:R-:W-:Y:S05]  /*3470*/  BRA `(.L_x_1474) ;  /* 0x0000057000007947 */ /* 0x000fea0003800000 */
.L_x_1493:
[----:B------:R-:W3:Y:S02]  /*3480*/  LDG.E.U8 R3, [R4.64] ;  /* 0x0000002404037981 */ /* 0x000ee4000c1e1100 */
[----:B---3--:R-:W-:-:S13]  /*3490*/  ISETP.NE.AND P0, PT, R3, RZ, PT ;  /* 0x000000ff0300720c */ /* 0x008fda0003f05270 */
        /* <DEDUP_REMOVED lines=17> */
.L_x_1495:
[----:B------:R-:W-:Y:S05]  /*35b0*/  BSYNC B0 ;  /* 0x0000000000007941 */ /* 0x000fea0003800000 */
.L_x_1494:
[----:B------:R-:W-:Y:S01]  /*35c0*/  IMAD.SHL.U32 R3, R3, 0x100000, RZ ;  /* 0x0010000003037824 */ /* 0x000fe200078e00ff */
[----:B------:R-:W-:-:S04]  /*35d0*/  LEA R0, R0, 0x3b800000, 0x17 ;  /* 0x3b80000000007811 */ /* 0x000fc800078eb8ff */
[----:B------:R-:W-:Y:S01]  /*35e0*/  LOP3.LUT R17, R0, R3, R17, 0xfe, !PT ;  /* 0x0000000300117212 */ /* 0x000fe200078efe11 */
[----:B------:R-:W-:Y:S05]  /*35f0*/  BRA `(.L_x_1474) ;  /* 0x000003f000007947 */ /* 0x000fea0003800000 */
.L_x_1492:
        /* <DEDUP_REMOVED lines=19> */
.L_x_1497:
[----:B------:R-:W-:Y:S05]  /*3730*/  BSYNC B0 ;  /* 0x0000000000007941 */ /* 0x000fea0003800000 */
.L_x_1496:
[----:B------:R-:W-:Y:S01]  /*3740*/  IMAD.SHL.U32 R3, R3, 0x200000, RZ ;  /* 0x0020000003037824 */ /* 0x000fe200078e00ff */
[----:B------:R-:W-:-:S04]  /*3750*/  LEA R0, R0, 0x37800000, 0x17 ;  /* 0x3780000000007811 */ /* 0x000fc800078eb8ff */
[----:B------:R-:W-:Y:S01]  /*3760*/  LOP3.LUT R17, R0, R3, R17, 0xfe, !PT ;  /* 0x0000000300117212 */ /* 0x000fe200078efe11 */
[----:B------:R-:W-:Y:S05]  /*3770*/  BRA `(.L_x_1474) ;  /* 0x0000027000007947 */ /* 0x000fea0003800000 */
.L_x_1491:
[----:B------:R-:W-:-:S13]  /*3780*/  ISETP.NE.AND P0, PT, R0, 0x1c, PT ;  /* 0x0000001c0000780c */ /* 0x000fda0003f05270 */
[----:B------:R-:W-:Y:S05]  /*3790*/  @!P0 BRA `(.L_x_1498) ;  /* 0x0000023000008947 */ /* 0x000fea0003800000 */
[----:B------:R-:W-:-:S13]  /*37a0*/  ISETP.NE.AND P0, PT, R0, 0x1d, PT ;  /* 0x0000001d0000780c */ /* 0x000fda0003f05270 */
[----:B------:R-:W-:Y:S05]  /*37b0*/  @!P0 BRA `(.L_x_1499) ;  /* 0x000001e000008947 */ /* 0x000fea0003800000 */
[----:B------:R-:W-:-:S13]  /*37c0*/  ISETP.NE.AND P0, PT, R0, 0x2c, PT ;  /* 0x0000002c0000780c */ /* 0x000fda0003f05270 */
[----:B------:R-:W-:Y:S05]  /*37d0*/  @P0 BRA `(.L_x_1479) ;  /* 0x0000008000000947 */ /* 0x000fea0003800000 */
[----:B------:R-:W3:Y:S01]  /*37e0*/  LDG.E.U8 R4, [R4.64] ;  /* 0x0000002404047981 */ /* 0x000ee2000c1e1100 */
[----:B------:R-:W-:Y:S01]  /*37f0*/  IMAD.MOV.U32 R17, RZ, RZ, 0x400000 ;  /* 0x00400000ff117424 */ /* 0x000fe200078e00ff */
[----:B---3--:R-:W-:-:S13]  /*3800*/  ISETP.NE.AND P0, PT, R4, RZ, PT ;  /* 0x000000ff0400720c */ /* 0x008fda0003f05270 */
[----:B------:R-:W-:Y:S05]  /*3810*/  @!P0 BRA `(.L_x_1474) ;  /* 0x000001d000008947 */ /* 0x000fea0003800000 */
[----:B------:R-:W-:-:S13]  /*3820*/  ISETP.NE.AND P0, PT, R4, 0xff, PT ;  /* 0x000000ff0400780c */ /* 0x000fda0003f05270 */
[----:B------:R-:W-:Y:S02]  /*3830*/  @!P0 IMAD.MOV.U32 R17, RZ, RZ, 0x7f800001 ;  /* 0x7f800001ff118424 */ /* 0x000fe400078e00ff */
[----:B------:R-:W-:Y:S01]  /*3840*/  @P0 IMAD.SHL.U32 R17, R4, 0x800000, RZ ;  /* 0x0080000004110824 */ /* 0x000fe200078e00ff */
[----:B------:R-:W-:Y:S05]  /*3850*/  BRA `(.L_x_1474) ;  /* 0x0000019000007947 */ /* 0x000fea0003800000 */
.L_x_1479:
        /* <DEDUP_REMOVED lines=18> */
[----:B012--5:R-:W-:Y:S05]  /*3980*/  CALL.ABS.NOINC R14 ;  /* 0x000000000e007343 */ /* 0x027fea0003c00000 */
[----:B------:R-:W-:Y:S05]  /*3990*/  BRA `(.L_x_1474) ;  /* 0x0000005000007947 */ /* 0x000fea0003800000 */
.L_x_1499:
[----:B------:R-:W3:Y:S02]  /*39a0*/  LDG.E.64 R4, [R4.64] ;  /* 0x0000002404047981 */ /* 0x000ee4000c1e1b00 */
[----:B---3--:R0:W3:Y:S01]  /*39b0*/  I2F.U64 R17, R4 ;  /* 0x0000000400117312 */ /* 0x0080e20000301000 */
[----:B------:R-:W-:Y:S05]  /*39c0*/  BRA `(.L_x_1474) ;  /* 0x0000002000007947 */ /* 0x000fea0003800000 */
.L_x_1498:
[----:B------:R-:W3:Y:S02]  /*39d0*/  LDG.E R4, [R4.64] ;  /* 0x0000002404047981 */ /* 0x000ee4000c1e1900 */
[----:B---3--:R0:W3:Y:S02]  /*39e0*/  I2F.U32 R17, R4 ;  /* 0x0000000400117306 */ /* 0x0080e40000201000 */
.L_x_1474:
[----:B------:R-:W-:Y:S05]  /*39f0*/  BSYNC B6 ;  /* 0x0000000000067941 */ /* 0x000fea0003800000 */
.L_x_1473:
[----:B------:R-:W4:Y:S01]  /*3a00*/  S2R R25, SR_TID.X ;  /* 0x0000000000197919 */ /* 0x000f220000002100 */
[----:B------:R-:W-:Y:S01]  /*3a10*/  BSSY B6, `(.L_x_1500) ;  /* 0x0000112000067945 */ /* 0x000fe20003800000 */
[C---:B----4-:R-:W-:Y:S02]  /*3a20*/  IADD3 R3, R25.reuse, 0x100, RZ ;  /* 0x0000010019037810 */ /* 0x050fe40007ffe0ff */
[----:B0-----:R-:W-:Y:S02]  /*3a30*/  IADD3 R19, R25, 0x80, RZ ;  /* 0x0000008019137810 */ /* 0x001fe40007ffe0ff */
[----:B------:R-:W-:-:S02]  /*3a40*/  ISETP.GE.AND P1, PT, R3, R16, PT ;  /* 0x000000100300720c */ /* 0x000fc40003f26270 */
[C---:B------:R-:W-:Y:S02]  /*3a50*/  IADD3 R3, R25.reuse, 0x180, RZ ;  /* 0x0000018019037810 */ /* 0x040fe40007ffe0ff */
[-C--:B------:R-:W-:Y:S02]  /*3a60*/  ISETP.GE.AND P3, PT, R25, R16.reuse, PT ;  /* 0x000000101900720c */ /* 0x080fe40003f66270 */
[-C--:B------:R-:W-:Y:S02]  /*3a70*/  ISETP.GE.AND P2, PT, R3, R16.reuse, PT ;  /* 0x000000100300720c */ /* 0x080fe40003f46270 */
[----:B------:R-:W-:-:S09]  /*3a80*/  ISETP.GE.AND P0, PT, R19, R16, PT ;  /* 0x000000101300720c */ /* 0x000fd20003f06270 */
[----:B-----5:R-:W-:Y:S02]  /*3a90*/  @!P3 FMUL.RZ R4, R22, 0.15915493667125701904 ;  /* 0x3e22f9831604b820 */ /* 0x020fe4000040c000 */
[----:B---3--:R-:W-:Y:S02]  /*3aa0*/  @!P2 FMUL.RZ R24, R17, 0.15915493667125701904 ;  /* 0x3e22f9831118a820 */ /* 0x008fe4000040c000 */
[----:B------:R-:W0:Y:S01]  /*3ab0*/  LDC.U8 R17, c[0x0][0x184] ;  /* 0x00006100ff117b82 */ /* 0x000e220000000000 */
[----:B--2---:R-:W-:Y:S01]  /*3ac0*/  @!P1 FMUL.RZ R22, R18, 0.15915493667125701904 ;  /* 0x3e22f98312169820 */ /* 0x004fe2000040c000 */
[----:B------:R-:W2:Y:S01]  /*3ad0*/  @!P3 MUFU.SIN R4, R4 ;  /* 0x000000040004b308 */ /* 0x000ea20000000400 */
[----:B-1----:R-:W-:-:S07]  /*3ae0*/  @!P0 FMUL.RZ R18, R23, 0.15915493667125701904 ;  /* 0x3e22f98317128820 */ /* 0x002fce000040c000 */
[----:B------:R-:W1:Y:S08]  /*3af0*/  @!P1 MUFU.SIN R22, R22 ;  /* 0x0000001600169308 */ /* 0x000e700000000400 */
[----:B------:R-:W3:Y:S08]  /*3b00*/  @!P2 MUFU.SIN R24, R24 ;  /* 0x000000180018a308 */ /* 0x000ef00000000400 */
[----:B------:R-:W4:Y:S01]  /*3b10*/  @!P0 MUFU.SIN R18, R18 ;  /* 0x0000001200128308 */ /* 0x000f220000000400 */
[----:B------:R-:W-:Y:S05]  /*3b20*/  @P3 BRA `(.L_x_1501) ;  /* 0x0000100000003947 */ /* 0x000fea0003800000 */
[----:B012---:R-:W-:Y:S01]  /*3b30*/  IMAD R0, R2, 0x200, R25 ;  /* 0x0000020002007824 */ /* 0x007fe200078e0219 */
        /* <DEDUP_REMOVED lines=15> */
[----:B------:R-:W0:Y:S01]  /*3c30*/  F2I.FTZ.TRUNC.NTZ R3, R4 ;  /* 0x0000000400037305 */ /* 0x000e22000021f100 */
[----:B------:R-:W-:Y:S01]  /*3c40*/  IMAD.MOV.U32 R25, RZ, RZ, R19 ;  /* 0x000000ffff197224 */ /* 0x000fe200078e0013 */
[----:B0-----:R0:W-:Y:S01]  /*3c50*/  STG.E.U8 [R8.64], R3 ;  /* 0x0000000308007986 */ /* 0x0011e2000c101124 */
[----:B------:R-:W-:Y:S05]  /*3c60*/  BRA `(.L_x_1501) ;  /* 0x00000ec000007947 */ /* 0x000fea0003800000 */
.L_x_1505:
[----:B------:R-:W0:Y:S01]  /*3c70*/  F2I.S64.TRUNC R4, R4 ;  /* 0x0000000400047311 */ /* 0x000e22000020d900 */
[----:B------:R-:W-:Y:S02]  /*3c80*/  IMAD.MOV.U32 R25, RZ, RZ, R19 ;  /* 0x000000ffff197224 */ /* 0x000fe400078e0013 */
[----:B0-----:R-:W-:-:S05]  /*3c90*/  IMAD.MOV.U32 R3, RZ, RZ, R4 ;  /* 0x000000ffff037224 */ /* 0x001fca00078e0004 */
[----:B------:R0:W-:Y:S01]  /*3ca0*/  STG.E.U8 [R8.64], R3 ;  /* 0x0000000308007986 */ /* 0x0001e2000c101124 */
[----:B------:R-:W-:Y:S05]  /*3cb0*/  BRA `(.L_x_1501) ;  /* 0x00000e7000007947 */ /* 0x000fea0003800000 */
.L_x_1504:
[----:B------:R-:W-:-:S13]  /*3cc0*/  ISETP.NE.AND P0, PT, R0, 0x2, PT ;  /* 0x000000020000780c */ /* 0x000fda0003f05270 */
[----:B------:R-:W-:Y:S05]  /*3cd0*/  @!P0 BRA `(.L_x_1507) ;  /* 0x000000c000008947 */ /* 0x000fea0003800000 */
[----:B------:R-:W-:-:S13]  /*3ce0*/  ISETP.NE.AND P0, PT, R0, 0x3, PT ;  /* 0x000000030000780c */ /* 0x000fda0003f05270 */
[----:B------:R-:W-:Y:S05]  /*3cf0*/  @!P0 BRA `(.L_x_1508) ;  /* 0x0000006000008947 */ /* 0x000fea0003800000 */
[----:B------:R-:W-:-:S13]  /*3d00*/  ISETP.NE.AND P0, PT, R0, 0x4, PT ;  /* 0x000000040000780c */ /* 0x000fda0003f05270 */
[----:B------:R-:W-:Y:S05]  /*3d10*/  @P0 BRA `(.L_x_1506) ;  /* 0x00000c5000000947 */ /* 0x000fea0003800000 */
[----:B------:R-:W0:Y:S01]  /*3d20*/  F2I.S64.TRUNC R4, R4 ;  /* 0x0000000400047311 */ /* 0x000e22000020d900 */
[----:B------:R-:W-:Y:S01]  /*3d30*/  IMAD.MOV.U32 R25, RZ, RZ, R19 ;  /* 0x000000ffff197224 */ /* 0x000fe200078e0013 */
[----:B0-----:R0:W-:Y:S01]  /*3d40*/  STG.E.64 [R8.64], R4 ;  /* 0x0000000408007986 */ /* 0x0011e2000c101b24 */
[----:B------:R-:W-:Y:S05]  /*3d50*/  BRA `(.L_x_1501) ;  /* 0x00000dd000007947 */ /* 0x000fea0003800000 */
.L_x_1508:
[----:B------:R-:W0:Y:S01]  /*3d60*/  F2I.FTZ.TRUNC.NTZ R3, R4 ;  /* 0x0000000400037305 */ /* 0x000e22000021f100 */
[----:B------:R-:W-:Y:S01]  /*3d70*/  IMAD.MOV.U32 R25, RZ, RZ, R19 ;  /* 0x000000ffff197224 */ /* 0x000fe200078e0013 */
[----:B0-----:R0:W-:Y:S01]  /*3d80*/  STG.E [R8.64], R3 ;  /* 0x0000000308007986 */ /* 0x0011e2000c101924 */
[----:B------:R-:W-:Y:S05]  /*3d90*/  BRA `(.L_x_1501) ;  /* 0x00000d9000007947 */ /* 0x000fea0003800000 */
.L_x_1507:
[----:B------:R-:W0:Y:S01]  /*3da0*/  F2I.FTZ.TRUNC.NTZ R3, R4 ;  /* 0x0000000400037305 */ /* 0x000e22000021f100 */
[----:B------:R-:W-:Y:S01]  /*3db0*/  IMAD.MOV.U32 R25, RZ, RZ, R19 ;  /* 0x000000ffff197224 */ /* 0x000fe200078e0013 */
[----:B0-----:R0:W-:Y:S01]  /*3dc0*/  STG.E.U16 [R8.64], R3 ;  /* 0x0000000308007986 */ /* 0x0011e2000c101524 */
[----:B------:R-:W-:Y:S05]  /*3dd0*/  BRA `(.L_x_1501) ;  /* 0x00000d5000007947 */ /* 0x000fea0003800000 */
.L_x_1503:
[----:B------:R-:W-:-:S13]  /*3de0*/  ISETP.GT.AND P0, PT, R0, 0x6, PT ;  /* 0x000000060000780c */ /* 0x000fda0003f04270 */
[----:B------:R-:W-:Y:S05]  /*3df0*/  @P0 BRA `(.L_x_1509) ;  /* 0x000000b000000947 */ /* 0x000fea0003800000 */
[----:B------:R-:W-:-:S13]  /*3e00*/  ISETP.NE.AND P0, PT, R0, 0x5, PT ;  /* 0x000000050000780c */ /* 0x000fda0003f05270 */
[----:B------:R-:W-:Y:S05]  /*3e10*/  @!P0 BRA `(.L_x_1510) ;  /* 0x0000005000008947 */ /* 0x000fea0003800000 */
[----:B------:R-:W-:-:S13]  /*3e20*/  ISETP.NE.AND P0, PT, R0, 0x6, PT ;  /* 0x000000060000780c */ /* 0x000fda0003f05270 */
[----:B------:R-:W-:Y:S05]  /*3e30*/  @P0 BRA `(.L_x_1506) ;  /* 0x00000b3000000947 */ /* 0x000fea0003800000 */
[----:B------:R0:W-:Y:S01]  /*3e40*/  STG.E [R8.64], R4 ;  /* 0x0000000408007986 */ /* 0x0001e2000c101924 */
[----:B------:R-:W-:Y:S01]  /*3e50*/  IMAD.MOV.U32 R25, RZ, RZ, R19 ;  /* 0x000000ffff197224 */ /* 0x000fe200078e0013 */
[----:B------:R-:W-:Y:S05]  /*3e60*/  BRA `(.L_x_1501) ;  /* 0x00000cc000007947 */ /* 0x000fea0003800000 */
.L_x_1510:
[----:B------:R-:W-:Y:S01]  /*3e70*/  F2FP.PACK_AB R4, RZ, R4 ;  /* 0x00000004ff04723e */ /* 0x000fe200000000ff */
[----:B------:R-:W-:-:S04]  /*3e80*/  IMAD.MOV.U32 R25, RZ, RZ, R19 ;  /* 0x000000ffff197224 */ /* 0x000fc800078e0013 */
[----:B------:R0:W-:Y:S01]  /*3e90*/  STG.E.U16 [R8.64], R4 ;  /* 0x0000000408007986 */ /* 0x0001e2000c101524 */
[----:B------:R-:W-:Y:S05]  /*3ea0*/  BRA `(.L_x_1501) ;  /* 0x00000c8000007947 */ /* 0x000fea0003800000 */
.L_x_1509:
[----:B------:R-:W-:-:S13]  /*3eb0*/  ISETP.NE.AND P0, PT, R0, 0x7, PT ;  /* 0x000000070000780c */ /* 0x000fda0003f05270 */
[----:B------:R-:W-:Y:S05]  /*3ec0*/  @!P0 BRA `(.L_x_1511) ;  /* 0x000000d000008947 */ /* 0x000fea0003800000 */
[----:B------:R-:W-:-:S13]  /*3ed0*/  ISETP.NE.AND P0, PT, R0, 0x8, PT ;  /* 0x000000080000780c */ /* 0x000fda0003f05270 */
[----:B------:R-:W-:Y:S05]  /*3ee0*/  @!P0 BRA `(.L_x_1512) ;  /* 0x0000006000008947 */ /* 0x000fea0003800000 */
[----:B------:R-:W-:-:S13]  /*3ef0*/  ISETP.NE.AND P0, PT, R0, 0x9, PT ;  /* 0x000000090000780c */ /* 0x000fda0003f05270 */
[----:B------:R-:W-:Y:S05]  /*3f00*/  @P0 BRA `(.L_x_1506) ;  /* 0x00000a6000000947 */ /* 0x000fea0003800000 */
[----:B------:R-:W-:Y:S02]  /*3f10*/  IMAD.MOV.U32 R5, RZ, RZ, RZ ;  /* 0x000000ffff057224 */ /* 0x000fe400078e00ff */
[----:B------:R-:W-:-:S03]  /*3f20*/  IMAD.MOV.U32 R25, RZ, RZ, R19 ;  /* 0x000000ffff197224 */ /* 0x000fc600078e0013 */
[----:B------:R0:W-:Y:S01]  /*3f30*/  STG.E.64 [R8.64], R4 ;  /* 0x0000000408007986 */ /* 0x0001e2000c101b24 */
[----:B------:R-:W-:Y:S05]  /*3f40*/  BRA `(.L_x_1501) ;  /* 0x00000be000007947 */ /* 0x000fea0003800000 */
.L_x_1512:
[----:B------:R-:W-:Y:S01]  /*3f50*/  F2FP.PACK_AB R3, RZ, R4 ;  /* 0x00000004ff03723e */ /* 0x000fe200000000ff */
[----:B------:R-:W-:-:S03]  /*3f60*/  IMAD.MOV.U32 R25, RZ, RZ, R19 ;  /* 0x000000ffff197224 */ /* 0x000fc600078e0013 */
[----:B------:R-:W-:-:S05]  /*3f70*/  PRMT R3, R3, 0x5410, RZ ;  /* 0x0000541003037816 */ /* 0x000fca00000000ff */
[----:B------:R0:W-:Y:S01]  /*3f80*/  STG.E [R8.64], R3 ;  /* 0x0000000308007986 */ /* 0x0001e2000c101924 */
[----:B------:R-:W-:Y:S05]  /*3f90*/  BRA `(.L_x_1501) ;  /* 0x00000b9000007947 */ /* 0x000fea0003800000 */
.L_x_1511:
[----:B------:R-:W-:Y:S02]  /*3fa0*/  FMUL.FTZ R4, R4, 1 ;  /* 0x3f80000004047820 */ /* 0x000fe40000410000 */
[----:B------:R-:W-:-:S04]  /*3fb0*/  IMAD.MOV.U32 R25, RZ, RZ, R19 ;  /* 0x000000ffff197224 */ /* 0x000fc800078e0013 */
[----:B------:R-:W0:Y:S02]  /*3fc0*/  F2F.F64.F32 R4, R4 ;  /* 0x0000000400047310 */ /* 0x000e240000201800 */
[----:B0-----:R0:W-:Y:S01]  /*3fd0*/  STG.E.64 [R8.64], R4 ;  /* 0x0000000408007986 */ /* 0x0011e2000c101b24 */
[----:B------:R-:W-:Y:S05]  /*3fe0*/  BRA `(.L_x_1501) ;  /* 0x00000b4000007947 */ /* 0x000fea0003800000 */
.L_x_1502:
        /* <DEDUP_REMOVED lines=8> */
[----:B------:R-:W-:Y:S01]  /*4070*/  FSETP.NEU.FTZ.AND P0, PT, R4, RZ, PT ;  /* 0x000000ff0400720b */ /* 0x000fe20003f1d000 */
[----:B------:R-:W-:-:S03]  /*4080*/  IMAD.MOV.U32 R25, RZ, RZ, R19 ;  /* 0x000000ffff197224 */ /* 0x000fc600078e0013 */
[----:B------:R-:W-:-:S05]  /*4090*/  SEL R3, RZ, 0x1, !P0 ;  /* 0x00000001ff037807 */ /* 0x000fca0004000000 */
[----:B------:R0:W-:Y:S01]  /*40a0*/  STG.E.U8 [R8.64], R3 ;  /* 0x0000000308007986 */ /* 0x0001e2000c101124 */
[----:B------:R-:W-:Y:S05]  /*40b0*/  BRA `(.L_x_1501) ;  /* 0x00000a7000007947 */ /* 0x000fea0003800000 */
.L_x_1515:
[----:B------:R-:W-:Y:S01]  /*40c0*/  FMUL.FTZ R4, R4, 1 ;  /* 0x3f80000004047820 */ /* 0x000fe20000410000 */
[----:B------:R-:W-:Y:S01]  /*40d0*/  CS2R R6, SRZ ;  /* 0x0000000000067805 */ /* 0x000fe2000001ff00 */
[----:B------:R-:W-:-:S04]  /*40e0*/  IMAD.MOV.U32 R25, RZ, RZ, R19 ;  /* 0x000000ffff197224 */ /* 0x000fc800078e0013 */
[----:B------:R-:W0:Y:S02]  /*40f0*/  F2F.F64.F32 R4, R4 ;  /* 0x0000000400047310 */ /* 0x000e240000201800 */
[----:B0-----:R0:W-:Y:S01]  /*4100*/  STG.E.128 [R8.64], R4 ;  /* 0x0000000408007986 */ /* 0x0011e2000c101d24 */
[----:B------:R-:W-:Y:S05]  /*4110*/  BRA `(.L_x_1501) ;  /* 0x00000a1000007947 */ /* 0x000fea0003800000 */
.L_x_1514:
        /* <DEDUP_REMOVED lines=20> */
.L_x_1519:
[----:B------:R-:W-:Y:S05]  /*4260*/  BSYNC B0 ;  /* 0x0000000000007941 */ /* 0x000fea0003800000 */
.L_x_1518:
[----:B------:R-:W-:Y:S01]  /*4270*/  LOP3.LUT R5, R0, R5, RZ, 0xfc, !PT ;  /* 0x0000000500057212 */ /* 0x000fe200078efcff */
[----:B------:R-:W-:-:S04]  /*4280*/  IMAD.MOV.U32 R25, RZ, RZ, R19 ;  /* 0x000000ffff197224 */ /* 0x000fc800078e0013 */
[----:B------:R0:W-:Y:S01]  /*4290*/  STG.E.U8 [R8.64], R5 ;  /* 0x0000000508007986 */ /* 0x0001e2000c101124 */
[----:B------:R-:W-:Y:S05]  /*42a0*/  BRA `(.L_x_1501) ;  /* 0x0000088000007947 */ /* 0x000fea0003800000 */
.L_x_1517:
        /* <DEDUP_REMOVED lines=12> */
.L_x_1521:
[----:B------:R-:W-:Y:S01]  /*4370*/  IMAD.MOV.U32 R0, RZ, RZ, 0x7f ;  /* 0x0000007fff007424 */ /* 0x000fe200078e00ff */
[----:B------:R-:W-:-:S04]  /*4380*/  ISETP.GT.U32.AND P0, PT, R5, 0x7f800000, PT ;  /* 0x7f8000000500780c */ /* 0x000fc80003f04070 */
[----:B------:R-:W-:-:S04]  /*4390*/  SEL R0, R0, 0x7c, P0 ;  /* 0x0000007c00007807 */ /* 0x000fc80000000000 */
.L_x_1522:
[----:B------:R-:W-:Y:S05]  /*43a0*/  BSYNC B0 ;  /* 0x0000000000007941 */ /* 0x000fea0003800000 */
.L_x_1520:
[----:B------:R-:W-:Y:S01]  /*43b0*/  LOP3.LUT R4, R4, 0x80000000, RZ, 0xc0, !PT ;  /* 0x8000000004047812 */ /* 0x000fe200078ec0ff */
[----:B------:R-:W-:-:S03]  /*43c0*/  IMAD.MOV.U32 R25, RZ, RZ, R19 ;  /* 0x000000ffff197224 */ /* 0x000fc600078e0013 */
[----:B------:R-:W-:-:S04]  /*43d0*/  SHF.R.U32.HI R3, RZ, 0x18, R4 ;  /* 0x00000018ff037819 */ /* 0x000fc80000011604 */
[----:B------:R-:W-:-:S05]  /*43e0*/  LOP3.LUT R3, R0, R3, RZ, 0xfc, !PT ;  /* 0x0000000300037212 */ /* 0x000fca00078efcff */
[----:B------:R0:W-:Y:S01]  /*43f0*/  STG.E.U8 [R8.64], R3 ;  /* 0x0000000308007986 */ /* 0x0001e2000c101124 */
[----:B------:R-:W-:Y:S05]  /*4400*/  BRA `(.L_x_1501) ;  /* 0x0000072000007947 */ /* 0x000fea0003800000 */
.L_x_1516:
[----:B------:R-:W-:Y:S01]  /*4410*/  F2FP.BF16.PACK_AB R4, RZ, R4 ;  /* 0x00000004ff04723e */ /* 0x000fe200000010ff */
[----:B------:R-:W-:-:S04]  /*4420*/  IMAD.MOV.U32 R25, RZ, RZ, R19 ;  /* 0x000000ffff197224 */ /* 0x000fc800078e0013 */
[----:B------:R0:W-:Y:S01]  /*4430*/  STG.E.U16 [R8.64], R4 ;  /* 0x0000000408007986 */ /* 0x0001e2000c101524 */
[----:B------:R-:W-:Y:S05]  /*4440*/  BRA `(.L_x_1501) ;  /* 0x000006e000007947 */ /* 0x000fea0003800000 */
.L_x_1513:
        /* <DEDUP_REMOVED lines=8> */
[----:B------:R-:W0:Y:S01]  /*44d0*/  F2I.FTZ.U32.TRUNC.NTZ R3, R4 ;  /* 0x0000000400037305 */ /* 0x000e22000021f000 */
[----:B------:R-:W-:Y:S01]  /*44e0*/  IMAD.MOV.U32 R25, RZ, RZ, R19 ;  /* 0x000000ffff197224 */ /* 0x000fe200078e0013 */
[----:B0-----:R0:W-:Y:S01]  /*44f0*/  STG.E.U16 [R8.64], R3 ;  /* 0x0000000308007986 */ /* 0x0011e2000c101524 */
[----:B------:R-:W-:Y:S05]  /*4500*/  BRA `(.L_x_1501) ;  /* 0x0000062000007947 */ /* 0x000fea0003800000 */
.L_x_1525:
        /* <DEDUP_REMOVED lines=16> */
.L_x_1528:
[----:B------:R-:W-:-:S04]  /*4610*/  LOP3.LUT R4, R4, 0x80000000, RZ, 0xc0, !PT ;  /* 0x8000000004047812 */ /* 0x000fc800078ec0ff */
[----:B------:R-:W-:-:S04]  /*4620*/  SHF.R.U32.HI R4, RZ, 0x18, R4 ;  /* 0x00000018ff047819 */ /* 0x000fc80000011604 */
[----:B------:R-:W-:-:S04]  /*4630*/  LOP3.LUT R3, R3, R4, RZ, 0xfc, !PT ;  /* 0x0000000403037212 */ /* 0x000fc800078efcff */
[----:B------:R-:W-:Y:S02]  /*4640*/  PRMT R0, R3, 0x7610, R0 ;  /* 0x0000761003007816 */ /* 0x000fe40000000000 */
.L_x_1527:
[----:B------:R-:W-:Y:S05]  /*4650*/  BSYNC B0 ;  /* 0x0000000000007941 */ /* 0x000fea0003800000 */
.L_x_1526:
[----:B------:R0:W-:Y:S01]  /*4660*/  STG.E.U8 [R8.64], R0 ;  /* 0x0000000008007986 */ /* 0x0001e2000c101124 */
[----:B------:R-:W-:Y:S01]  /*4670*/  IMAD.MOV.U32 R25, RZ, RZ, R19 ;  /* 0x000000ffff197224 */ /* 0x000fe200078e0013 */
[----:B------:R-:W-:Y:S05]  /*4680*/  BRA `(.L_x_1501) ;  /* 0x000004a000007947 */ /* 0x000fea0003800000 */
.L_x_1524:
        /* <DEDUP_REMOVED lines=16> */
.L_x_1531:
[----:B------:R-:W-:-:S04]  /*4790*/  LOP3.LUT R4, R4, 0x80000000, RZ, 0xc0, !PT ;  /* 0x8000000004047812 */ /* 0x000fc800078ec0ff */
[----:B------:R-:W-:-:S04]  /*47a0*/  SHF.R.U32.HI R4, RZ, 0x18, R4 ;  /* 0x00000018ff047819 */ /* 0x000fc80000011604 */
[----:B------:R-:W-:-:S04]  /*47b0*/  LOP3.LUT R3, R3, R4, RZ, 0xfc, !PT ;  /* 0x0000000403037212 */ /* 0x000fc800078efcff */
[----:B------:R-:W-:Y:S02]  /*47c0*/  PRMT R0, R3, 0x7610, R0 ;  /* 0x0000761003007816 */ /* 0x000fe40000000000 */
.L_x_1530:
[----:B------:R-:W-:Y:S05]  /*47d0*/  BSYNC B0 ;  /* 0x0000000000007941 */ /* 0x000fea0003800000 */
.L_x_1529:
[----:B------:R0:W-:Y:S01]  /*47e0*/  STG.E.U8 [R8.64], R0 ;  /* 0x0000000008007986 */ /* 0x0001e2000c101124 */
[----:B------:R-:W-:Y:S01]  /*47f0*/  IMAD.MOV.U32 R25, RZ, RZ, R19 ;  /* 0x000000ffff197224 */ /* 0x000fe200078e0013 */
[----:B------:R-:W-:Y:S05]  /*4800*/  BRA `(.L_x_1501) ;  /* 0x0000032000007947 */ /* 0x000fea0003800000 */
.L_x_1523:
[----:B------:R-:W-:-:S13]  /*4810*/  ISETP.NE.AND P0, PT, R0, 0x1c, PT ;  /* 0x0000001c0000780c */ /* 0x000fda0003f05270 */
[----:B------:R-:W-:Y:S05]  /*4820*/  @!P0 BRA `(.L_x_1532) ;  /* 0x000002d000008947 */ /* 0x000fea0003800000 */
[----:B------:R-:W-:-:S13]  /*4830*/  ISETP.NE.AND P0, PT, R0, 0x1d, PT ;  /* 0x0000001d0000780c */ /* 0x000fda0003f05270 */
[----:B------:R-:W-:Y:S05]  /*4840*/  @!P0 BRA `(.L_x_1533) ;  /* 0x0000027000008947 */ /* 0x000fea0003800000 */
[----:B------:R-:W-:-:S13]  /*4850*/  ISETP.NE.AND P0, PT, R0, 0x2c, PT ;  /* 0x0000002c0000780c */ /* 0x000fda0003f05270 */
[----:B------:R-:W-:Y:S05]  /*4860*/  @P0 BRA `(.L_x_1506) ;  /* 0x0000010000000947 */ /* 0x000fea0003800000 */
[----:B------:R-:W-:Y:S01]  /*4870*/  SHF.R.U32.HI R5, RZ, 0x17, R4 ;  /* 0x00000017ff057819 */ /* 0x000fe20000011604 */
[----:B------:R-:W-:Y:S01]  /*4880*/  IMAD.MOV.U32 R25, RZ, RZ, R19 ;  /* 0x000000ffff197224 */ /* 0x000fe200078e0013 */
        /* <DEDUP_REMOVED lines=14> */
.L_x_1506:
        /* <DEDUP_REMOVED lines=18> */
[----:B0--34-:R-:W-:Y:S05]  /*4a90*/  CALL.ABS.NOINC R14 ;  /* 0x000000000e007343 */ /* 0x019fea0003c00000 */
[----:B------:R-:W-:Y:S01]  /*4aa0*/  IMAD.MOV.U32 R25, RZ, RZ, R19 ;  /* 0x000000ffff197224 */ /* 0x000fe200078e0013 */
[----:B------:R-:W-:Y:S05]  /*4ab0*/  BRA `(.L_x_1501) ;  /* 0x0000007000007947 */ /* 0x000fea0003800000 */
.L_x_1533:
[----:B------:R-:W0:Y:S01]  /*4ac0*/  F2I.U64.TRUNC R4, R4 ;  /* 0x0000000400047311 */ /* 0x000e22000020d800 */
[----:B------:R-:W-:Y:S01]  /*4ad0*/  IMAD.MOV.U32 R25, RZ, RZ, R19 ;  /* 0x000000ffff197224 */ /* 0x000fe200078e0013 */
[----:B0-----:R0:W-:Y:S01]  /*4ae0*/  STG.E.64 [R8.64], R4 ;  /* 0x0000000408007986 */ /* 0x0011e2000c101b24 */
[----:B------:R-:W-:Y:S05]  /*4af0*/  BRA `(.L_x_1501) ;  /* 0x0000003000007947 */ /* 0x000fea0003800000 */
.L_x_1532:
[----:B------:R-:W0:Y:S01]  /*4b00*/  F2I.FTZ.U32.TRUNC.NTZ R3, R4 ;  /* 0x0000000400037305 */ /* 0x000e22000021f000 */
[----:B------:R-:W-:Y:S01]  /*4b10*/  IMAD.MOV.U32 R25, RZ, RZ, R19 ;  /* 0x000000ffff197224 */ /* 0x000fe200078e0013 */
[----:B0-----:R0:W-:Y:S06]  /*4b20*/  STG.E [R8.64], R3 ;  /* 0x0000000308007986 */ /* 0x0011ec000c101924 */
.L_x_1501:
[----:B012---:R-:W-:Y:S05]  /*4b30*/  BSYNC B6 ;  /* 0x0000000000067941 */ /* 0x007fea0003800000 */
.L_x_1500:
[----:B------:R-:W-:Y:S01]  /*4b40*/  ISETP.GE.AND P0, PT, R25, R16, PT ;  /* 0x000000101900720c */ /* 0x000fe20003f06270 */
[----:B------:R-:W-:-:S12]  /*4b50*/  BSSY B6, `(.L_x_1534) ;  /* 0x00001da000067945 */ /* 0x000fd80003800000 */
[----:B------:R-:W-:Y:S05]  /*4b60*/  @P0 BRA `(.L_x_1535) ;  /* 0x00001d8000000947 */ /* 0x000fea0003800000 */
[----:B------:R-:W-:Y:S01]  /*4b70*/  IMAD R0, R2, 0x200, R25 ;  /* 0x0000020002007824 */ /* 0x000fe200078e0219 */
        /* <DEDUP_REMOVED lines=15> */
[----:B----4-:R-:W0:Y:S02]  /*4c70*/  F2I.FTZ.TRUNC.NTZ R3, R18 ;  /* 0x0000001200037305 */ /* 0x010e24000021f100 */
[----:B0-----:R0:W-:Y:S01]  /*4c80*/  STG.E.U8 [R8.64], R3 ;  /* 0x0000000308007986 */ /* 0x0011e2000c101124 */
[----:B------:R-:W-:Y:S05]  /*4c90*/  BRA `(.L_x_1541) ;  /* 0x00000d7000007947 */ /* 0x000fea0003800000 */
.L_x_1539:
[----:B----4-:R-:W0:Y:S02]  /*4ca0*/  F2I.S64.TRUNC R18, R18 ;  /* 0x0000001200127311 */ /* 0x010e24000020d900 */
[----:B0-----:R-:W-:-:S05]  /*4cb0*/  IMAD.MOV.U32 R3, RZ, RZ, R18 ;  /* 0x000000ffff037224 */ /* 0x001fca00078e0012 */
[----:B------:R0:W-:Y:S01]  /*4cc0*/  STG.E.U8 [R8.64], R3 ;  /* 0x0000000308007986 */ /* 0x0001e2000c101124 */
[----:B------:R-:W-:Y:S05]  /*4cd0*/  BRA `(.L_x_1541) ;  /* 0x00000d3000007947 */ /* 0x000fea0003800000 */
.L_x_1538:
[----:B------:R-:W-:-:S13]  /*4ce0*/  ISETP.NE.AND P0, PT, R0, 0x2, PT ;  /* 0x000000020000780c */ /* 0x000fda0003f05270 */
[----:B------:R-:W-:Y:S05]  /*4cf0*/  @!P0 BRA `(.L_x_1542) ;  /* 0x000000a000008947 */ /* 0x000fea0003800000 */
[----:B------:R-:W-:-:S13]  /*4d00*/  ISETP.NE.AND P0, PT, R0, 0x3, PT ;  /* 0x000000030000780c */ /* 0x000fda0003f05270 */
[----:B------:R-:W-:Y:S05]  /*4d10*/  @!P0 BRA `(.L_x_1543) ;  /* 0x0000005000008947 */ /* 0x000fea0003800000 */
[----:B------:R-:W-:-:S13]  /*4d20*/  ISETP.NE.AND P0, PT, R0, 0x4, PT ;  /* 0x000000040000780c */ /* 0x000fda0003f05270 */
[----:B------:R-:W-:Y:S05]  /*4d30*/  @P0 BRA `(.L_x_1540) ;  /* 0x00000b4000000947 */ /* 0x000fea0003800000 */
[----:B----4-:R-:W0:Y:S02]  /*4d40*/  F2I.S64.TRUNC R18, R18 ;  /* 0x0000001200127311 */ /* 0x010e24000020d900 */
[----:B0-----:R0:W-:Y:S01]  /*4d50*/  STG.E.64 [R8.64], R18 ;  /* 0x0000001208007986 */ /* 0x0011e2000c101b24 */
[----:B------:R-:W-:Y:S05]  /*4d60*/  BRA `(.L_x_1541) ;  /* 0x00000ca000007947 */ /* 0x000fea0003800000 */
.L_x_1543:
[----:B----4-:R-:W0:Y:S02]  /*4d70*/  F2I.FTZ.TRUNC.NTZ R3, R18 ;  /* 0x0000001200037305 */ /* 0x010e24000021f100 */
[----:B0-----:R0:W-:Y:S01]  /*4d80*/  STG.E [R8.64], R3 ;  /* 0x0000000308007986 */ /* 0x0011e2000c101924 */
[----:B------:R-:W-:Y:S05]  /*4d90*/  BRA `(.L_x_1541) ;  /* 0x00000c7000007947 */ /* 0x000fea0003800000 */
.L_x_1542:
[----:B----4-:R-:W0:Y:S02]  /*4da0*/  F2I.FTZ.TRUNC.NTZ R3, R18 ;  /* 0x0000001200037305 */ /* 0x010e24000021f100 */
[----:B0-----:R0:W-:Y:S01]  /*4db0*/  STG.E.U16 [R8.64], R3 ;  /* 0x0000000308007986 */ /* 0x0011e2000c101524 */
[----:B------:R-:W-:Y:S05]  /*4dc0*/  BRA `(.L_x_1541) ;  /* 0x00000c4000007947 */ /* 0x000fea0003800000 */
.L_x_1537:
[----:B------:R-:W-:-:S13]  /*4dd0*/  ISETP.GT.AND P0, PT, R0, 0x6, PT ;  /* 0x000000060000780c */ /* 0x000fda0003f04270 */
[----:B------:R-:W-:Y:S05]  /*4de0*/  @P0 BRA `(.L_x_1544) ;  /* 0x0000009000000947 */ /* 0x000fea0003800000 */
[----:B------:R-:W-:-:S13]  /*4df0*/  ISETP.NE.AND P0, PT, R0, 0x5, PT ;  /* 0x000000050000780c */ /* 0x000fda0003f05270 */
[----:B------:R-:W-:Y:S05]  /*4e00*/  @!P0 BRA `(.L_x_1545) ;  /* 0x0000004000008947 */ /* 0x000fea0003800000 */
[----:B------:R-:W-:-:S13]  /*4e10*/  ISETP.NE.AND P0, PT, R0, 0x6, PT ;  /* 0x000000060000780c */ /* 0x000fda0003f05270 */
[----:B------:R-:W-:Y:S05]  /*4e20*/  @P0 BRA `(.L_x_1540) ;  /* 0x00000a5000000947 */ /* 0x000fea0003800000 */
[----:B----4-:R0:W-:Y:S01]  /*4e30*/  STG.E [R8.64], R18 ;  /* 0x0000001208007986 */ /* 0x0101e2000c101924 */
[----:B------:R-:W-:Y:S05]  /*4e40*/  BRA `(.L_x_1541) ;  /* 0x00000bc000007947 */ /* 0x000fea0003800000 */
.L_x_1545:
[----:B----4-:R-:W-:-:S05]  /*4e50*/  F2FP.PACK_AB R18, RZ, R18 ;  /* 0x00000012ff12723e */ /* 0x010fca00000000ff */
[----:B------:R0:W-:Y:S01]  /*4e60*/  STG.E.U16 [R8.64], R18 ;  /* 0x0000001208007986 */ /* 0x0001e2000c101524 */
[----:B------:R-:W-:Y:S05]  /*4e70*/  BRA `(.L_x_1541) ;  /* 0x00000b9000007947 */ /* 0x000fea0003800000 */
.L_x_1544:
[----:B------:R-:W-:-:S13]  /*4e80*/  ISETP.NE.AND P0, PT, R0, 0x7, PT ;  /* 0x000000070000780c */ /* 0x000fda0003f05270 */
[----:B------:R-:W-:Y:S05]  /*4e90*/  @!P0 BRA `(.L_x_1546) ;  /* 0x000000b000008947 */ /* 0x000fea0003800000 */
[----:B------:R-:W-:-:S13]  /*4ea0*/  ISETP.NE.AND P0, PT, R0, 0x8, PT ;  /* 0x000000080000780c */ /* 0x000fda0003f05270 */
[----:B------:R-:W-:Y:S05]  /*4eb0*/  @!P0 BRA `(.L_x_1547) ;  /* 0x0000005000008947 */ /* 0x000fea0003800000 */
[----:B------:R-:W-:-:S13]  /*4ec0*/  ISETP.NE.AND P0, PT, R0, 0x9, PT ;  /* 0x000000090000780c */ /* 0x000fda0003f05270 */
[----:B------:R-:W-:Y:S05]  /*4ed0*/  @P0 BRA `(.L_x_1540) ;  /* 0x000009a000000947 */ /* 0x000fea0003800000 */
[----:B------:R-:W-:-:S05]  /*4ee0*/  IMAD.MOV.U32 R19, RZ, RZ, RZ ;  /* 0x000000ffff137224 */ /* 0x000fca00078e00ff */
[----:B----4-:R0:W-:Y:S01]  /*4ef0*/  STG.E.64 [R8.64], R18 ;  /* 0x0000001208007986 */ /* 0x0101e2000c101b24 */
[----:B------:R-:W-:Y:S05]  /*4f00*/  BRA `(.L_x_1541) ;  /* 0x00000b0000007947 */ /* 0x000fea0003800000 */
.L_x_1547:
[----:B----4-:R-:W-:-:S04]  /*4f10*/  F2FP.PACK_AB R3, RZ, R18 ;  /* 0x00000012ff03723e */ /* 0x010fc800000000ff */
[----:B------:R-:W-:-:S05]  /*4f20*/  PRMT R3, R3, 0x5410, RZ ;  /* 0x0000541003037816 */ /* 0x000fca00000000ff */
[----:B------:R0:W-:Y:S01]  /*4f30*/  STG.E [R8.64], R3 ;  /* 0x0000000308007986 */ /* 0x0001e2000c101924 */
[----:B------:R-:W-:Y:S05]  /*4f40*/  BRA `(.L_x_1541) ;  /* 0x00000ac000007947 */ /* 0x000fea0003800000 */
.L_x_1546:
[----:B----4-:R-:W-:-:S06]  /*4f50*/  FMUL.FTZ R4, R18, 1 ;  /* 0x3f80000012047820 */ /* 0x010fcc0000410000 */
[----:B------:R-:W0:Y:S02]  /*4f60*/  F2F.F64.F32 R4, R4 ;  /* 0x0000000400047310 */ /* 0x000e240000201800 */
[----:B0-----:R0:W-:Y:S01]  /*4f70*/  STG.E.64 [R8.64], R4 ;  /* 0x0000000408007986 */ /* 0x0011e2000c101b24 */
[----:B------:R-:W-:Y:S05]  /*4f80*/  BRA `(.L_x_1541) ;  /* 0x00000a8000007947 */ /* 0x000fea0003800000 */
.L_x_1536:
        /* <DEDUP_REMOVED lines=8> */
[----:B----4-:R-:W-:-:S04]  /*5010*/  FSETP.NEU.FTZ.AND P0, PT, R18, RZ, PT ;  /* 0x000000ff1200720b */ /* 0x010fc80003f1d000 */
[----:B------:R-:W-:-:S05]  /*5020*/  SEL R3, RZ, 0x1, !P0 ;  /* 0x00000001ff037807 */ /* 0x000fca0004000000 */
[----:B------:R0:W-:Y:S01]  /*5030*/  STG.E.U8 [R8.64], R3 ;  /* 0x0000000308007986 */ /* 0x0001e2000c101124 */
[----:B------:R-:W-:Y:S05]  /*5040*/  BRA `(.L_x_1541) ;  /* 0x000009c000007947 */ /* 0x000fea0003800000 */
.L_x_1550:
[----:B----4-:R-:W-:Y:S01]  /*5050*/  FMUL.FTZ R4, R18, 1 ;  /* 0x3f80000012047820 */ /* 0x010fe20000410000 */
[----:B------:R-:W-:-:S05]  /*5060*/  CS2R R6, SRZ ;  /* 0x0000000000067805 */ /* 0x000fca000001ff00 */
[----:B------:R-:W0:Y:S02]  /*5070*/  F2F.F64.F32 R4, R4 ;  /* 0x0000000400047310 */ /* 0x000e240000201800 */
[----:B0-----:R0:W-:Y:S01]  /*5080*/  STG.E.128 [R8.64], R4 ;  /* 0x0000000408007986 */ /* 0x0011e2000c101d24 */
[----:B------:R-:W-:Y:S05]  /*5090*/  BRA `(.L_x_1541) ;  /* 0x0000097000007947 */ /* 0x000fea0003800000 */
.L_x_1549:
[----:B------:R-:W-:-:S13]  /*50a0*/  ISETP.NE.AND P0, PT, R0, 0xf, PT ;  /* 0x0000000f0000780c */ /* 0x000fda0003f05270 */
[----:B------:R-:W-:Y:S05]  /*50b0*/  @!P0 BRA `(.L_x_1551) ;  /* 0x000002b000008947 */ /* 0x000fea0003800000 */
[----:B------:R-:W-:-:S13]  /*50c0*/  ISETP.NE.AND P0, PT, R0, 0x17, PT ;  /* 0x000000170000780c */ /* 0x000fda0003f05270 */
[----:B------:R-:W-:Y:S05]  /*50d0*/  @!P0 BRA `(.L_x_1552) ;  /* 0x0000014000008947 */ /* 0x000fea0003800000 */
[----:B------:R-:W-:-:S13]  /*50e0*/  ISETP.NE.AND P0, PT, R0, 0x18, PT ;  /* 0x000000180000780c */ /* 0x000fda0003f05270 */
[----:B------:R-:W-:Y:S05]  /*50f0*/  @P0 BRA `(.L_x_1540) ;  /* 0x0000078000000947 */ /* 0x000fea0003800000 */
[C---:B----4-:R-:W-:Y:S01]  /*5100*/  LOP3.LUT R4, R18.reuse, 0x7fffffff, RZ, 0xc0, !PT ;  /* 0x7fffffff12047812 */ /* 0x050fe200078ec0ff */
        /* <DEDUP_REMOVED lines=13> */
.L_x_1554:
[----:B------:R-:W-:Y:S05]  /*51e0*/  BSYNC B0 ;  /* 0x0000000000007941 */ /* 0x000fea0003800000 */
.L_x_1553:
[----:B------:R-:W-:-:S05]  /*51f0*/  LOP3.LUT R5, R0, R5, RZ, 0xfc, !PT ;  /* 0x0000000500057212 */ /* 0x000fca00078efcff */
[----:B------:R0:W-:Y:S01]  /*5200*/  STG.E.U8 [R8.64], R5 ;  /* 0x0000000508007986 */ /* 0x0001e2000c101124 */
[----:B------:R-:W-:Y:S05]  /*5210*/  BRA `(.L_x_1541) ;  /* 0x000007f000007947 */ /* 0x000fea0003800000 */
.L_x_1552:
[----:B----4-:R-:W-:Y:S01]  /*5220*/  LOP3.LUT R4, R18, 0x7fffffff, RZ, 0xc0, !PT ;  /* 0x7fffffff12047812 */ /* 0x010fe200078ec0ff */
        /* <DEDUP_REMOVED lines=11> */
.L_x_1556:
[----:B------:R-:W-:Y:S01]  /*52e0*/  IMAD.MOV.U32 R0, RZ, RZ, 0x7f ;  /* 0x0000007fff007424 */ /* 0x000fe200078e00ff */
[----:B------:R-:W-:-:S04]  /*52f0*/  ISETP.GT.U32.AND P0, PT, R4, 0x7f800000, PT ;  /* 0x7f8000000400780c */ /* 0x000fc80003f04070 */
[----:B------:R-:W-:-:S04]  /*5300*/  SEL R0, R0, 0x7c, P0 ;  /* 0x0000007c00007807 */ /* 0x000fc80000000000 */
.L_x_1557:
[----:B------:R-:W-:Y:S05]  /*5310*/  BSYNC B0 ;  /* 0x0000000000007941 */ /* 0x000fea0003800000 */
.L_x_1555:
[----:B------:R-:W-:-:S04]  /*5320*/  LOP3.LUT R18, R18, 0x80000000, RZ, 0xc0, !PT ;  /* 0x8000000012127812 */ /* 0x000fc800078ec0ff */
[----:B------:R-:W-:-:S04]  /*5330*/  SHF.R.U32.HI R3, RZ, 0x18, R18 ;  /* 0x00000018ff037819 */ /* 0x000fc80000011612 */
[----:B------:R-:W-:-:S05]  /*5340*/  LOP3.LUT R3, R0, R3, RZ, 0xfc, !PT ;  /* 0x0000000300037212 */ /* 0x000fca00078efcff */
[----:B------:R0:W-:Y:S01]  /*5350*/  STG.E.U8 [R8.64], R3 ;  /* 0x0000000308007986 */ /* 0x0001e2000c101124 */
[----:B------:R-:W-:Y:S05]  /*5360*/  BRA `(.L_x_1541) ;  /* 0x000006a000007947 */ /* 0x000fea0003800000 */
.L_x_1551:
[----:B----4-:R-:W-:-:S05]  /*5370*/  F2FP.BF16.PACK_AB R18, RZ, R18 ;  /* 0x00000012ff12723e */ /* 0x010fca00000010ff */
[----:B------:R0:W-:Y:S01]  /*5380*/  STG.E.U16 [R8.64], R18 ;  /* 0x0000001208007986 */ /* 0x0001e2000c101524 */
[----:B------:R-:W-:Y:S05]  /*5390*/  BRA `(.L_x_1541) ;  /* 0x0000067000007947 */ /* 0x000fea0003800000 */
.L_x_1548:
        /* <DEDUP_REMOVED lines=8> */
[----:B----4-:R-:W0:Y:S02]  /*5420*/  F2I.FTZ.U32.TRUNC.NTZ R3, R18 ;  /* 0x0000001200037305 */ /* 0x010e24000021f000 */
[----:B0-----:R0:W-:Y:S01]  /*5430*/  STG.E.U16 [R8.64], R3 ;  /* 0x0000000308007986 */ /* 0x0011e2000c101524 */
[----:B------:R-:W-:Y:S05]  /*5440*/  BRA `(.L_x_1541) ;  /* 0x000005c000007947 */ /* 0x000fea0003800000 */
.L_x_1560:
[----:B----4-:R-:W-:Y:S01]  /*5450*/  LOP3.LUT R3, R18, 0x7fffffff, RZ, 0xc0, !PT ;  /* 0x7fffffff12037812 */ /* 0x010fe200078ec0ff */
        /* <DEDUP_REMOVED lines=15> */
.L_x_1563:
[----:B------:R-:W-:-:S04]  /*5550*/  LOP3.LUT R18, R18, 0x80000000, RZ, 0xc0, !PT ;  /* 0x8000000012127812 */ /* 0x000fc800078ec0ff */
[----:B------:R-:W-:-:S04]  /*5560*/  SHF.R.U32.HI R3, RZ, 0x18, R18 ;  /* 0x00000018ff037819 */ /* 0x000fc80000011612 */
[----:B------:R-:W-:-:S04]  /*5570*/  LOP3.LUT R0, R0, R3, RZ, 0xfc, !PT ;  /* 0x0000000300007212 */ /* 0x000fc800078efcff */
[----:B------:R-:W-:Y:S02]  /*5580*/  PRMT R4, R0, 0x7610, R4 ;  /* 0x0000761000047816 */ /* 0x000fe40000000004 */
.L_x_1562:
[----:B------:R-:W-:Y:S05]  /*5590*/  BSYNC B0 ;  /* 0x0000000000007941 */ /* 0x000fea0003800000 */
.L_x_1561:
[----:B------:R0:W-:Y:S01]  /*55a0*/  STG.E.U8 [R8.64], R4 ;  /* 0x0000000408007986 */ /* 0x0001e2000c101124 */
[----:B------:R-:W-:Y:S05]  /*55b0*/  BRA `(.L_x_1541) ;  /* 0x0000045000007947 */ /* 0x000fea0003800000 */
.L_x_1559:
        /* <DEDUP_REMOVED lines=16> */
.L_x_1566:
[----:B------:R-:W-:-:S04]  /*56c0*/  LOP3.LUT R18, R18, 0x80000000, RZ, 0xc0, !PT ;  /* 0x8000000012127812 */ /* 0x000fc800078ec0ff */
[----:B------:R-:W-:-:S04]  /*56d0*/  SHF.R.U32.HI R3, RZ, 0x18, R18 ;  /* 0x00000018ff037819 */ /* 0x000fc80000011612 */
[----:B------:R-:W-:-:S04]  /*56e0*/  LOP3.LUT R0, R0, R3, RZ, 0xfc, !PT ;  /* 0x0000000300007212 */ /* 0x000fc800078efcff */
[----:B------:R-:W-:Y:S02]  /*56f0*/  PRMT R4, R0, 0x7610, R4 ;  /* 0x0000761000047816 */ /* 0x000fe40000000004 */
.L_x_1565:
[----:B------:R-:W-:Y:S05]  /*5700*/  BSYNC B0 ;  /* 0x0000000000007941 */ /* 0x000fea0003800000 */
.L_x_1564:
[----:B------:R0:W-:Y:S01]  /*5710*/  STG.E.U8 [R8.64], R4 ;  /* 0x0000000408007986 */ /* 0x0001e2000c101124 */
[----:B------:R-:W-:Y:S05]  /*5720*/  BRA `(.L_x_1541) ;  /* 0x000002e000007947 */ /* 0x000fea0003800000 */
.L_x_1558:
[----:B------:R-:W-:-:S13]  /*5730*/  ISETP.NE.AND P0, PT, R0, 0x1c, PT ;  /* 0x0000001c0000780c */ /* 0x000fda0003f05270 */
[----:B------:R-:W-:Y:S05]  /*5740*/  @!P0 BRA `(.L_x_1567) ;  /* 0x000002a000008947 */ /* 0x000fea0003800000 */
[----:B------:R-:W-:-:S13]  /*5750*/  ISETP.NE.AND P0, PT, R0, 0x1d, PT ;  /* 0x0000001d0000780c */ /* 0x000fda0003f05270 */
[----:B------:R-:W-:Y:S05]  /*5760*/  @!P0 BRA `(.L_x_1568) ;  /* 0x0000025000008947 */ /* 0x000fea0003800000 */
[----:B------:R-:W-:-:S13]  /*5770*/  ISETP.NE.AND P0, PT, R0, 0x2c, PT ;  /* 0x0000002c0000780c */ /* 0x000fda0003f05270 */
[----:B------:R-:W-:Y:S05]  /*5780*/  @P0 BRA `(.L_x_1540) ;  /* 0x000000f000000947 */ /* 0x000fea0003800000 */
[----:B----4-:R-:W-:Y:S02]  /*5790*/  SHF.R.U32.HI R4, RZ, 0x17, R18 ;  /* 0x00000017ff047819 */ /* 0x010fe40000011612 */
        /* <DEDUP_REMOVED lines=14> */
.L_x_1540:
        /* <DEDUP_REMOVED lines=11> */
[----:B----4-:R-:W-:Y:S01]  /*5930*/  LEPC R18 ;  /* 0x000000000012734e */ /* 0x010fe20000000000 */
[----:B------:R-:W-:Y:S02]  /*5940*/  MOV R3, 0x59b0 ;  /* 0x000059b000037802 */ /* 0x000fe40000000f00 */
[----:B------:R-:W-:Y:S02]  /*5950*/  MOV R20, 0x5930 ;  /* 0x0000593000147802 */ /* 0x000fe40000000f00 */
[----:B------:R-:W-:-:S02]  /*5960*/  MOV R21, 0x0 ;  /* 0x0000000000157802 */ /* 0x000fc40000000f00 */
[----:B------:R-:W-:Y:S02]  /*5970*/  MOV R0, 0x0 ;  /* 0x0000000000007802 */ /* 0x000fe40000000f00 */
[----:B------:R-:W-:-:S04]  /*5980*/  IADD3 R20, P0, P1, -R20, R3, R18 ;  /* 0x0000000314147210 */ /* 0x000fc8000791e112 */
[----:B------:R-:W-:-:S04]  /*5990*/  IADD3.X R21, ~R0, R21, R19, P0, P1 ;  /* 0x0000001500157210 */ /* 0x000fc800007e2513 */
[----:B0--3--:R-:W-:Y:S05]  /*59a0*/  CALL.ABS.NOINC R14 ;  /* 0x000000000e007343 */ /* 0x009fea0003c00000 */
[----:B------:R-:W-:Y:S05]  /*59b0*/  BRA `(.L_x_1541) ;  /* 0x0000005000007947 */ /* 0x000fea0003800000 */
.L_x_1568:
[----:B----4-:R-:W0:Y:S02]  /*59c0*/  F2I.U64.TRUNC R18, R18 ;  /* 0x0000001200127311 */ /* 0x010e24000020d800 */
[----:B0-----:R0:W-:Y:S01]  /*59d0*/  STG.E.64 [R8.64], R18 ;  /* 0x0000001208007986 */ /* 0x0011e2000c101b24 */
[----:B------:R-:W-:Y:S05]  /*59e0*/  BRA `(.L_x_1541) ;  /* 0x0000002000007947 */ /* 0x000fea0003800000 */
.L_x_1567:
[----:B----4-:R-:W0:Y:S02]  /*59f0*/  F2I.FTZ.U32.TRUNC.NTZ R3, R18 ;  /* 0x0000001200037305 */ /* 0x010e24000021f000 */
[----:B0-----:R0:W-:Y:S02]  /*5a00*/  STG.E [R8.64], R3 ;  /* 0x0000000308007986 */ /* 0x0011e4000c101924 */
.L_x_1541:
[----:B------:R-:W-:-:S04]  /*5a10*/  IADD3 R25, R25, 0x80, RZ ;  /* 0x0000008019197810 */ /* 0x000fc80007ffe0ff */
[----:B------:R-:W-:-:S13]  /*5a20*/  ISETP.GE.AND P0, PT, R25, R16, PT ;  /* 0x000000101900720c */ /* 0x000fda0003f06270 */
        /* <DEDUP_REMOVED lines=20> */
.L_x_1572:
[----:B------:R-:W0:Y:S02]  /*5b70*/  F2I.S64.TRUNC R22, R22 ;  /* 0x0000001600167311 */ /* 0x000e24000020d900 */
[----:B0-----:R-:W-:-:S05]  /*5b80*/  IMAD.MOV.U32 R3, RZ, RZ, R22 ;  /* 0x000000ffff037224 */ /* 0x001fca00078e0016 */
[----:B------:R0:W-:Y:S01]  /*5b90*/  STG.E.U8 [R8.64], R3 ;  /* 0x0000000308007986 */ /* 0x0001e2000c101124 */
[----:B------:R-:W-:Y:S05]  /*5ba0*/  BRA `(.L_x_1574) ;  /* 0x00000d3000007947 */ /* 0x000fea0003800000 */
.L_x_1571:
        /* <DEDUP_REMOVED lines=9> */
.L_x_1576:
[----:B------:R-:W0:Y:S02]  /*5c40*/  F2I.FTZ.TRUNC.NTZ R3, R22 ;  /* 0x0000001600037305 */ /* 0x000e24000021f100 */
[----:B0-----:R0:W-:Y:S01]  /*5c50*/  STG.E [R8.64], R3 ;  /* 0x0000000308007986 */ /* 0x0011e2000c101924 */
[----:B------:R-:W-:Y:S05]  /*5c60*/  BRA `(.L_x_1574) ;  /* 0x00000c7000007947 */ /* 0x000fea0003800000 */
.L_x_1575:
[----:B------:R-:W0:Y:S02]  /*5c70*/  F2I.FTZ.TRUNC.NTZ R3, R22 ;  /* 0x0000001600037305 */ /* 0x000e24000021f100 */
[----:B0-----:R0:W-:Y:S01]  /*5c80*/  STG.E.U16 [R8.64], R3 ;  /* 0x0000000308007986 */ /* 0x0011e2000c101524 */
[----:B------:R-:W-:Y:S05]  /*5c90*/  BRA `(.L_x_1574) ;  /* 0x00000c4000007947 */ /* 0x000fea0003800000 */
.L_x_1570:
        /* <DEDUP_REMOVED lines=8> */
.L_x_1578:
[----:B------:R-:W-:-:S05]  /*5d20*/  F2FP.PACK_AB R22, RZ, R22 ;  /* 0x00000016ff16723e */ /* 0x000fca00000000ff */
[----:B------:R0:W-:Y:S01]  /*5d30*/  STG.E.U16 [R8.64], R22 ;  /* 0x0000001608007986 */ /* 0x0001e2000c101524 */
[----:B------:R-:W-:Y:S05]  /*5d40*/  BRA `(.L_x_1574) ;  /* 0x00000b9000007947 */ /* 0x000fea0003800000 */
.L_x_1577:
        /* <DEDUP_REMOVED lines=9> */
.L_x_1580:
[----:B------:R-:W-:-:S04]  /*5de0*/  F2FP.PACK_AB R3, RZ, R22 ;  /* 0x00000016ff03723e */ /* 0x000fc800000000ff */
[----:B------:R-:W-:-:S05]  /*5df0*/  PRMT R3, R3, 0x5410, RZ ;  /* 0x0000541003037816 */ /* 0x000fca00000000ff */
[----:B------:R0:W-:Y:S01]  /*5e00*/  STG.E [R8.64], R3 ;  /* 0x0000000308007986 */ /* 0x0001e2000c101924 */
[----:B------:R-:W-:Y:S05]  /*5e10*/  BRA `(.L_x_1574) ;  /* 0x00000ac000007947 */ /* 0x000fea0003800000 */
.L_x_1579:
[----:B------:R-:W-:-:S06]  /*5e20*/  FMUL.FTZ R4, R22, 1 ;  /* 0x3f80000016047820 */ /* 0x000fcc0000410000 */
[----:B------:R-:W0:Y:S02]  /*5e30*/  F2F.F64.F32 R4, R4 ;  /* 0x0000000400047310 */ /* 0x000e240000201800 */
[----:B0-----:R0:W-:Y:S01]  /*5e40*/  STG.E.64 [R8.64], R4 ;  /* 0x0000000408007986 */ /* 0x0011e2000c101b24 */
[----:B------:R-:W-:Y:S05]  /*5e50*/  BRA `(.L_x_1574) ;  /* 0x00000a8000007947 */ /* 0x000fea0003800000 */
.L_x_1569:
        /* <DEDUP_REMOVED lines=12> */
.L_x_1583:
[----:B------:R-:W-:Y:S01]  /*5f20*/  FMUL.FTZ R4, R22, 1 ;  /* 0x3f80000016047820 */ /* 0x000fe20000410000 */
[----:B------:R-:W-:-:S05]  /*5f30*/  CS2R R6, SRZ ;  /* 0x0000000000067805 */ /* 0x000fca000001ff00 */
[----:B------:R-:W0:Y:S02]  /*5f40*/  F2F.F64.F32 R4, R4 ;  /* 0x0000000400047310 */ /* 0x000e240000201800 */
[----:B0-----:R0:W-:Y:S01]  /*5f50*/  STG.E.128 [R8.64], R4 ;  /* 0x0000000408007986 */ /* 0x0011e2000c101d24 */
[----:B------:R-:W-:Y:S05]  /*5f60*/  BRA `(.L_x_1574) ;  /* 0x0000097000007947 */ /* 0x000fea0003800000 */
.L_x_1582:
        /* <DEDUP_REMOVED lines=20> */
.L_x_1587:
[----:B------:R-:W-:Y:S05]  /*60b0*/  BSYNC B0 ;  /* 0x0000000000007941 */ /* 0x000fea0003800000 */
.L_x_1586:
[----:B------:R-:W-:-:S05]  /*60c0*/  LOP3.LUT R5, R0, R5, RZ, 0xfc, !PT ;  /* 0x0000000500057212 */ /* 0x000fca00078efcff */
[----:B------:R0:W-:Y:S01]  /*60d0*/  STG.E.U8 [R8.64], R5 ;  /* 0x0000000508007986 */ /* 0x0001e2000c101124 */
[----:B------:R-:W-:Y:S05]  /*60e0*/  BRA `(.L_x_1574) ;  /* 0x000007f000007947 */ /* 0x000fea0003800000 */
.L_x_1585:
        /* <DEDUP_REMOVED lines=12> */
.L_x_1589:
[----:B------:R-:W-:Y:S01]  /*61b0*/  IMAD.MOV.U32 R0, RZ, RZ, 0x7f ;  /* 0x0000007fff007424 */ /* 0x000fe200078e00ff */
[----:B------:R-:W-:-:S04]  /*61c0*/  ISETP.GT.U32.AND P0, PT, R4, 0x7f800000, PT ;  /* 0x7f8000000400780c */ /* 0x000fc80003f04070 */
[----:B------:R-:W-:-:S04]  /*61d0*/  SEL R0, R0, 0x7c, P0 ;  /* 0x0000007c00007807 */ /* 0x000fc80000000000 */
.L_x_1590:
[----:B------:R-:W-:Y:S05]  /*61e0*/  BSYNC B0 ;  /* 0x0000000000007941 */ /* 0x000fea0003800000 */
.L_x_1588:
[----:B------:R-:W-:-:S04]  /*61f0*/  LOP3.LUT R22, R22, 0x80000000, RZ, 0xc0, !PT ;  /* 0x8000000016167812 */ /* 0x000fc800078ec0ff */
[----:B------:R-:W-:-:S04]  /*6200*/  SHF.R.U32.HI R3, RZ, 0x18, R22 ;  /* 0x00000018ff037819 */ /* 0x000fc80000011616 */
[----:B------:R-:W-:-:S05]  /*6210*/  LOP3.LUT R3, R0, R3, RZ, 0xfc, !PT ;  /* 0x0000000300037212 */ /* 0x000fca00078efcff */
[----:B------:R0:W-:Y:S01]  /*6220*/  STG.E.U8 [R8.64], R3 ;  /* 0x0000000308007986 */ /* 0x0001e2000c101124 */
[----:B------:R-:W-:Y:S05]  /*6230*/  BRA `(.L_x_1574) ;  /* 0x000006a000007947 */ /* 0x000fea0003800000 */
.L_x_1584:
[----:B------:R-:W-:-:S05]  /*6240*/  F2FP.BF16.PACK_AB R22, RZ, R22 ;  /* 0x00000016ff16723e */ /* 0x000fca00000010ff */
[----:B------:R0:W-:Y:S01]  /*6250*/  STG.E.U16 [R8.64], R22 ;  /* 0x0000001608007986 */ /* 0x0001e2000c101524 */
[----:B------:R-:W-:Y:S05]  /*6260*/  BRA `(.L_x_1574) ;  /* 0x0000067000007947 */ /* 0x000fea0003800000 */
.L_x_1581:
        /* <DEDUP_REMOVED lines=11> */
.L_x_1593:
        /* <DEDUP_REMOVED lines=16> */
.L_x_1596:
[----:B------:R-:W-:-:S04]  /*6420*/  LOP3.LUT R22, R22, 0x80000000, RZ, 0xc0, !PT ;  /* 0x8000000016167812 */ /* 0x000fc800078ec0ff */
[----:B------:R-:W-:-:S04]  /*6430*/  SHF.R.U32.HI R3, RZ, 0x18, R22 ;  /* 0x00000018ff037819 */ /* 0x000fc80000011616 */
[----:B------:R-:W-:-:S04]  /*6440*/  LOP3.LUT R0, R0, R3, RZ, 0xfc, !PT ;  /* 0x0000000300007212 */ /* 0x000fc800078efcff */
[----:B------:R-:W-:Y:S02]  /*6450*/  PRMT R4, R0, 0x7610, R4 ;  /* 0x0000761000047816 */ /* 0x000fe40000000004 */
.L_x_1595:
[----:B------:R-:W-:Y:S05]  /*6460*/  BSYNC B0 ;  /* 0x0000000000007941 */ /* 0x000fea0003800000 */
.L_x_1594:
[----:B------:R0:W-:Y:S01]  /*6470*/  STG.E.U8 [R8.64], R4 ;  /* 0x0000000408007986 */ /* 0x0001e2000c101124 */
[----:B------:R-:W-:Y:S05]  /*6480*/  BRA `(.L_x_1574) ;  /* 0x0000045000007947 */ /* 0x000fea0003800000 */
.L_x_1592:
        /* <DEDUP_REMOVED lines=16> */
.L_x_1599:
[----:B------:R-:W-:-:S04]  /*6590*/  LOP3.LUT R22, R22, 0x80000000, RZ, 0xc0, !PT ;  /* 0x8000000016167812 */ /* 0x000fc800078ec0ff */
[----:B------:R-:W-:-:S04]  /*65a0*/  SHF.R.U32.HI R3, RZ, 0x18, R22 ;  /* 0x00000018ff037819 */ /* 0x000fc80000011616 */
[----:B------:R-:W-:-:S04]  /*65b0*/  LOP3.LUT R0, R0, R3, RZ, 0xfc, !PT ;  /* 0x0000000300007212 */ /* 0x000fc800078efcff */
[----:B------:R-:W-:Y:S02]  /*65c0*/  PRMT R4, R0, 0x7610, R4 ;  /* 0x0000761000047816 */ /* 0x000fe40000000004 */
.L_x_1598:
[----:B------:R-:W-:Y:S05]  /*65d0*/  BSYNC B0 ;  /* 0x0000000000007941 */ /* 0x000fea0003800000 */
.L_x_1597:
[----:B------:R0:W-:Y:S01]  /*65e0*/  STG.E.U8 [R8.64], R4 ;  /* 0x0000000408007986 */ /* 0x0001e2000c101124 */
[----:B------:R-:W-:Y:S05]  /*65f0*/  BRA `(.L_x_1574) ;  /* 0x000002e000007947 */ /* 0x000fea0003800000 */
.L_x_1591:
        /* <DEDUP_REMOVED lines=21> */
.L_x_1573:
        /* <DEDUP_REMOVED lines=20> */
.L_x_1601:
[----:B------:R-:W0:Y:S02]  /*6890*/  F2I.U64.TRUNC R22, R22 ;  /* 0x0000001600167311 */ /* 0x000e24000020d800 */
[----:B0-----:R0:W-:Y:S01]  /*68a0*/  STG.E.64 [R8.64], R22 ;  /* 0x0000001608007986 */ /* 0x0011e2000c101b24 */
[----:B------:R-:W-:Y:S05]  /*68b0*/  BRA `(.L_x_1574) ;  /* 0x0000002000007947 */ /* 0x000fea0003800000 */
.L_x_1600:
[----:B------:R-:W0:Y:S02]  /*68c0*/  F2I.FTZ.U32.TRUNC.NTZ R3, R22 ;  /* 0x0000001600037305 */ /* 0x000e24000021f000 */
[----:B0-----:R0:W-:Y:S02]  /*68d0*/  STG.E [R8.64], R3 ;  /* 0x0000000308007986 */ /* 0x0011e4000c101924 */
.L_x_1574:
[----:B------:R-:W-:Y:S02]  /*68e0*/  IADD3 R25, R25, 0x80, RZ ;  /* 0x0000008019197810 */ /* 0x000fe40007ffe0ff */
.L_x_1535:
[----:B------:R-:W-:Y:S05]  /*68f0*/  BSYNC B6 ;  /* 0x0000000000067941 */ /* 0x000fea0003800000 */
.L_x_1534:
[----:B------:R-:W-:-:S13]  /*6900*/  ISETP.GE.AND P0, PT, R25, R16, PT ;  /* 0x000000101900720c */ /* 0x000fda0003f06270 */
[----:B------:R-:W-:Y:S05]  /*6910*/  @P0 EXIT ;  /* 0x000000000000094d */ /* 0x000fea0003800000 */
[----:B------:R-:W-:Y:S01]  /*6920*/  PRMT R0, R17, 0x9910, RZ ;  /* 0x0000991011007816 */ /* 0x000fe200000000ff */
[----:B------:R-:W-:-:S03]  /*6930*/  IMAD R2, R2, 0x200, R25 ;  /* 0x0000020002027824 */ /* 0x000fc600078e0219 */
[----:B------:R-:W-:Y:S01]  /*6940*/  ISETP.GT.AND P1, PT, R0, 0x9, PT ;  /* 0x000000090000780c */ /* 0x000fe20003f24270 */
[----:B------:R-:W-:-:S05]  /*6950*/  IMAD R2, R2, c[0x0][0x188], RZ ;  /* 0x0000620002027a24 */ /* 0x000fca00078e02ff */
[----:B------:R-:W-:-:S05]  /*6960*/  IADD3 R2, P0, R2, c[0x0][0x168], RZ ;  /* 0x00005a0002027a10 */ /* 0x000fca0007f1e0ff */
[----:B0-----:R-:W-:Y:S02]  /*6970*/  IMAD.X R3, RZ, RZ, c[0x0][0x16c], P0 ;  /* 0x00005b00ff037624 */ /* 0x001fe400000e06ff */
        /* <DEDUP_REMOVED lines=9> */
[----:B---3--:R-:W0:Y:S02]  /*6a10*/  F2I.FTZ.TRUNC.NTZ R5, R24 ;  /* 0x0000001800057305 */ /* 0x008e24000021f100 */
[----:B0-----:R-:W-:Y:S01]  /*6a20*/  STG.E.U8 [R2.64], R5 ;  /* 0x0000000502007986 */ /* 0x001fe2000c101124 */
[----:B------:R-:W-:Y:S05]  /*6a30*/  EXIT ;  /* 0x000000000000794d */ /* 0x000fea0003800000 */
.L_x_1605:
[----:B---3--:R-:W0:Y:S02]  /*6a40*/  F2I.S64.TRUNC R24, R24 ;  /* 0x0000001800187311 */ /* 0x008e24000020d900 */
[----:B0-----:R-:W-:-:S05]  /*6a50*/  IMAD.MOV.U32 R5, RZ, RZ, R24 ;  /* 0x000000ffff057224 */ /* 0x001fca00078e0018 */
[----:B------:R-:W-:Y:S01]  /*6a60*/  STG.E.U8 [R2.64], R5 ;  /* 0x0000000502007986 */ /* 0x000fe2000c101124 */
[----:B------:R-:W-:Y:S05]  /*6a70*/  EXIT ;  /* 0x000000000000794d */ /* 0x000fea0003800000 */
.L_x_1604:
[----:B------:R-:W-:-:S13]  /*6a80*/  ISETP.NE.AND P0, PT, R0, 0x2, PT ;  /* 0x000000020000780c */ /* 0x000fda0003f05270 */
[----:B------:R-:W-:Y:S05]  /*6a90*/  @!P0 BRA `(.L_x_1607) ;  /* 0x000000a000008947 */ /* 0x000fea0003800000 */
[----:B------:R-:W-:-:S13]  /*6aa0*/  ISETP.NE.AND P0, PT, R0, 0x3, PT ;  /* 0x000000030000780c */ /* 0x000fda0003f05270 */
[----:B------:R-:W-:Y:S05]  /*6ab0*/  @!P0 BRA `(.L_x_1608) ;  /* 0x0000005000008947 */ /* 0x000fea0003800000 */
[----:B------:R-:W-:-:S13]  /*6ac0*/  ISETP.NE.AND P0, PT, R0, 0x4, PT ;  /* 0x000000040000780c */ /* 0x000fda0003f05270 */
[----:B------:R-:W-:Y:S05]  /*6ad0*/  @P0 BRA `(.L_x_1606) ;  /* 0x00000b4000000947 */ /* 0x000fea0003800000 */
[----:B---3--:R-:W0:Y:S02]  /*6ae0*/  F2I.S64.TRUNC R24, R24 ;  /* 0x0000001800187311 */ /* 0x008e24000020d900 */
[----:B0-----:R-:W-:Y:S01]  /*6af0*/  STG.E.64 [R2.64], R24 ;  /* 0x0000001802007986 */ /* 0x001fe2000c101b24 */
[----:B------:R-:W-:Y:S05]  /*6b00*/  EXIT ;  /* 0x000000000000794d */ /* 0x000fea0003800000 */
.L_x_1608:
[----:B---3--:R-:W0:Y:S02]  /*6b10*/  F2I.FTZ.TRUNC.NTZ R5, R24 ;  /* 0x0000001800057305 */ /* 0x008e24000021f100 */
[----:B0-----:R-:W-:Y:S01]  /*6b20*/  STG.E [R2.64], R5 ;  /* 0x0000000502007986 */ /* 0x001fe2000c101924 */
[----:B------:R-:W-:Y:S05]  /*6b30*/  EXIT ;  /* 0x000000000000794d */ /* 0x000fea0003800000 */
.L_x_1607:
[----:B---3--:R-:W0:Y:S02]  /*6b40*/  F2I.FTZ.TRUNC.NTZ R5, R24 ;  /* 0x0000001800057305 */ /* 0x008e24000021f100 */
[----:B0-----:R-:W-:Y:S01]  /*6b50*/  STG.E.U16 [R2.64], R5 ;  /* 0x0000000502007986 */ /* 0x001fe2000c101524 */
[----:B------:R-:W-:Y:S05]  /*6b60*/  EXIT ;  /* 0x000000000000794d */ /* 0x000fea0003800000 */
.L_x_1603:
[----:B------:R-:W-:-:S13]  /*6b70*/  ISETP.GT.AND P0, PT, R0, 0x6, PT ;  /* 0x000000060000780c */ /* 0x000fda0003f04270 */
[----:B------:R-:W-:Y:S05]  /*6b80*/  @P0 BRA `(.L_x_1609) ;  /* 0x0000009000000947 */ /* 0x000fea0003800000 */
[----:B------:R-:W-:-:S13]  /*6b90*/  ISETP.NE.AND P0, PT, R0, 0x5, PT ;  /* 0x000000050000780c */ /* 0x000fda0003f05270 */
[----:B------:R-:W-:Y:S05]  /*6ba0*/  @!P0 BRA `(.L_x_1610) ;  /* 0x0000004000008947 */ /* 0x000fea0003800000 */
[----:B------:R-:W-:-:S13]  /*6bb0*/  ISETP.NE.AND P0, PT, R0, 0x6, PT ;  /* 0x000000060000780c */ /* 0x000fda0003f05270 */
[----:B------:R-:W-:Y:S05]  /*6bc0*/  @P0 BRA `(.L_x_1606) ;  /* 0x00000a5000000947 */ /* 0x000fea0003800000 */
[----:B---3--:R-:W-:Y:S01]  /*6bd0*/  STG.E [R2.64], R24 ;  /* 0x0000001802007986 */ /* 0x008fe2000c101924 */
[----:B------:R-:W-:Y:S05]  /*6be0*/  EXIT ;  /* 0x000000000000794d */ /* 0x000fea0003800000 */
.L_x_1610:
[----:B---3--:R-:W-:-:S05]  /*6bf0*/  F2FP.PACK_AB R24, RZ, R24 ;  /* 0x00000018ff18723e */ /* 0x008fca00000000ff */
[----:B------:R-:W-:Y:S01]  /*6c00*/  STG.E.U16 [R2.64], R24 ;  /* 0x0000001802007986 */ /* 0x000fe2000c101524 */
[----:B------:R-:W-:Y:S05]  /*6c10*/  EXIT ;  /* 0x000000000000794d */ /* 0x000fea0003800000 */
.L_x_1609:
[----:B------:R-:W-:-:S13]  /*6c20*/  ISETP.NE.AND P0, PT, R0, 0x7, PT ;  /* 0x000000070000780c */ /* 0x000fda0003f05270 */
[----:B------:R-:W-:Y:S05]  /*6c30*/  @!P0 BRA `(.L_x_1611) ;  /* 0x000000b000008947 */ /* 0x000fea0003800000 */
[----:B------:R-:W-:-:S13]  /*6c40*/  ISETP.NE.AND P0, PT, R0, 0x8, PT ;  /* 0x000000080000780c */ /* 0x000fda0003f05270 */
[----:B------:R-:W-:Y:S05]  /*6c50*/  @!P0 BRA `(.L_x_1612) ;  /* 0x0000005000008947 */ /* 0x000fea0003800000 */
[----:B------:R-:W-:-:S13]  /*6c60*/  ISETP.NE.AND P0, PT, R0, 0x9, PT ;  /* 0x000000090000780c */ /* 0x000fda0003f05270 */
[----:B------:R-:W-:Y:S05]  /*6c70*/  @P0 BRA `(.L_x_1606) ;  /* 0x000009a000000947 */ /* 0x000fea0003800000 */
[----:B------:R-:W-:-:S05]  /*6c80*/  IMAD.MOV.U32 R25, RZ, RZ, RZ ;  /* 0x000000ffff197224 */ /* 0x000fca00078e00ff */
[----:B---3--:R-:W-:Y:S01]  /*6c90*/  STG.E.64 [R2.64], R24 ;  /* 0x0000001802007986 */ /* 0x008fe2000c101b24 */
[----:B------:R-:W-:Y:S05]  /*6ca0*/  EXIT ;  /* 0x000000000000794d */ /* 0x000fea0003800000 */
.L_x_1612:
[----:B---3--:R-:W-:-:S04]  /*6cb0*/  F2FP.PACK_AB R5, RZ, R24 ;  /* 0x00000018ff05723e */ /* 0x008fc800000000ff */
[----:B------:R-:W-:-:S05]  /*6cc0*/  PRMT R5, R5, 0x5410, RZ ;  /* 0x0000541005057816 */ /* 0x000fca00000000ff */
[----:B------:R-:W-:Y:S01]  /*6cd0*/  STG.E [R2.64], R5 ;  /* 0x0000000502007986 */ /* 0x000fe2000c101924 */
[----:B------:R-:W-:Y:S05]  /*6ce0*/  EXIT ;  /* 0x000000000000794d */ /* 0x000fea0003800000 */
.L_x_1611:
[----:B---3--:R-:W-:-:S06]  /*6cf0*/  FMUL.FTZ R4, R24, 1 ;  /* 0x3f80000018047820 */ /* 0x008fcc0000410000 */
[----:B------:R-:W0:Y:S02]  /*6d00*/  F2F.F64.F32 R4, R4 ;  /* 0x0000000400047310 */ /* 0x000e240000201800 */
[----:B0-----:R-:W-:Y:S01]  /*6d10*/  STG.E.64 [R2.64], R4 ;  /* 0x0000000402007986 */ /* 0x001fe2000c101b24 */
[----:B------:R-:W-:Y:S05]  /*6d20*/  EXIT ;  /* 0x000000000000794d */ /* 0x000fea0003800000 */
.L_x_1602:
        /* <DEDUP_REMOVED lines=8> */
[----:B---3--:R-:W-:-:S04]  /*6db0*/  FSETP.NEU.FTZ.AND P0, PT, R24, RZ, PT ;  /* 0x000000ff1800720b */ /* 0x008fc80003f1d000 */
[----:B------:R-:W-:-:S05]  /*6dc0*/  SEL R5, RZ, 0x1, !P0 ;  /* 0x00000001ff057807 */ /* 0x000fca0004000000 */
[----:B------:R-:W-:Y:S01]  /*6dd0*/  STG.E.U8 [R2.64], R5 ;  /* 0x0000000502007986 */ /* 0x000fe2000c101124 */
[----:B------:R-:W-:Y:S05]  /*6de0*/  EXIT ;  /* 0x000000000000794d */ /* 0x000fea0003800000 */
.L_x_1615:
[----:B---3--:R-:W-:Y:S01]  /*6df0*/  FMUL.FTZ R4, R24, 1 ;  /* 0x3f80000018047820 */ /* 0x008fe20000410000 */
[----:B------:R-:W-:-:S05]  /*6e00*/  CS2R R6, SRZ ;  /* 0x0000000000067805 */ /* 0x000fca000001ff00 */
[----:B------:R-:W0:Y:S02]  /*6e10*/  F2F.F64.F32 R4, R4 ;  /* 0x0000000400047310 */ /* 0x000e240000201800 */
[----:B0-----:R-:W-:Y:S01]  /*6e20*/  STG.E.128 [R2.64], R4 ;  /* 0x0000000402007986 */ /* 0x001fe2000c101d24 */
[----:B------:R-:W-:Y:S05]  /*6e30*/  EXIT ;  /* 0x000000000000794d */ /* 0x000fea0003800000 */
.L_x_1614:
[----:B------:R-:W-:-:S13]  /*6e40*/  ISETP.NE.AND P0, PT, R0, 0xf, PT ;  /* 0x0000000f0000780c */ /* 0x000fda0003f05270 */
[----:B------:R-:W-:Y:S05]  /*6e50*/  @!P0 BRA `(.L_x_1616) ;  /* 0x000002b000008947 */ /* 0x000fea0003800000 */
[----:B------:R-:W-:-:S13]  /*6e60*/  ISETP.NE.AND P0, PT, R0, 0x17, PT ;  /* 0x000000170000780c */ /* 0x000fda0003f05270 */
[----:B------:R-:W-:Y:S05]  /*6e70*/  @!P0 BRA `(.L_x_1617) ;  /* 0x0000014000008947 */ /* 0x000fea0003800000 */
[----:B------:R-:W-:-:S13]  /*6e80*/  ISETP.NE.AND P0, PT, R0, 0x18, PT ;  /* 0x000000180000780c */ /* 0x000fda0003f05270 */
[----:B------:R-:W-:Y:S05]  /*6e90*/  @P0 BRA `(.L_x_1606) ;  /* 0x0000078000000947 */ /* 0x000fea0003800000 */
[C---:B---3--:R-:W-:Y:S01]  /*6ea0*/  LOP3.LUT R4, R24.reuse, 0x7fffffff, RZ, 0xc0, !PT ;  /* 0x7fffffff18047812 */ /* 0x048fe200078ec0ff */
[----:B------:R-:W-:Y:S01]  /*6eb0*/  BSSY B0, `(.L_x_1618) ;  /* 0x000000d000007945 */ /* 0x000fe20003800000 */
        /* <DEDUP_REMOVED lines=12> */
.L_x_1619:
[----:B------:R-:W-:Y:S05]  /*6f80*/  BSYNC B0 ;  /* 0x0000000000007941 */ /* 0x000fea0003800000 */
.L_x_1618:
[----:B------:R-:W-:-:S05]  /*6f90*/  LOP3.LUT R7, R0, R7, RZ, 0xfc, !PT ;  /* 0x0000000700077212 */ /* 0x000fca00078efcff */
[----:B------:R-:W-:Y:S01]  /*6fa0*/  STG.E.U8 [R2.64], R7 ;  /* 0x0000000702007986 */ /* 0x000fe2000c101124 */
[----:B------:R-:W-:Y:S05]  /*6fb0*/  EXIT ;  /* 0x000000000000794d */ /* 0x000fea0003800000 */
.L_x_1617:
[----:B---3--:R-:W-:Y:S01]  /*6fc0*/  LOP3.LUT R4, R24, 0x7fffffff, RZ, 0xc0, !PT ;  /* 0x7fffffff18047812 */ /* 0x008fe200078ec0ff */
[----:B------:R-:W-:Y:S03]  /*6fd0*/  BSSY B0, `(.L_x_1620) ;  /* 0x000000e000007945 */ /* 0x000fe60003800000 */
        /* <DEDUP_REMOVED lines=10> */
.L_x_1621:
[----:B------:R-:W-:Y:S01]  /*7080*/  IMAD.MOV.U32 R0, RZ, RZ, 0x7f ;  /* 0x0000007fff007424 */ /* 0x000fe200078e00ff */
[----:B------:R-:W-:-:S04]  /*7090*/  ISETP.GT.U32.AND P0, PT, R4, 0x7f800000, PT ;  /* 0x7f8000000400780c */ /* 0x000fc80003f04070 */
[----:B------:R-:W-:-:S04]  /*70a0*/  SEL R0, R0, 0x7c, P0 ;  /* 0x0000007c00007807 */ /* 0x000fc80000000000 */
.L_x_1622:
[----:B------:R-:W-:Y:S05]  /*70b0*/  BSYNC B0 ;  /* 0x0000000000007941 */ /* 0x000fea0003800000 */
.L_x_1620:
[----:B------:R-:W-:-:S04]  /*70c0*/  LOP3.LUT R24, R24, 0x80000000, RZ, 0xc0, !PT ;  /* 0x8000000018187812 */ /* 0x000fc800078ec0ff */
[----:B------:R-:W-:-:S04]  /*70d0*/  SHF.R.U32.HI R5, RZ, 0x18, R24 ;  /* 0x00000018ff057819 */ /* 0x000fc80000011618 */
[----:B------:R-:W-:-:S05]  /*70e0*/  LOP3.LUT R5, R0, R5, RZ, 0xfc, !PT ;  /* 0x0000000500057212 */ /* 0x000fca00078efcff */
[----:B------:R-:W-:Y:S01]  /*70f0*/  STG.E.U8 [R2.64], R5 ;  /* 0x0000000502007986 */ /* 0x000fe2000c101124 */
[----:B------:R-:W-:Y:S05]  /*7100*/  EXIT ;  /* 0x000000000000794d */ /* 0x000fea0003800000 */
.L_x_1616:
[----:B---3--:R-:W-:-:S05]  /*7110*/  F2FP.BF16.PACK_AB R24, RZ, R24 ;  /* 0x00000018ff18723e */ /* 0x008fca00000010ff */
[----:B------:R-:W-:Y:S01]  /*7120*/  STG.E.U16 [R2.64], R24 ;  /* 0x0000001802007986 */ /* 0x000fe2000c101524 */
[----:B------:R-:W-:Y:S05]  /*7130*/  EXIT ;  /* 0x000000000000794d */ /* 0x000fea0003800000 */
.L_x_1613:
        /* <DEDUP_REMOVED lines=8> */
[----:B---3--:R-:W0:Y:S02]  /*71c0*/  F2I.FTZ.U32.TRUNC.NTZ R5, R24 ;  /* 0x0000001800057305 */ /* 0x008e24000021f000 */
[----:B0-----:R-:W-:Y:S01]  /*71d0*/  STG.E.U16 [R2.64], R5 ;  /* 0x0000000502007986 */ /* 0x001fe2000c101524 */
[----:B------:R-:W-:Y:S05]  /*71e0*/  EXIT ;  /* 0x000000000000794d */ /* 0x000fea0003800000 */
.L_x_1625:
[----:B---3--:R-:W-:Y:S01]  /*71f0*/  LOP3.LUT R5, R24, 0x7fffffff, RZ, 0xc0, !PT ;  /* 0x7fffffff18057812 */ /* 0x008fe200078ec0ff */
        /* <DEDUP_REMOVED lines=15> */
.L_x_1628:
[----:B------:R-:W-:-:S04]  /*72f0*/  LOP3.LUT R24, R24, 0x80000000, RZ, 0xc0, !PT ;  /* 0x8000000018187812 */ /* 0x000fc800078ec0ff */
[----:B------:R-:W-:-:S04]  /*7300*/  SHF.R.U32.HI R5, RZ, 0x18, R24 ;  /* 0x00000018ff057819 */ /* 0x000fc80000011618 */
[----:B------:R-:W-:-:S04]  /*7310*/  LOP3.LUT R4, R4, R5, RZ, 0xfc, !PT ;  /* 0x0000000504047212 */ /* 0x000fc800078efcff */
[----:B------:R-:W-:Y:S02]  /*7320*/  PRMT R0, R4, 0x7610, R0 ;  /* 0x0000761004007816 */ /* 0x000fe40000000000 */
.L_x_1627:
[----:B------:R-:W-:Y:S05]  /*7330*/  BSYNC B0 ;  /* 0x0000000000007941 */ /* 0x000fea0003800000 */
.L_x_1626:
[----:B------:R-:W-:Y:S01]  /*7340*/  STG.E.U8 [R2.64], R0 ;  /* 0x0000000002007986 */ /* 0x000fe2000c101124 */
[----:B------:R-:W-:Y:S05]  /*7350*/  EXIT ;  /* 0x000000000000794d */ /* 0x000fea0003800000 */
.L_x_1624:
        /* <DEDUP_REMOVED lines=16> */
.L_x_1631:
[----:B------:R-:W-:-:S04]  /*7460*/  LOP3.LUT R24, R24, 0x80000000, RZ, 0xc0, !PT ;  /* 0x8000000018187812 */ /* 0x000fc800078ec0ff */
[----:B------:R-:W-:-:S04]  /*7470*/  SHF.R.U32.HI R5, RZ, 0x18, R24 ;  /* 0x00000018ff057819 */ /* 0x000fc80000011618 */
[----:B------:R-:W-:-:S04]  /*7480*/  LOP3.LUT R4, R4, R5, RZ, 0xfc, !PT ;  /* 0x0000000504047212 */ /* 0x000fc800078efcff */
[----:B------:R-:W-:Y:S02]  /*7490*/  PRMT R0, R4, 0x7610, R0 ;  /* 0x0000761004007816 */ /* 0x000fe40000000000 */
.L_x_1630:
[----:B------:R-:W-:Y:S05]  /*74a0*/  BSYNC B0 ;  /* 0x0000000000007941 */ /* 0x000fea0003800000 */
.L_x_1629:
[----:B------:R-:W-:Y:S01]  /*74b0*/  STG.E.U8 [R2.64], R0 ;  /* 0x0000000002007986 */ /* 0x000fe2000c101124 */
[----:B------:R-:W-:Y:S05]  /*74c0*/  EXIT ;  /* 0x000000000000794d */ /* 0x000fea0003800000 */
.L_x_1623:
[----:B------:R-:W-:-:S13]  /*74d0*/  ISETP.NE.AND P0, PT, R0, 0x1c, PT ;  /* 0x0000001c0000780c */ /* 0x000fda0003f05270 */
[----:B------:R-:W-:Y:S05]  /*74e0*/  @!P0 BRA `(.L_x_1632) ;  /* 0x000002a000008947 */ /* 0x000fea0003800000 */
[----:B------:R-:W-:-:S13]  /*74f0*/  ISETP.NE.AND P0, PT, R0, 0x1d, PT ;  /* 0x0000001d0000780c */ /* 0x000fda0003f05270 */
[----:B------:R-:W-:Y:S05]  /*7500*/  @!P0 BRA `(.L_x_1633) ;  /* 0x0000025000008947 */ /* 0x000fea0003800000 */
[----:B------:R-:W-:-:S13]  /*7510*/  ISETP.NE.AND P0, PT, R0, 0x2c, PT ;  /* 0x0000002c0000780c */ /* 0x000fda0003f05270 */
[----:B------:R-:W-:Y:S05]  /*7520*/  @P0 BRA `(.L_x_1606) ;  /* 0x000000f000000947 */ /* 0x000fea0003800000 */
[----:B---3--:R-:W-:Y:S02]  /*7530*/  SHF.R.U32.HI R4, RZ, 0x17, R24 ;  /* 0x00000017ff047819 */ /* 0x008fe40000011618 */
        /* <DEDUP_REMOVED lines=14> */
.L_x_1606:
        /* <DEDUP_REMOVED lines=19> */
[----:B------:R-:W-:Y:S05]  /*7750*/  EXIT ;  /* 0x000000000000794d */ /* 0x000fea0003800000 */
.L_x_1633:
[----:B---3--:R-:W0:Y:S02]  /*7760*/  F2I.U64.TRUNC R24, R24 ;  /* 0x0000001800187311 */ /* 0x008e24000020d800 */
[----:B0-----:R-:W-:Y:S01]  /*7770*/  STG.E.64 [R2.64], R24 ;  /* 0x0000001802007986 */ /* 0x001fe2000c101b24 */
[----:B------:R-:W-:Y:S05]  /*7780*/  EXIT ;  /* 0x000000000000794d */ /* 0x000fea0003800000 */
.L_x_1632:
[----:B---3--:R-:W0:Y:S02]  /*7790*/  F2I.FTZ.U32.TRUNC.NTZ R5, R24 ;  /* 0x0000001800057305 */ /* 0x008e24000021f000 */
[----:B0-----:R-:W-:Y:S01]  /*77a0*/  STG.E [R2.64], R5 ;  /* 0x0000000502007986 */ /* 0x001fe2000c101924 */
[----:B------:R-:W-:Y:S05]  /*77b0*/  EXIT ;  /* 0x000000000000794d */ /* 0x000fea0003800000 */
.L_x_1634:
        /* <DEDUP_REMOVED lines=12> */
.L_x_2458:


//--------------------- .text._ZN2at6native18elementwise_kernelILi128ELi2EZNS0_22gpu_kernel_impl_nocastIZZZNS0_15sin_kernel_cudaERNS_18TensorIteratorBaseEENKUlvE0_clEvENKUlvE0_clEvEUlfE_EEvS4_RKT_EUliE_EEviT1_ --------------------------
	.section	.text._ZN2at6native18elementwise_kernelILi128ELi2EZNS0_22gpu_kernel_impl_nocastIZZZNS0_15sin_kernel_cudaERNS_18TensorIteratorBaseEENKUlvE0_clEvENKUlvE0_clEvEUlfE_EEvS4_RKT_EUliE_EEviT1_,"ax",@progbits
	.sectioninfo	@"SHI_REGISTERS=12"
	.align	128
        .global         _ZN2at6native18elementwise_kernelILi128ELi2EZNS0_22gpu_kernel_impl_nocastIZZZNS0_15sin_kernel_cudaERNS_18TensorIteratorBaseEENKUlvE0_clEvENKUlvE0_clEvEUlfE_EEvS4_RKT_EUliE_EEviT1_
        .type           _ZN2at6native18elementwise_kernelILi128ELi2EZNS0_22gpu_kernel_impl_nocastIZZZNS0_15sin_kernel_cudaERNS_18TensorIteratorBaseEENKUlvE0_clEvENKUlvE0_clEvEUlfE_EEvS4_RKT_EUliE_EEviT1_,@function
        .size           _ZN2at6native18elementwise_kernelILi128ELi2EZNS0_22gpu_kernel_impl_nocastIZZZNS0_15sin_kernel_cudaERNS_18TensorIteratorBaseEENKUlvE0_clEvENKUlvE0_clEvEUlfE_EEvS4_RKT_EUliE_EEviT1_,(.L_x_2459 - _ZN2at6native18elementwise_kernelILi128ELi2EZNS0_22gpu_kernel_impl_nocastIZZZNS0_15sin_kernel_cudaERNS_18TensorIteratorBaseEENKUlvE0_clEvENKUlvE0_clEvEUlfE_EEvS4_RKT_EUliE_EEviT1_)
        .other          _ZN2at6native18elementwise_kernelILi128ELi2EZNS0_22gpu_kernel_impl_nocastIZZZNS0_15sin_kernel_cudaERNS_18TensorIteratorBaseEENKUlvE0_clEvENKUlvE0_clEvEUlfE_EEvS4_RKT_EUliE_EEviT1_,@"STO_CUDA_ENTRY STV_DEFAULT"
_ZN2at6native18elementwise_kernelILi128ELi2EZNS0_22gpu_kernel_impl_nocastIZZZNS0_15sin_kernel_cudaERNS_18TensorIteratorBaseEENKUlvE0_clEvENKUlvE0_clEvEUlfE_EEvS4_RKT_EUliE_EEviT1_:
.text._ZN2at6native18elementwise_kernelILi128ELi2EZNS0_22gpu_kernel_impl_nocastIZZZNS0_15sin_kernel_cudaERNS_18TensorIteratorBaseEENKUlvE0_clEvENKUlvE0_clEvEUlfE_EEvS4_RKT_EUliE_EEviT1_:
[----:B------:R-:W-:Y:S02]  /*0000*/  MOV R1, c[0x0][0x28] ;  /* 0x00000a0000017a02 */ /* 0x000fe40000000f00 */
[----:B------:R-:W0:Y:S01]  /*0010*/  S2R R0, SR_CTAID.X ;  /* 0x0000000000007919 */ /* 0x000e220000002500 */
[----:B------:R-:W-:Y:S01]  /*0020*/  ULDC.64 UR4, c[0x0][0x118] ;  /* 0x0000460000047ab9 */ /* 0x000fe20000000a00 */
[----:B------:R-:W-:Y:S02]  /*0030*/  BSSY B0, `(.L_x_1635) ;  /* 0x00000f2000007945 */ /* 0x000fe40003800000 */
[----:B------:R-:W0:Y:S02]  /*0040*/  S2R R3, SR_TID.X ;  /* 0x0000000000037919 */ /* 0x000e240000002100 */
[----:B0-----:R-:W-:-:S04]  /*0050*/  LEA R0, R0, R3, 0x8 ;  /* 0x0000000300007211 */ /* 0x001fc800078e40ff */
[----:B------:R-:W-:Y:S02]  /*0060*/  ISETP.GE.AND P0, PT, R0, c[0x0][0x160], PT ;  /* 0x0000580000007a0c */ /* 0x000fe40003f06270 */
[----:B------:R-:W-:-:S11]  /*0070*/  MOV R7, R0 ;  /* 0x0000000000077202 */ /* 0x000fd60000000f00 */
        /* <DEDUP_REMOVED lines=228> */
.L_x_1637:
[----:B------:R-:W-:-:S05]  /*0ec0*/  IADD3 R4, P0, R3, c[0x0][0x368], RZ ;  /* 0x0000da0003047a10 */ /* 0x000fca0007f1e0ff */
[----:B------:R-:W-:-:S05]  /*0ed0*/  IMAD.X R5, RZ, RZ, c[0x0][0x36c], P0 ;  /* 0x0000db00ff057624 */ /* 0x000fca00000e06ff */
[----:B------:R-:W2:Y:S01]  /*0ee0*/  LDG.E R4, [R4.64] ;  /* 0x0000000404047981 */ /* 0x000ea2000c1e1900 */
[----:B------:R-:W-:Y:S02]  /*0ef0*/  IADD3 R2, P0, R2, c[0x0][0x360], RZ ;  /* 0x0000d80002027a10 */ /* 0x000fe40007f1e0ff */
[----:B------:R-:W-:Y:S02]  /*0f00*/  IADD3 R7, R0, 0x80, RZ ;  /* 0x0000008000077810 */ /* 0x000fe40007ffe0ff */
[----:B------:R-:W-:Y:S01]  /*0f10*/  IADD3.X R3, RZ, c[0x0][0x364], RZ, P0, !PT ;  /* 0x0000d900ff037a10 */ /* 0x000fe200007fe4ff */
[----:B--2---:R-:W-:-:S06]  /*0f20*/  FMUL.RZ R9, R4, 0.15915493667125701904 ;  /* 0x3e22f98304097820 */ /* 0x004fcc000040c000 */
[----:B------:R-:W0:Y:S02]  /*0f30*/  MUFU.SIN R9, R9 ;  /* 0x0000000900097308 */ /* 0x000e240000000400 */
[----:B0-----:R0:W-:Y:S02]  /*0f40*/  STG.E [R2.64], R9 ;  /* 0x0000000902007986 */ /* 0x0011e4000c101904 */
.L_x_1636:
[----:B------:R-:W-:Y:S05]  /*0f50*/  BSYNC B0 ;  /* 0x0000000000007941 */ /* 0x000fea0003800000 */
.L_x_1635:
[----:B------:R-:W-:-:S13]  /*0f60*/  ISETP.GE.AND P0, PT, R7, c[0x0][0x160], PT ;  /* 0x0000580007007a0c */ /* 0x000fda0003f06270 */
[----:B------:R-:W-:Y:S05]  /*0f70*/  @P0 EXIT ;  /* 0x000000000000094d */ /* 0x000fea0003800000 */
[----:B------:R-:W-:Y:S01]  /*0f80*/  ISETP.NE.AND P0, PT, RZ, c[0x0][0x168], PT ;  /* 0x00005a00ff007a0c */ /* 0x000fe20003f05270 */
[----:B0-----:R-:W-:Y:S01]  /*0f90*/  HFMA2.MMA R2, -RZ, RZ, 0, 0 ;  /* 0x00000000ff027435 */ /* 0x001fe200000001ff */
[----:B------:R-:W-:-:S11]  /*0fa0*/  MOV R0, RZ ;  /* 0x000000ff00007202 */ /* 0x000fd60000000f00 */
[----:B------:R-:W-:Y:S05]  /*0fb0*/  @!P0 BRA `(.L_x_1638) ;  /* 0x00000e0000008947 */ /* 0x000fea0003800000 */
[----:B------:R-:W-:Y:S02]  /*0fc0*/  MOV R2, RZ ;  /* 0x000000ff00027202 */ /* 0x000fe40000000f00 */
[----:B------:R-:W-:-:S05]  /*0fd0*/  MOV R3, R7 ;  /* 0x0000000700037202 */ /* 0x000fca0000000f00 */
[----:B------:R-:W-:Y:S01]  /*0fe0*/  IMAD.HI.U32 R4, R7, c[0x0][0x170], R2 ;  /* 0x00005c0007047a27 */ /* 0x000fe200078e0002 */
[----:B------:R-:W-:-:S04]  /*0ff0*/  MOV R3, c[0x0][0x168] ;  /* 0x00005a0000037a02 */ /* 0x000fc80000000f00 */
[----:B------:R-:W-:Y:S02]  /*1000*/  ISETP.NE.AND P0, PT, R3, 0x1, PT ;  /* 0x000000010300780c */ /* 0x000fe40003f05270 */
        /* <DEDUP_REMOVED lines=219> */
.L_x_1638:
[----:B------:R-:W-:-:S04]  /*1dc0*/  IADD3 R2, P0, R2, c[0x0][0x368], RZ ;  /* 0x0000da0002027a10 */ /* 0x000fc80007f1e0ff */
[----:B------:R-:W-:-:S05]  /*1dd0*/  IADD3.X R3, RZ, c[0x0][0x36c], RZ, P0, !PT ;  /* 0x0000db00ff037a10 */ /* 0x000fca00007fe4ff */
[----:B------:R-:W2:Y:S01]  /*1de0*/  LDG.E R2, [R2.64] ;  /* 0x0000000402027981 */ /* 0x000ea2000c1e1900 */
[----:B------:R-:W-:-:S04]  /*1df0*/  IADD3 R4, P0, R0, c[0x0][0x360], RZ ;  /* 0x0000d80000047a10 */ /* 0x000fc80007f1e0ff */
[----:B------:R-:W-:Y:S01]  /*1e00*/  IADD3.X R5, RZ, c[0x0][0x364], RZ, P0, !PT ;  /* 0x0000d900ff057a10 */ /* 0x000fe200007fe4ff */
[----:B--2---:R-:W-:-:S06]  /*1e10*/  FMUL.RZ R7, R2, 0.15915493667125701904 ;  /* 0x3e22f98302077820 */ /* 0x004fcc000040c000 */
[----:B------:R-:W0:Y:S02]  /*1e20*/  MUFU.SIN R7, R7 ;  /* 0x0000000700077308 */ /* 0x000e240000000400 */
[----:B0-----:R-:W-:Y:S01]  /*1e30*/  STG.E [R4.64], R7 ;  /* 0x0000000704007986 */ /* 0x001fe2000c101904 */
[----:B------:R-:W-:Y:S05]  /*1e40*/  EXIT ;  /* 0x000000000000794d */ /* 0x000fea0003800000 */
.L_x_1639:
        /* <DEDUP_REMOVED lines=11> */
.L_x_2459:


//--------------------- .text._ZN2at6native27unrolled_elementwise_kernelIZZZNS0_15sin_kernel_cudaERNS_18TensorIteratorBaseEENKUlvE0_clEvENKUlvE0_clEvEUlfE_St5arrayIPcLm2EELi4E23TrivialOffsetCalculatorILi1EjESB_NS0_6memory15LoadWithoutCastENSC_16StoreWithoutCastEEEviT_T0_T2_T3_T4_T5_ --------------------------
	.section	.text._ZN2at6native27unrolled_elementwise_kernelIZZZNS0_15sin_kernel_cudaERNS_18TensorIteratorBaseEENKUlvE0_clEvENKUlvE0_clEvEUlfE_St5arrayIPcLm2EELi4E23TrivialOffsetCalculatorILi1EjESB_NS0_6memory15LoadWithoutCastENSC_16StoreWithoutCastEEEviT_T0_T2_T3_T4_T5_,"ax",@progbits
	.sectioninfo	@"SHI_REGISTERS=18"
	.align	128
        .global         _ZN2at6native27unrolled_elementwise_kernelIZZZNS0_15sin_kernel_cudaERNS_18TensorIteratorBaseEENKUlvE0_clEvENKUlvE0_clEvEUlfE_St5arrayIPcLm2EELi4E23TrivialOffsetCalculatorILi1EjESB_NS0_6memory15LoadWithoutCastENSC_16StoreWithoutCastEEEviT_T0_T2_T3_T4_T5_
        .type           _ZN2at6native27unrolled_elementwise_kernelIZZZNS0_15sin_kernel_cudaERNS_18TensorIteratorBaseEENKUlvE0_clEvENKUlvE0_clEvEUlfE_St5arrayIPcLm2EELi4E23TrivialOffsetCalculatorILi1EjESB_NS0_6memory15LoadWithoutCastENSC_16StoreWithoutCastEEEviT_T0_T2_T3_T4_T5_,@function
        .size           _ZN2at6native27unrolled_elementwise_kernelIZZZNS0_15sin_kernel_cudaERNS_18TensorIteratorBaseEENKUlvE0_clEvENKUlvE0_clEvEUlfE_St5arrayIPcLm2EELi4E23TrivialOffsetCalculatorILi1EjESB_NS0_6memory15LoadWithoutCastENSC_16StoreWithoutCastEEEviT_T0_T2_T3_T4_T5_,(.L_x_2460 - _ZN2at6native27unrolled_elementwise_kernelIZZZNS0_15sin_kernel_cudaERNS_18TensorIteratorBaseEENKUlvE0_clEvENKUlvE0_clEvEUlfE_St5arrayIPcLm2EELi4E23TrivialOffsetCalculatorILi1EjESB_NS0_6memory15LoadWithoutCastENSC_16StoreWithoutCastEEEviT_T0_T2_T3_T4_T5_)
        .other          _ZN2at6native27unrolled_elementwise_kernelIZZZNS0_15sin_kernel_cudaERNS_18TensorIteratorBaseEENKUlvE0_clEvENKUlvE0_clEvEUlfE_St5arrayIPcLm2EELi4E23TrivialOffsetCalculatorILi1EjESB_NS0_6memory15LoadWithoutCastENSC_16StoreWithoutCastEEEviT_T0_T2_T3_T4_T5_,@"STO_CUDA_ENTRY STV_DEFAULT"
_ZN2at6native27unrolled_elementwise_kernelIZZZNS0_15sin_kernel_cudaERNS_18TensorIteratorBaseEENKUlvE0_clEvENKUlvE0_clEvEUlfE_St5arrayIPcLm2EELi4E23TrivialOffsetCalculatorILi1EjESB_NS0_6memory15LoadWithoutCastENSC_16StoreWithoutCastEEEviT_T0_T2_T3_T4_T5_:
.text._ZN2at6native27unrolled_elementwise_kernelIZZZNS0_15sin_kernel_cudaERNS_18TensorIteratorBaseEENKUlvE0_clEvENKUlvE0_clEvEUlfE_St5arrayIPcLm2EELi4E23TrivialOffsetCalculatorILi1EjESB_NS0_6memory15LoadWithoutCastENSC_16StoreWithoutCastEEEviT_T0_T2_T3_T4_T5_:
[----:B------:R-:W-:Y:S02]  /*0000*/  IMAD.MOV.U32 R1, RZ, RZ, c[0x0][0x28] ;  /* 0x00000a00ff017624 */ /* 0x000fe400078e00ff */
[----:B------:R-:W0:Y:S01]  /*0010*/  S2R R0, SR_CTAID.X ;  /* 0x0000000000007919 */ /* 0x000e220000002500 */
[----:B------:R-:W-:Y:S01]  /*0020*/  IMAD.MOV.U32 R5, RZ, RZ, -0x200 ;  /* 0xfffffe00ff057424 */ /* 0x000fe200078e00ff */
[----:B------:R-:W-:Y:S01]  /*0030*/  CS2R R12, SRZ ;  /* 0x00000000000c7805 */ /* 0x000fe2000001ff00 */
[----:B------:R-:W-:Y:S01]  /*0040*/  ULDC.64 UR4, c[0x0][0x118] ;  /* 0x0000460000047ab9 */ /* 0x000fe20000000a00 */
[----:B------:R-:W1:Y:S01]  /*0050*/  S2R R3, SR_TID.X ;  /* 0x0000000000037919 */ /* 0x000e620000002100 */
[----:B0-----:R-:W-:Y:S01]  /*0060*/  IMAD R2, R0, R5, c[0x0][0x160] ;  /* 0x0000580000027624 */ /* 0x001fe200078e0205 */
[----:B-1----:R-:W-:-:S04]  /*0070*/  MOV R9, R3 ;  /* 0x0000000300097202 */ /* 0x002fc80000000f00 */
[----:B------:R-:W-:-:S13]  /*0080*/  ISETP.GE.AND P0, PT, R3, R2, PT ;  /* 0x000000020300720c */ /* 0x000fda0003f06270 */
[----:B------:R-:W-:Y:S01]  /*0090*/  @!P0 IADD3 R9, R3, 0x80, RZ ;  /* 0x0000008003098810 */ /* 0x000fe20007ffe0ff */
[----:B------:R-:W-:Y:S01]  /*00a0*/  @!P0 IMAD R4, R0, 0x200, R3 ;  /* 0x0000020000048824 */ /* 0x000fe200078e0203 */
[----:B------:R-:W-:Y:S02]  /*00b0*/  @!P0 MOV R5, 0x4 ;  /* 0x0000000400058802 */ /* 0x000fe40000000f00 */
[----:B------:R-:W-:-:S03]  /*00c0*/  ISETP.GE.AND P1, PT, R9, R2, PT ;  /* 0x000000020900720c */ /* 0x000fc60003f26270 */
[----:B------:R-:W-:-:S05]  /*00d0*/  @!P0 IMAD.WIDE.U32 R4, R4, R5, c[0x0][0x170] ;  /* 0x00005c0004048625 */ /* 0x000fca00078e0005 */
[----:B------:R0:W2:Y:S05]  /*00e0*/  @!P0 LDG.E R13, [R4.64] ;  /* 0x00000004040d8981 */ /* 0x0000aa000c1e1900 */
[----:B------:R-:W-:Y:S01]  /*00f0*/  @!P1 IMAD R6, R0, 0x200, R9 ;  /* 0x0000020000069824 */ /* 0x000fe200078e0209 */
[----:B------:R-:W-:Y:S01]  /*0100*/  @!P1 IADD3 R9, R9, 0x80, RZ ;  /* 0x0000008009099810 */ /* 0x000fe20007ffe0ff */
[----:B------:R-:W-:-:S03]  /*0110*/  @!P1 IMAD.MOV.U32 R7, RZ, RZ, 0x4 ;  /* 0x00000004ff079424 */ /* 0x000fc600078e00ff */
[----:B------:R-:W-:Y:S01]  /*0120*/  ISETP.GE.AND P3, PT, R9, R2, PT ;  /* 0x000000020900720c */ /* 0x000fe20003f66270 */
[----:B------:R-:W-:-:S05]  /*0130*/  @!P1 IMAD.WIDE.U32 R6, R6, R7, c[0x0][0x170] ;  /* 0x00005c0006069625 */ /* 0x000fca00078e0007 */
[----:B------:R1:W3:Y:S01]  /*0140*/  @!P1 LDG.E R12, [R6.64] ;  /* 0x00000004060c9981 */ /* 0x0002e2000c1e1900 */
[----:B------:R-:W-:-:S06]  /*0150*/  HFMA2.MMA R14, -RZ, RZ, 0, 0 ;  /* 0x00000000ff0e7435 */ /* 0x000fcc00000001ff */
[----:B------:R-:W-:Y:S01]  /*0160*/  @!P3 LEA R10, R0, R9, 0x9 ;  /* 0x00000009000ab211 */ /* 0x000fe200078e48ff */
[----:B------:R-:W-:-:S04]  /*0170*/  @!P3 IMAD.MOV.U32 R11, RZ, RZ, 0x4 ;  /* 0x00000004ff0bb424 */ /* 0x000fc800078e00ff */
[----:B------:R-:W-:-:S05]  /*0180*/  @!P3 IMAD.WIDE.U32 R10, R10, R11, c[0x0][0x170] ;  /* 0x00005c000a0ab625 */ /* 0x000fca00078e000b */
[----:B------:R-:W4:Y:S01]  /*0190*/  @!P3 LDG.E R14, [R10.64] ;  /* 0x000000040a0eb981 */ /* 0x000f22000c1e1900 */
[----:B------:R-:W-:Y:S02]  /*01a0*/  @!P3 IADD3 R9, R9, 0x80, RZ ;  /* 0x000000800909b810 */ /* 0x000fe40007ffe0ff */
[----:B0-----:R-:W-:Y:S02]  /*01b0*/  MOV R5, R3 ;  /* 0x0000000300057202 */ /* 0x001fe40000000f00 */
[----:B------:R-:W-:Y:S02]  /*01c0*/  ISETP.GE.AND P2, PT, R9, R2, PT ;  /* 0x000000020900720c */ /* 0x000fe40003f46270 */
[----:B------:R-:W-:-:S04]  /*01d0*/  IADD3 R15, R5, 0x80, RZ ;  /* 0x00000080050f7810 */ /* 0x000fc80007ffe0ff */
[----:B------:R-:W-:Y:S01]  /*01e0*/  ISETP.GE.AND P3, PT, R15, R2, PT ;  /* 0x000000020f00720c */ /* 0x000fe20003f66270 */
[----:B------:R-:W-:-:S06]  /*01f0*/  IMAD.MOV.U32 R4, RZ, RZ, RZ ;  /* 0x000000ffff047224 */ /* 0x000fcc00078e00ff */
[----:B------:R-:W-:Y:S01]  /*0200*/  @!P2 IMAD R8, R0, 0x200, R9 ;  /* 0x000002000008a824 */ /* 0x000fe200078e0209 */
[----:B------:R-:W-:Y:S02]  /*0210*/  @!P2 MOV R9, 0x4 ;  /* 0x000000040009a802 */ /* 0x000fe40000000f00 */
[----:B-1----:R-:W-:-:S03]  /*0220*/  IADD3 R7, R5, 0x100, RZ ;  /* 0x0000010005077810 */ /* 0x002fc60007ffe0ff */
[----:B------:R-:W-:Y:S01]  /*0230*/  @!P2 IMAD.WIDE.U32 R8, R8, R9, c[0x0][0x170] ;  /* 0x00005c000808a625 */ /* 0x000fe200078e0009 */
[----:B------:R-:W-:Y:S02]  /*0240*/  ISETP.GE.AND P1, PT, R7, R2, PT ;  /* 0x000000020700720c */ /* 0x000fe40003f26270 */
[----:B------:R-:W-:Y:S02]  /*0250*/  IADD3 R7, R5, 0x180, RZ ;  /* 0x0000018005077810 */ /* 0x000fe40007ffe0ff */
[----:B------:R0:W5:Y:S01]  /*0260*/  @!P2 LDG.E R4, [R8.64] ;  /* 0x000000040804a981 */ /* 0x000162000c1e1900 */
[----:B------:R-:W-:Y:S01]  /*0270*/  @!P0 LEA R6, R0, R3, 0x9 ;  /* 0x0000000300068211 */ /* 0x000fe200078e48ff */
[----:B0-----:R-:W-:Y:S02]  /*0280*/  @!P0 IMAD.MOV.U32 R9, RZ, RZ, 0x4 ;  /* 0x00000004ff098424 */ /* 0x001fe400078e00ff */
[----:B------:R-:W-:-:S05]  /*0290*/  @!P0 IMAD.MOV.U32 R5, RZ, RZ, R15 ;  /* 0x000000ffff058224 */ /* 0x000fca00078e000f */
[----:B------:R-:W-:Y:S01]  /*02a0*/  ISETP.GE.AND P2, PT, R5, R2, PT ;  /* 0x000000020500720c */ /* 0x000fe20003f46270 */
[----:B------:R-:W-:Y:S01]  /*02b0*/  BSSY B0, `(.L_x_1640) ;  /* 0x0000015000007945 */ /* 0x000fe20003800000 */
[----:B--2---:R-:W-:-:S06]  /*02c0*/  @!P0 FMUL.RZ R13, R13, 0.15915493667125701904 ;  /* 0x3e22f9830d0d8820 */ /* 0x004fcc000040c000 */
[----:B------:R-:W0:Y:S01]  /*02d0*/  @!P0 MUFU.SIN R13, R13 ;  /* 0x0000000d000d8308 */ /* 0x000e220000000400 */
[----:B---3--:R-:W-:-:S07]  /*02e0*/  @!P3 FMUL.RZ R12, R12, 0.15915493667125701904 ;  /* 0x3e22f9830c0cb820 */ /* 0x008fce000040c000 */
[----:B------:R1:W2:Y:S01]  /*02f0*/  @!P3 MUFU.SIN R3, R12 ;  /* 0x0000000c0003b308 */ /* 0x0002a20000000400 */
[----:B------:R-:W-:Y:S01]  /*0300*/  ISETP.GE.AND P3, PT, R7, R2, PT ;  /* 0x000000020700720c */ /* 0x000fe20003f66270 */
[----:B------:R-:W-:-:S05]  /*0310*/  @!P0 IMAD.WIDE.U32 R6, R6, R9, c[0x0][0x168] ;  /* 0x00005a0006068625 */ /* 0x000fca00078e0009 */
[----:B0-----:R1:W-:Y:S01]  /*0320*/  @!P0 STG.E [R6.64], R13 ;  /* 0x0000000d06008986 */ /* 0x0013e2000c101904 */
[----:B----4-:R-:W-:-:S04]  /*0330*/  @!P1 FMUL.RZ R14, R14, 0.15915493667125701904 ;  /* 0x3e22f9830e0e9820 */ /* 0x010fc8000040c000 */
[----:B------:R1:W0:Y:S01]  /*0340*/  @!P1 MUFU.SIN R11, R14 ;  /* 0x0000000e000b9308 */ /* 0x0002220000000400 */
[----:B------:R-:W-:Y:S05]  /*0350*/  @P2 BRA `(.L_x_1641) ;  /* 0x000000a000002947 */ /* 0x000fea0003800000 */
[----:B-12---:R-:W-:Y:S01]  /*0360*/  LEA R6, R0, R5, 0x9 ;  /* 0x0000000500067211 */ /* 0x006fe200078e48ff */
[----:B------:R-:W-:Y:S01]  /*0370*/  IMAD.MOV.U32 R9, RZ, RZ, 0x4 ;  /* 0x00000004ff097424 */ /* 0x000fe200078e00ff */
[----:B------:R-:W-:-:S03]  /*0380*/  IADD3 R5, R5, 0x80, RZ ;  /* 0x0000008005057810 */ /* 0x000fc60007ffe0ff */
[----:B------:R-:W-:Y:S01]  /*0390*/  IMAD.WIDE.U32 R6, R6, R9, c[0x0][0x168] ;  /* 0x00005a0006067625 */ /* 0x000fe200078e0009 */
[----:B------:R-:W-:-:S04]  /*03a0*/  ISETP.GE.AND P0, PT, R5, R2, PT ;  /* 0x000000020500720c */ /* 0x000fc80003f06270 */
[----:B------:R1:W-:Y:S09]  /*03b0*/  STG.E [R6.64], R3 ;  /* 0x0000000306007986 */ /* 0x0003f2000c101904 */
[----:B------:R-:W-:Y:S02]  /*03c0*/  @!P0 LEA R8, R0, R5, 0x9 ;  /* 0x0000000500088211 */ /* 0x000fe400078e48ff */
[----:B------:R-:W-:-:S03]  /*03d0*/  @!P0 IADD3 R5, R5, 0x80, RZ ;  /* 0x0000008005058810 */ /* 0x000fc60007ffe0ff */
[----:B------:R-:W-:-:S05]  /*03e0*/  @!P0 IMAD.WIDE.U32 R8, R8, R9, c[0x0][0x168] ;  /* 0x00005a0008088625 */ /* 0x000fca00078e0009 */
[----:B0-----:R1:W-:Y:S02]  /*03f0*/  @!P0 STG.E [R8.64], R11 ;  /* 0x0000000b08008986 */ /* 0x0013e4000c101904 */
.L_x_1641:
[----:B--2---:R-:W-:Y:S05]  /*0400*/  BSYNC B0 ;  /* 0x0000000000007941 */ /* 0x004fea0003800000 */
.L_x_1640:
[----:B-----5:R-:W-:Y:S01]  /*0410*/  @!P3 FMUL.RZ R4, R4, 0.15915493667125701904 ;  /* 0x3e22f9830404b820 */ /* 0x020fe2000040c000 */
[----:B------:R-:W-:-:S03]  /*0420*/  ISETP.GE.AND P0, PT, R5, R2, PT ;  /* 0x000000020500720c */ /* 0x000fc60003f06270 */
[----:B-1----:R1:W2:Y:S10]  /*0430*/  @!P3 MUFU.SIN R7, R4 ;  /* 0x000000040007b308 */ /* 0x0022b40000000400 */
[----:B------:R-:W-:Y:S05]  /*0440*/  @P0 EXIT ;  /* 0x000000000000094d */ /* 0x000fea0003800000 */
[----:B-1----:R-:W-:Y:S01]  /*0450*/  HFMA2.MMA R3, -RZ, RZ, 0, 2.384185791015625e-07 ;  /* 0x00000004ff037435 */ /* 0x002fe200000001ff */
[----:B------:R-:W-:-:S09]  /*0460*/  IMAD R2, R0, 0x200, R5 ;  /* 0x0000020000027824 */ /* 0x000fd200078e0205 */
[----:B------:R-:W-:-:S05]  /*0470*/  IMAD.WIDE.U32 R2, R2, R3, c[0x0][0x168] ;  /* 0x00005a0002027625 */ /* 0x000fca00078e0003 */
[----:B--2---:R-:W-:Y:S01]  /*0480*/  STG.E [R2.64], R7 ;  /* 0x0000000702007986 */ /* 0x004fe2000c101904 */
[----:B------:R-:W-:Y:S05]  /*0490*/  EXIT ;  /* 0x000000000000794d */ /* 0x000fea0003800000 */
.L_x_1642:
        /* <DEDUP_REMOVED lines=14> */
.L_x_2460:


//--------------------- .text._ZN2at6native29vectorized_elementwise_kernelILi2EZZZNS0_15sin_kernel_cudaERNS_18TensorIteratorBaseEENKUlvE0_clEvENKUlvE0_clEvEUlfE_St5arrayIPcLm2EEEEviT0_T1_ --------------------------
	.section	.text._ZN2at6native29vectorized_elementwise_kernelILi2EZZZNS0_15sin_kernel_cudaERNS_18TensorIteratorBaseEENKUlvE0_clEvENKUlvE0_clEvEUlfE_St5arrayIPcLm2EEEEviT0_T1_,"ax",@progbits
	.sectioninfo	@"SHI_REGISTERS=25"
	.align	128
        .global         _ZN2at6native29vectorized_elementwise_kernelILi2EZZZNS0_15sin_kernel_cudaERNS_18TensorIteratorBaseEENKUlvE0_clEvENKUlvE0_clEvEUlfE_St5arrayIPcLm2EEEEviT0_T1_
        .type           _ZN2at6native29vectorized_elementwise_kernelILi2EZZZNS0_15sin_kernel_cudaERNS_18TensorIteratorBaseEENKUlvE0_clEvENKUlvE0_clEvEUlfE_St5arrayIPcLm2EEEEviT0_T1_,@function
        .size           _ZN2at6native29vectorized_elementwise_kernelILi2EZZZNS0_15sin_kernel_cudaERNS_18TensorIteratorBaseEENKUlvE0_clEvENKUlvE0_clEvEUlfE_St5arrayIPcLm2EEEEviT0_T1_,(.L_x_2461 - _ZN2at6native29vectorized_elementwise_kernelILi2EZZZNS0_15sin_kernel_cudaERNS_18TensorIteratorBaseEENKUlvE0_clEvENKUlvE0_clEvEUlfE_St5arrayIPcLm2EEEEviT0_T1_)
        .other          _ZN2at6native29vectorized_elementwise_kernelILi2EZZZNS0_15sin_kernel_cudaERNS_18TensorIteratorBaseEENKUlvE0_clEvENKUlvE0_clEvEUlfE_St5arrayIPcLm2EEEEviT0_T1_,@"STO_CUDA_ENTRY STV_DEFAULT"
_ZN2at6native29vectorized_elementwise_kernelILi2EZZZNS0_15sin_kernel_cudaERNS_18TensorIteratorBaseEENKUlvE0_clEvENKUlvE0_clEvEUlfE_St5arrayIPcLm2EEEEviT0_T1_:
.text._ZN2at6native29vectorized_elementwise_kernelILi2EZZZNS0_15sin_kernel_cudaERNS_18TensorIteratorBaseEENKUlvE0_clEvENKUlvE0_clEvEUlfE_St5arrayIPcLm2EEEEviT0_T1_:
        /* <DEDUP_REMOVED lines=8> */
[----:B------:R-:W-:-:S10]  /*0080*/  HFMA2.MMA R9, -RZ, RZ, 0, 2.384185791015625e-07 ;  /* 0x00000004ff097435 */ /* 0x000fd400000001ff */
[----:B------:R-:W-:-:S06]  /*0090*/  IMAD.WIDE R2, R0, R9, c[0x0][0x170] ;  /* 0x00005c0000027625 */ /* 0x000fcc00078e0209 */
[----:B0-----:R-:W-:-:S05]  /*00a0*/  IMAD.WIDE.U32 R12, R8, 0x8, R2 ;  /* 0x00000008080c7825 */ /* 0x001fca00078e0002 */
[----:B------:R-:W2:Y:S04]  /*00b0*/  LDG.E.64 R2, [R12.64] ;  /* 0x000000040c027981 */ /* 0x000ea8000c1e1b00 */
[----:B------:R-:W3:Y:S04]  /*00c0*/  LDG.E.64 R10, [R12.64+0x400] ;  /* 0x000400040c0a7981 */ /* 0x000ee8000c1e1b00 */
[----:B------:R-:W4:Y:S04]  /*00d0*/  LDG.E.64 R6, [R12.64+0x800] ;  /* 0x000800040c067981 */ /* 0x000f28000c1e1b00 */
[----:B------:R-:W5:Y:S01]  /*00e0*/  LDG.E.64 R4, [R12.64+0xc00] ;  /* 0x000c00040c047981 */ /* 0x000f62000c1e1b00 */
[----:B--2---:R-:W-:-:S02]  /*00f0*/  FMUL.RZ R3, R3, 0.15915493667125701904 ;  /* 0x3e22f98303037820 */ /* 0x004fc4000040c000 */
[----:B------:R-:W-:Y:S02]  /*0100*/  FMUL.RZ R2, R2, 0.15915493667125701904 ;  /* 0x3e22f98302027820 */ /* 0x000fe4000040c000 */
[----:B---3--:R-:W-:Y:S02]  /*0110*/  FMUL.RZ R11, R11, 0.15915493667125701904 ;  /* 0x3e22f9830b0b7820 */ /* 0x008fe4000040c000 */
[----:B------:R-:W-:Y:S01]  /*0120*/  FMUL.RZ R10, R10, 0.15915493667125701904 ;  /* 0x3e22f9830a0a7820 */ /* 0x000fe2000040c000 */
[----:B------:R-:W-:Y:S01]  /*0130*/  MUFU.SIN R3, R3 ;  /* 0x0000000300037308 */ /* 0x000fe20000000400 */
[----:B----4-:R-:W-:Y:S02]  /*0140*/  FMUL.RZ R7, R7, 0.15915493667125701904 ;  /* 0x3e22f98307077820 */ /* 0x010fe4000040c000 */
[----:B------:R-:W-:Y:S02]  /*0150*/  FMUL.RZ R6, R6, 0.15915493667125701904 ;  /* 0x3e22f98306067820 */ /* 0x000fe4000040c000 */
[----:B-----5:R-:W-:-:S02]  /*0160*/  FMUL.RZ R13, R5, 0.15915493667125701904 ;  /* 0x3e22f983050d7820 */ /* 0x020fc4000040c000 */
[----:B------:R-:W-:Y:S01]  /*0170*/  FMUL.RZ R12, R4, 0.15915493667125701904 ;  /* 0x3e22f983040c7820 */ /* 0x000fe2000040c000 */
[----:B------:R-:W0:Y:S01]  /*0180*/  MUFU.SIN R2, R2 ;  /* 0x0000000200027308 */ /* 0x000e220000000400 */
[----:B------:R-:W-:-:S06]  /*0190*/  IMAD.WIDE.U32 R4, R0, R9, c[0x0][0x168] ;  /* 0x00005a0000047625 */ /* 0x000fcc00078e0009 */
[----:B------:R-:W-:Y:S01]  /*01a0*/  IMAD.WIDE R4, R8, 0x8, R4 ;  /* 0x0000000808047825 */ /* 0x000fe200078e0204 */
[----:B------:R-:W-:Y:S08]  /*01b0*/  MUFU.SIN R11, R11 ;  /* 0x0000000b000b7308 */ /* 0x000ff00000000400 */
[----:B------:R-:W1:Y:S01]  /*01c0*/  MUFU.SIN R10, R10 ;  /* 0x0000000a000a7308 */ /* 0x000e620000000400 */
[----:B0-----:R-:W-:Y:S07]  /*01d0*/  STG.E.64 [R4.64], R2 ;  /* 0x0000000204007986 */ /* 0x001fee000c101b04 */
[----:B------:R-:W-:Y:S08]  /*01e0*/  MUFU.SIN R7, R7 ;  /* 0x0000000700077308 */ /* 0x000ff00000000400 */
[----:B------:R-:W0:Y:S01]  /*01f0*/  MUFU.SIN R6, R6 ;  /* 0x0000000600067308 */ /* 0x000e220000000400 */
[----:B-1----:R-:W-:Y:S07]  /*0200*/  STG.E.64 [R4.64+0x400], R10 ;  /* 0x0004000a04007986 */ /* 0x002fee000c101b04 */
[----:B------:R-:W-:Y:S08]  /*0210*/  MUFU.SIN R13, R13 ;  /* 0x0000000d000d7308 */ /* 0x000ff00000000400 */
[----:B------:R-:W1:Y:S01]  /*0220*/  MUFU.SIN R12, R12 ;  /* 0x0000000c000c7308 */ /* 0x000e620000000400 */
[----:B0-----:R-:W-:Y:S04]  /*0230*/  STG.E.64 [R4.64+0x800], R6 ;  /* 0x0008000604007986 */ /* 0x001fe8000c101b04 */
[----:B-1----:R-:W-:Y:S01]  /*0240*/  STG.E.64 [R4.64+0xc00], R12 ;  /* 0x000c000c04007986 */ /* 0x002fe2000c101b04 */
[----:B------:R-:W-:Y:S05]  /*0250*/  EXIT ;  /* 0x000000000000794d */ /* 0x000fea0003800000 */
.L_x_1643:
[----:B------:R-:W0:Y:S01]  /*0260*/  S2R R3, SR_TID.X ;  /* 0x0000000000037919 */ /* 0x000e220000002100 */
[----:B------:R-:W-:Y:S01]  /*0270*/  CS2R R4, SRZ ;  /* 0x0000000000047805 */ /* 0x000fe2000001ff00 */
[----:B0-----:R-:W-:Y:S01]  /*0280*/  ISETP.GE.AND P0, PT, R3, R2, PT ;  /* 0x000000020300720c */ /* 0x001fe20003f06270 */
[----:B------:R-:W-:-:S12]  /*0290*/  IMAD.MOV.U32 R11, RZ, RZ, R3 ;  /* 0x000000ffff0b7224 */ /* 0x000fd800078e0003 */
[----:B------:R-:W-:Y:S01]  /*02a0*/  @!P0 IADD3 R11, R3, 0x80, RZ ;  /* 0x00000080030b8810 */ /* 0x000fe20007ffe0ff */
[----:B------:R-:W-:Y:S01]  /*02b0*/  @!P0 IMAD.MOV.U32 R13, RZ, RZ, 0x4 ;  /* 0x00000004ff0d8424 */ /* 0x000fe200078e00ff */
[----:B------:R-:W-:Y:S02]  /*02c0*/  @!P0 IADD3 R12, R0, R3, RZ ;  /* 0x00000003000c8210 */ /* 0x000fe40007ffe0ff */
[----:B------:R-:W-:-:S03]  /*02d0*/  ISETP.GE.AND P4, PT, R11, R2, PT ;  /* 0x000000020b00720c */ /* 0x000fc60003f86270 */
[----:B------:R-:W-:-:S05]  /*02e0*/  @!P0 IMAD.WIDE.U32 R12, R12, R13, c[0x0][0x170] ;  /* 0x00005c000c0c8625 */ /* 0x000fca00078e000d */
[----:B------:R0:W2:Y:S05]  /*02f0*/  @!P0 LDG.E R5, [R12.64] ;  /* 0x000000040c058981 */ /* 0x0000aa000c1e1900 */
[----:B------:R-:W-:Y:S01]  /*0300*/  @!P4 IMAD.IADD R14, R0, 0x1, R11 ;  /* 0x00000001000ec824 */ /* 0x000fe200078e020b */
[----:B------:R-:W-:Y:S01]  /*0310*/  @!P4 IADD3 R11, R11, 0x80, RZ ;  /* 0x000000800b0bc810 */ /* 0x000fe20007ffe0ff */
[----:B------:R-:W-:-:S03]  /*0320*/  @!P4 IMAD.MOV.U32 R15, RZ, RZ, 0x4 ;  /* 0x00000004ff0fc424 */ /* 0x000fc600078e00ff */
[----:B------:R-:W-:Y:S01]  /*0330*/  ISETP.GE.AND P5, PT, R11, R2, PT ;  /* 0x000000020b00720c */ /* 0x000fe20003fa6270 */
[----:B------:R-:W-:-:S05]  /*0340*/  @!P4 IMAD.WIDE.U32 R14, R14, R15, c[0x0][0x170] ;  /* 0x00005c000e0ec625 */ /* 0x000fca00078e000f */
[----:B------:R1:W3:Y:S07]  /*0350*/  @!P4 LDG.E R4, [R14.64] ;  /* 0x000000040e04c981 */ /* 0x0002ee000c1e1900 */
[----:B------:R-:W-:Y:S02]  /*0360*/  @!P5 IADD3 R16, R0, R11, RZ ;  /* 0x0000000b0010d210 */ /* 0x000fe40007ffe0ff */
        /* <DEDUP_REMOVED lines=9> */
[----:B------:R-:W-:-:S10]  /*0400*/  @!P6 IMAD.MOV.U32 R19, RZ, RZ, 0x4 ;  /* 0x00000004ff13e424 */ /* 0x000fd400078e00ff */
[----:B------:R-:W-:Y:S02]  /*0410*/  @!P2 IADD3 R10, R0, R11, RZ ;  /* 0x0000000b000aa210 */ /* 0x000fe40007ffe0ff */
[----:B------:R-:W-:-:S04]  /*0420*/  @!P2 IADD3 R11, R11, 0x80, RZ ;  /* 0x000000800b0ba810 */ /* 0x000fc80007ffe0ff */
[----:B------:R-:W-:Y:S01]  /*0430*/  ISETP.GE.AND P3, PT, R11, R2, PT ;  /* 0x000000020b00720c */ /* 0x000fe20003f66270 */
[----:B------:R-:W-:Y:S01]  /*0440*/  CS2R R6, SRZ ;  /* 0x0000000000067805 */ /* 0x000fe2000001ff00 */
[----:B------:R-:W-:Y:S01]  /*0450*/  @!P5 IMAD.WIDE.U32 R16, R16, R17, c[0x0][0x170] ;  /* 0x00005c001010d625 */ /* 0x000fe200078e0011 */
[----:B------:R-:W-:-:S03]  /*0460*/  @!P1 MOV R20, 0x4 ;  /* 0x0000000400149802 */ /* 0x000fc60000000f00 */
[----:B------:R-:W-:Y:S01]  /*0470*/  @!P6 IMAD.WIDE.U32 R18, R18, R19, c[0x0][0x170] ;  /* 0x00005c001212e625 */ /* 0x000fe200078e0013 */
[----:B------:R4:W5:Y:S03]  /*0480*/  @!P5 LDG.E R6, [R16.64] ;  /* 0x000000041006d981 */ /* 0x000966000c1e1900 */
[----:B0-----:R-:W-:Y:S01]  /*0490*/  @!P1 IMAD.WIDE.U32 R12, R9, R20, c[0x0][0x170] ;  /* 0x00005c00090c9625 */ /* 0x001fe200078e0014 */
[----:B------:R0:W5:Y:S01]  /*04a0*/  @!P6 LDG.E R7, [R18.64] ;  /* 0x000000041207e981 */ /* 0x000162000c1e1900 */
[----:B------:R-:W-:Y:S02]  /*04b0*/  CS2R R8, SRZ ;  /* 0x0000000000087805 */ /* 0x000fe4000001ff00 */
[----:B------:R-:W-:Y:S01]  /*04c0*/  @!P3 IMAD.IADD R22, R0, 0x1, R11 ;  /* 0x000000010016b824 */ /* 0x000fe200078e020b */
[----:B------:R-:W-:-:S03]  /*04d0*/  @!P3 IADD3 R11, R11, 0x80, RZ ;  /* 0x000000800b0bb810 */ /* 0x000fc60007ffe0ff */
[----:B------:R0:W5:Y:S01]  /*04e0*/  @!P1 LDG.E R8, [R12.64] ;  /* 0x000000040c089981 */ /* 0x000162000c1e1900 */
[----:B------:R-:W-:Y:S02]  /*04f0*/  ISETP.GE.AND P4, PT, R11, R2, PT ;  /* 0x000000020b00720c */ /* 0x000fe40003f86270 */
[----:B------:R-:W-:Y:S01]  /*0500*/  @!P2 MOV R21, 0x4 ;  /* 0x000000040015a802 */ /* 0x000fe20000000f00 */
[----:B----4-:R-:W-:-:S04]  /*0510*/  @!P3 IMAD.MOV.U32 R17, RZ, RZ, 0x4 ;  /* 0x00000004ff11b424 */ /* 0x010fc800078e00ff */
[----:B------:R-:W-:Y:S01]  /*0520*/  @!P2 IMAD.WIDE.U32 R20, R10, R21, c[0x0][0x170] ;  /* 0x00005c000a14a625 */ /* 0x000fe200078e0015 */
[----:B------:R-:W-:-:S05]  /*0530*/  HFMA2.MMA R10, -RZ, RZ, 0, 0 ;  /* 0x00000000ff0a7435 */ /* 0x000fca00000001ff */
[----:B-1----:R-:W-:Y:S01]  /*0540*/  @!P4 MOV R15, 0x4 ;  /* 0x00000004000fc802 */ /* 0x002fe20000000f00 */
[----:B------:R-:W-:Y:S01]  /*0550*/  @!P4 IMAD.IADD R14, R0, 0x1, R11 ;  /* 0x00000001000ec824 */ /* 0x000fe200078e020b */
[----:B------:R-:W4:Y:S01]  /*0560*/  @!P2 LDG.E R9, [R20.64] ;  /* 0x000000041409a981 */ /* 0x000f22000c1e1900 */
[----:B------:R-:W-:-:S04]  /*0570*/  @!P3 IMAD.WIDE.U32 R16, R22, R17, c[0x0][0x170] ;  /* 0x00005c001610b625 */ /* 0x000fc800078e0011 */
[----:B------:R-:W-:Y:S01]  /*0580*/  IMAD.MOV.U32 R11, RZ, RZ, RZ ;  /* 0x000000ffff0b7224 */ /* 0x000fe200078e00ff */
[----:B------:R1:W4:Y:S01]  /*0590*/  @!P3 LDG.E R10, [R16.64] ;  /* 0x00000004100ab981 */ /* 0x000322000c1e1900 */
[----:B------:R-:W-:-:S05]  /*05a0*/  @!P4 IMAD.WIDE.U32 R14, R14, R15, c[0x0][0x170] ;  /* 0x00005c000e0ec625 */ /* 0x000fca00078e000f */
[----:B------:R1:W4:Y:S01]  /*05b0*/  @!P4 LDG.E R11, [R14.64] ;  /* 0x000000040e0bc981 */ /* 0x000322000c1e1900 */
[----:B0-----:R-:W-:-:S04]  /*05c0*/  IADD3 R13, R3, 0x80, RZ ;  /* 0x00000080030d7810 */ /* 0x001fc80007ffe0ff */
[----:B------:R-:W-:Y:S02]  /*05d0*/  ISETP.GE.AND P1, PT, R13, R2, PT ;  /* 0x000000020d00720c */ /* 0x000fe40003f26270 */
[----:B------:R-:W-:-:S04]  /*05e0*/  IADD3 R19, R3, 0x100, RZ ;  /* 0x0000010003137810 */ /* 0x000fc80007ffe0ff */
[----:B------:R-:W-:Y:S02]  /*05f0*/  ISETP.GE.AND P2, PT, R19, R2, PT ;  /* 0x000000021300720c */ /* 0x000fe40003f46270 */
[----:B-1----:R-:W-:Y:S01]  /*0600*/  IADD3 R15, R3, 0x280, RZ ;  /* 0x00000280030f7810 */ /* 0x002fe20007ffe0ff */
[----:B------:R-:W-:Y:S01]  /*0610*/  @!P0 IMAD.MOV.U32 R17, RZ, RZ, 0x4 ;  /* 0x00000004ff118424 */ /* 0x000fe200078e00ff */
[----:B------:R-:W-:Y:S01]  /*0620*/  BSSY B0, `(.L_x_1644) ;  /* 0x000004a000007945 */ /* 0x000fe20003800000 */
[----:B------:R-:W-:Y:S01]  /*0630*/  BSSY B1, `(.L_x_1645) ;  /* 0x0000042000017945 */ /* 0x000fe20003800000 */
[----:B--2---:R-:W-:Y:S01]  /*0640*/  @!P0 FMUL.RZ R12, R5, 0.15915493667125701904 ;  /* 0x3e22f983050c8820 */ /* 0x004fe2000040c000 */
[----:B------:R-:W-:-:S04]  /*0650*/  IADD3 R5, R3, 0x180, RZ ;  /* 0x0000018003057810 */ /* 0x000fc80007ffe0ff */
[----:B------:R-:W-:Y:S02]  /*0660*/  ISETP.GE.AND P3, PT, R5, R2, PT ;  /* 0x000000020500720c */ /* 0x000fe40003f66270 */
[----:B------:R-:W-:Y:S01]  /*0670*/  IADD3 R5, R3, 0x200, RZ ;  /* 0x0000020003057810 */ /* 0x000fe20007ffe0ff */
[----:B---3--:R-:W-:-:S06]  /*0680*/  @!P1 FMUL.RZ R4, R4, 0.15915493667125701904 ;  /* 0x3e22f98304049820 */ /* 0x008fcc000040c000 */
[----:B------:R-:W-:Y:S01]  /*0690*/  @!P1 MUFU.SIN R4, R4 ;  /* 0x0000000400049308 */ /* 0x000fe20000000400 */
[----:B------:R-:W-:-:S07]  /*06a0*/  ISETP.GE.AND P1, PT, R5, R2, PT ;  /* 0x000000020500720c */ /* 0x000fce0003f26270 */
[----:B------:R-:W0:Y:S01]  /*06b0*/  @!P0 MUFU.SIN R12, R12 ;  /* 0x0000000c000c8308 */ /* 0x000e220000000400 */
[----:B-----5:R-:W-:Y:S02]  /*06c0*/  @!P2 FMUL.RZ R5, R6, 0.15915493667125701904 ;  /* 0x3e22f9830605a820 */ /* 0x020fe4000040c000 */
[----:B------:R-:W-:Y:S01]  /*06d0*/  @!P3 FMUL.RZ R6, R7, 0.15915493667125701904 ;  /* 0x3e22f9830706b820 */ /* 0x000fe2000040c000 */
[----:B------:R-:W-:-:S04]  /*06e0*/  IADD3 R7, R3, 0x300, RZ ;  /* 0x0000030003077810 */ /* 0x000fc80007ffe0ff */
[----:B------:R-:W1:Y:S01]  /*06f0*/  @!P2 MUFU.SIN R5, R5 ;  /* 0x000000050005a308 */ /* 0x000e620000000400 */
[----:B------:R-:W-:Y:S02]  /*0700*/  ISETP.GE.AND P2, PT, R15, R2, PT ;  /* 0x000000020f00720c */ /* 0x000fe40003f46270 */
[----:B------:R-:W-:-:S05]  /*0710*/  IADD3 R15, R3, 0x380, RZ ;  /* 0x00000380030f7810 */ /* 0x000fca0007ffe0ff */
[----:B------:R-:W2:Y:S01]  /*0720*/  @!P3 MUFU.SIN R6, R6 ;  /* 0x000000060006b308 */ /* 0x000ea20000000400 */
[----:B------:R-:W-:Y:S01]  /*0730*/  ISETP.GE.AND P3, PT, R7, R2, PT ;  /* 0x000000020700720c */ /* 0x000fe20003f66270 */
[----:B------:R-:W-:-:S06]  /*0740*/  @!P1 FMUL.RZ R7, R8, 0.15915493667125701904 ;  /* 0x3e22f98308079820 */ /* 0x000fcc000040c000 */
[----:B------:R-:W3:Y:S01]  /*0750*/  @!P1 MUFU.SIN R7, R7 ;  /* 0x0000000700079308 */ /* 0x000ee20000000400 */
[----:B------:R-:W-:Y:S02]  /*0760*/  ISETP.GE.AND P1, PT, R15, R2, PT ;  /* 0x000000020f00720c */ /* 0x000fe40003f26270 */
[----:B------:R-:W-:Y:S01]  /*0770*/  @!P0 IADD3 R8, R0, R3, RZ ;  /* 0x0000000300088210 */ /* 0x000fe20007ffe0ff */
[----:B----4-:R-:W-:Y:S01]  /*0780*/  @!P2 FMUL.RZ R14, R9, 0.15915493667125701904 ;  /* 0x3e22f983090ea820 */ /* 0x010fe2000040c000 */
[----:B------:R-:W-:-:S03]  /*0790*/  @!P0 MOV R3, R13 ;  /* 0x0000000d00038202 */ /* 0x000fc60000000f00 */
[----:B------:R-:W-:-:S04]  /*07a0*/  @!P0 IMAD.WIDE.U32 R8, R8, R17, c[0x0][0x168] ;  /* 0x00005a0008088625 */ /* 0x000fc800078e0011 */
[----:B------:R-:W-:Y:S01]  /*07b0*/  @!P3 FMUL.RZ R15, R10, 0.15915493667125701904 ;  /* 0x3e22f9830a0fb820 */ /* 0x000fe2000040c000 */
[----:B0-----:R0:W-:Y:S01]  /*07c0*/  @!P0 STG.E [R8.64], R12 ;  /* 0x0000000c08008986 */ /* 0x0011e2000c101904 */
[----:B------:R-:W-:Y:S01]  /*07d0*/  ISETP.GE.AND P0, PT, R3, R2, PT ;  /* 0x000000020300720c */ /* 0x000fe20003f06270 */
[----:B------:R-:W-:Y:S01]  /*07e0*/  @!P1 FMUL.RZ R10, R11, 0.15915493667125701904 ;  /* 0x3e22f9830b0a9820 */ /* 0x000fe2000040c000 */
[----:B------:R-:W4:Y:S08]  /*07f0*/  @!P2 MUFU.SIN R14, R14 ;  /* 0x0000000e000ea308 */ /* 0x000f300000000400 */
[----:B------:R-:W0:Y:S08]  /*0800*/  @!P3 MUFU.SIN R15, R15 ;  /* 0x0000000f000fb308 */ /* 0x000e300000000400 */
[----:B------:R-:W0:Y:S01]  /*0810*/  @!P1 MUFU.SIN R10, R10 ;  /* 0x0000000a000a9308 */ /* 0x000e220000000400 */
[----:B------:R-:W-:Y:S05]  /*0820*/  @P0 BRA `(.L_x_1646) ;  /* 0x000000c000000947 */ /* 0x000fea0003800000 */
[----:B01234-:R-:W-:Y:S01]  /*0830*/  MOV R9, 0x4 ;  /* 0x0000000400097802 */ /* 0x01ffe20000000f00 */
[----:B------:R-:W-:Y:S01]  /*0840*/  IMAD.IADD R8, R0, 0x1, R3 ;  /* 0x0000000100087824 */ /* 0x000fe200078e0203 */
[----:B------:R-:W-:-:S03]  /*0850*/  IADD3 R3, R3, 0x80, RZ ;  /* 0x0000008003037810 */ /* 0x000fc60007ffe0ff */
[----:B------:R-:W-:Y:S01]  /*0860*/  IMAD.WIDE.U32 R8, R8, R9, c[0x0][0x168] ;  /* 0x00005a0008087625 */ /* 0x000fe200078e0009 */
[----:B------:R-:W-:-:S04]  /*0870*/  ISETP.GE.AND P0, PT, R3, R2, PT ;  /* 0x000000020300720c */ /* 0x000fc80003f06270 */
[----:B------:R0:W-:Y:S09]  /*0880*/  STG.E [R8.64], R4 ;  /* 0x0000000408007986 */ /* 0x0001f2000c101904 */
[----:B------:R-:W-:Y:S05]  /*0890*/  @P0 BRA `(.L_x_1647) ;  /* 0x000000c000000947 */ /* 0x000fea0003800000 */
[----:B0-----:R-:W-:Y:S01]  /*08a0*/  HFMA2.MMA R9, -RZ, RZ, 0, 2.384185791015625e-07 ;  /* 0x00000004ff097435 */ /* 0x001fe200000001ff */
[----:B------:R-:W-:Y:S01]  /*08b0*/  IMAD.IADD R8, R0, 0x1, R3 ;  /* 0x0000000100087824 */ /* 0x000fe200078e0203 */
[----:B------:R-:W-:-:S08]  /*08c0*/  IADD3 R3, R3, 0x80, RZ ;  /* 0x0000008003037810 */ /* 0x000fd00007ffe0ff */
[----:B------:R-:W-:-:S05]  /*08d0*/  IMAD.WIDE.U32 R8, R8, R9, c[0x0][0x168] ;  /* 0x00005a0008087625 */ /* 0x000fca00078e0009 */
[----:B------:R0:W-:Y:S02]  /*08e0*/  STG.E [R8.64], R5 ;  /* 0x0000000508007986 */ /* 0x0001e4000c101904 */
.L_x_1646:
[----:B-1234-:R-:W-:-:S13]  /*08f0*/  ISETP.GE.AND P0, PT, R3, R2, PT ;  /* 0x000000020300720c */ /* 0x01efda0003f06270 */
[----:B------:R-:W-:Y:S05]  /*0900*/  @P0 BRA `(.L_x_1648) ;  /* 0x000000c000000947 */ /* 0x000fea0003800000 */
[----:B0-----:R-:W-:Y:S01]  /*0910*/  MOV R5, 0x4 ;  /* 0x0000000400057802 */ /* 0x001fe20000000f00 */
[----:B------:R-:W-:Y:S01]  /*0920*/  IMAD.IADD R4, R0, 0x1, R3 ;  /* 0x0000000100047824 */ /* 0x000fe200078e0203 */
[----:B------:R-:W-:-:S03]  /*0930*/  IADD3 R3, R3, 0x80, RZ ;  /* 0x0000008003037810 */ /* 0x000fc60007ffe0ff */
[----:B------:R-:W-:-:S05]  /*0940*/  IMAD.WIDE.U32 R4, R4, R5, c[0x0][0x168] ;  /* 0x00005a0004047625 */ /* 0x000fca00078e0005 */
[----:B------:R0:W-:Y:S02]  /*0950*/  STG.E [R4.64], R6 ;  /* 0x0000000604007986 */ /* 0x0001e4000c101904 */
.L_x_1647:
[----:B------:R-:W-:-:S13]  /*0960*/  ISETP.GE.AND P0, PT, R3, R2, PT ;  /* 0x000000020300720c */ /* 0x000fda0003f06270 */
[----:B------:R-:W-:Y:S05]  /*0970*/  @P0 BRA `(.L_x_1649) ;  /* 0x000000d000000947 */ /* 0x000fea0003800000 */
[----:B0-----:R-:W-:Y:S01]  /*0980*/  HFMA2.MMA R5, -RZ, RZ, 0, 2.384185791015625e-07 ;  /* 0x00000004ff057435 */ /* 0x001fe200000001ff */
[----:B------:R-:W-:Y:S01]  /*0990*/  IMAD.IADD R4, R0, 0x1, R3 ;  /* 0x0000000100047824 */ /* 0x000fe200078e0203 */
[----:B------:R-:W-:-:S08]  /*09a0*/  IADD3 R3, R3, 0x80, RZ ;  /* 0x0000008003037810 */ /* 0x000fd00007ffe0ff */
[----:B------:R-:W-:-:S05]  /*09b0*/  IMAD.WIDE.U32 R4, R4, R5, c[0x0][0x168] ;  /* 0x00005a0004047625 */ /* 0x000fca00078e0005 */
[----:B------:R0:W-:Y:S02]  /*09c0*/  STG.E [R4.64], R7 ;  /* 0x0000000704007986 */ /* 0x0001e4000c101904 */
.L_x_1648:
[----:B------:R-:W-:-:S13]  /*09d0*/  ISETP.GE.AND P0, PT, R3, R2, PT ;  /* 0x000000020300720c */ /* 0x000fda0003f06270 */
[----:B------:R-:W-:Y:S01]  /*09e0*/  @P0 BREAK B1 ;  /* 0x0000000000010942 */ /* 0x000fe20003800000 */
[----:B------:R-:W-:Y:S05]  /*09f0*/  @P0 BRA `(.L_x_1650) ;  /* 0x000000c000000947 */ /* 0x000fea0003800000 */
[----:B0-----:R-:W-:Y:S01]  /*0a00*/  MOV R5, 0x4 ;  /* 0x0000000400057802 */ /* 0x001fe20000000f00 */
[----:B------:R-:W-:Y:S01]  /*0a10*/  IMAD.IADD R4, R0, 0x1, R3 ;  /* 0x0000000100047824 */ /* 0x000fe200078e0203 */
[----:B------:R-:W-:-:S03]  /*0a20*/  IADD3 R3, R3, 0x80, RZ ;  /* 0x0000008003037810 */ /* 0x000fc60007ffe0ff */
[----:B------:R-:W-:-:S05]  /*0a30*/  IMAD.WIDE.U32 R4, R4, R5, c[0x0][0x168] ;  /* 0x00005a0004047625 */ /* 0x000fca00078e0005 */
[----:B------:R0:W-:Y:S02]  /*0a40*/  STG.E [R4.64], R14 ;  /* 0x0000000e04007986 */ /* 0x0001e4000c101904 */
.L_x_1649:
[----:B------:R-:W-:Y:S05]  /*0a50*/  BSYNC B1 ;  /* 0x0000000000017941 */ /* 0x000fea0003800000 */
.L_x_1645:
[----:B------:R-:W-:-:S13]  /*0a60*/  ISETP.GE.AND P0, PT, R3, R2, PT ;  /* 0x000000020300720c */ /* 0x000fda0003f06270 */
[----:B0-----:R-:W-:Y:S01]  /*0a70*/  @!P0 MOV R5, 0x4 ;  /* 0x0000000400058802 */ /* 0x001fe20000000f00 */
[----:B------:R-:W-:Y:S01]  /*0a80*/  @!P0 IMAD.IADD R4, R0, 0x1, R3 ;  /* 0x0000000100048824 */ /* 0x000fe200078e0203 */
[----:B------:R-:W-:-:S03]  /*0a90*/  @!P0 IADD3 R3, R3, 0x80, RZ ;  /* 0x0000008003038810 */ /* 0x000fc60007ffe0ff */
[----:B------:R-:W-:-:S05]  /*0aa0*/  @!P0 IMAD.WIDE.U32 R4, R4, R5, c[0x0][0x168] ;  /* 0x00005a0004048625 */ /* 0x000fca00078e0005 */
[----:B------:R0:W-:Y:S02]  /*0ab0*/  @!P0 STG.E [R4.64], R15 ;  /* 0x0000000f04008986 */ /* 0x0001e4000c101904 */
.L_x_1650:
[----:B------:R-:W-:Y:S05]  /*0ac0*/  BSYNC B0 ;  /* 0x0000000000007941 */ /* 0x000fea0003800000 */
.L_x_1644:
[----:B------:R-:W-:Y:S01]  /*0ad0*/  WARPSYNC 0xffffffff ;  /* 0xffffffff00007948 */ /* 0x000fe20003800000 */
[----:B------:R-:W-:-:S13]  /*0ae0*/  ISETP.GE.AND P0, PT, R3, R2, PT ;  /* 0x000000020300720c */ /* 0x000fda0003f06270 */
[----:B------:R-:W-:Y:S05]  /*0af0*/  @P0 EXIT ;  /* 0x000000000000094d */ /* 0x000fea0003800000 */
[----:B------:R-:W-:Y:S01]  /*0b00*/  HFMA2.MMA R2, -RZ, RZ, 0, 2.384185791015625e-07 ;  /* 0x00000004ff027435 */ /* 0x000fe200000001ff */
[----:B------:R-:W-:-:S09]  /*0b10*/  IMAD.IADD R3, R0, 0x1, R3 ;  /* 0x0000000100037824 */ /* 0x000fd200078e0203 */
[----:B------:R-:W-:-:S05]  /*0b20*/  IMAD.WIDE.U32 R2, R3, R2, c[0x0][0x168] ;  /* 0x00005a0003027625 */ /* 0x000fca00078e0002 */
[----:B0-----:R-:W-:Y:S01]  /*0b30*/  STG.E [R2.64], R10 ;  /* 0x0000000a02007986 */ /* 0x001fe2000c101904 */
[----:B------:R-:W-:Y:S05]  /*0b40*/  EXIT ;  /* 0x000000000000794d */ /* 0x000fea0003800000 */
.L_x_1651:
        /* <DEDUP_REMOVED lines=11> */
.L_x_2461:


//--------------------- .text._ZN2at6native29vectorized_elementwise_kernelILi4EZZZNS0_15sin_kernel_cudaERNS_18TensorIteratorBaseEENKUlvE0_clEvENKUlvE0_clEvEUlfE_St5arrayIPcLm2EEEEviT0_T1_ --------------------------
	.section	.text._ZN2at6native29vectorized_elementwise_kernelILi4EZZZNS0_15sin_kernel_cudaERNS_18TensorIteratorBaseEENKUlvE0_clEvENKUlvE0_clEvEUlfE_St5arrayIPcLm2EEEEviT0_T1_,"ax",@progbits
	.sectioninfo	@"SHI_REGISTERS=25"
	.align	128
        .global         _ZN2at6native29vectorized_elementwise_kernelILi4EZZZNS0_15sin_kernel_cudaERNS_18TensorIteratorBaseEENKUlvE0_clEvENKUlvE0_clEvEUlfE_St5arrayIPcLm2EEEEviT0_T1_
        .type           _ZN2at6native29vectorized_elementwise_kernelILi4EZZZNS0_15sin_kernel_cudaERNS_18TensorIteratorBaseEENKUlvE0_clEvENKUlvE0_clEvEUlfE_St5arrayIPcLm2EEEEviT0_T1_,@function
        .size           _ZN2at6native29vectorized_elementwise_kernelILi4EZZZNS0_15sin_kernel_cudaERNS_18TensorIteratorBaseEENKUlvE0_clEvENKUlvE0_clEvEUlfE_St5arrayIPcLm2EEEEviT0_T1_,(.L_x_2462 - _ZN2at6native29vectorized_elementwise_kernelILi4EZZZNS0_15sin_kernel_cudaERNS_18TensorIteratorBaseEENKUlvE0_clEvENKUlvE0_clEvEUlfE_St5arrayIPcLm2EEEEviT0_T1_)
        .other          _ZN2at6native29vectorized_elementwise_kernelILi4EZZZNS0_15sin_kernel_cudaERNS_18TensorIteratorBaseEENKUlvE0_clEvENKUlvE0_clEvEUlfE_St5arrayIPcLm2EEEEviT0_T1_,@"STO_CUDA_ENTRY STV_DEFAULT"
_ZN2at6native29vectorized_elementwise_kernelILi4EZZZNS0_15sin_kernel_cudaERNS_18TensorIteratorBaseEENKUlvE0_clEvENKUlvE0_clEvEUlfE_St5arrayIPcLm2EEEEviT0_T1_:
.text._ZN2at6native29vectorized_elementwise_kernelILi4EZZZNS0_15sin_kernel_cudaERNS_18TensorIteratorBaseEENKUlvE0_clEvENKUlvE0_clEvEUlfE_St5arrayIPcLm2EEEEviT0_T1_:
        /* <DEDUP_REMOVED lines=11> */
[----:B------:R0:W2:Y:S04]  /*00b0*/  LDG.E.128 R4, [R12.64] ;  /* 0x000000040c047981 */ /* 0x0000a8000c1e1d00 */
[----:B------:R0:W3:Y:S02]  /*00c0*/  LDG.E.128 R8, [R12.64+0x800] ;  /* 0x000800040c087981 */ /* 0x0000e4000c1e1d00 */
[----:B0-----:R-:W-:-:S06]  /*00d0*/  IMAD.WIDE.U32 R12, R0, R3, c[0x0][0x168] ;  /* 0x00005a00000c7625 */ /* 0x001fcc00078e0003 */
[----:B------:R-:W-:-:S04]  /*00e0*/  IMAD.WIDE R12, R2, 0x10, R12 ;  /* 0x00000010020c7825 */ /* 0x000fc800078e020c */
[----:B--2---:R-:W-:Y:S02]  /*00f0*/  FMUL.RZ R7, R7, 0.15915493667125701904 ;  /* 0x3e22f98307077820 */ /* 0x004fe4000040c000 */
[----:B------:R-:W-:Y:S02]  /*0100*/  FMUL.RZ R6, R6, 0.15915493667125701904 ;  /* 0x3e22f98306067820 */ /* 0x000fe4000040c000 */
[----:B------:R-:W-:Y:S02]  /*0110*/  FMUL.RZ R5, R5, 0.15915493667125701904 ;  /* 0x3e22f98305057820 */ /* 0x000fe4000040c000 */
[----:B------:R-:W-:Y:S01]  /*0120*/  FMUL.RZ R4, R4, 0.15915493667125701904 ;  /* 0x3e22f98304047820 */ /* 0x000fe2000040c000 */
[----:B------:R-:W-:Y:S01]  /*0130*/  MUFU.SIN R7, R7 ;  /* 0x0000000700077308 */ /* 0x000fe20000000400 */
[----:B---3--:R-:W-:Y:S02]  /*0140*/  FMUL.RZ R11, R11, 0.15915493667125701904 ;  /* 0x3e22f9830b0b7820 */ /* 0x008fe4000040c000 */
[----:B------:R-:W-:-:S02]  /*0150*/  FMUL.RZ R10, R10, 0.15915493667125701904 ;  /* 0x3e22f9830a0a7820 */ /* 0x000fc4000040c000 */
[----:B------:R-:W-:Y:S02]  /*0160*/  FMUL.RZ R9, R9, 0.15915493667125701904 ;  /* 0x3e22f98309097820 */ /* 0x000fe4000040c000 */
[----:B------:R-:W-:Y:S01]  /*0170*/  FMUL.RZ R8, R8, 0.15915493667125701904 ;  /* 0x3e22f98308087820 */ /* 0x000fe2000040c000 */
[----:B------:R-:W-:Y:S08]  /*0180*/  MUFU.SIN R6, R6 ;  /* 0x0000000600067308 */ /* 0x000ff00000000400 */
[----:B------:R-:W-:Y:S08]  /*0190*/  MUFU.SIN R5, R5 ;  /* 0x0000000500057308 */ /* 0x000ff00000000400 */
[----:B------:R-:W0:Y:S08]  /*01a0*/  MUFU.SIN R4, R4 ;  /* 0x0000000400047308 */ /* 0x000e300000000400 */
[----:B------:R-:W-:Y:S08]  /*01b0*/  MUFU.SIN R11, R11 ;  /* 0x0000000b000b7308 */ /* 0x000ff00000000400 */
[----:B------:R-:W-:Y:S01]  /*01c0*/  MUFU.SIN R10, R10 ;  /* 0x0000000a000a7308 */ /* 0x000fe20000000400 */
[----:B0-----:R-:W-:Y:S07]  /*01d0*/  STG.E.128 [R12.64], R4 ;  /* 0x000000040c007986 */ /* 0x001fee000c101d04 */
[----:B------:R-:W-:Y:S08]  /*01e0*/  MUFU.SIN R9, R9 ;  /* 0x0000000900097308 */ /* 0x000ff00000000400 */
[----:B------:R-:W0:Y:S02]  /*01f0*/  MUFU.SIN R8, R8 ;  /* 0x0000000800087308 */ /* 0x000e240000000400 */
[----:B0-----:R-:W-:Y:S01]  /*0200*/  STG.E.128 [R12.64+0x800], R8 ;  /* 0x000800080c007986 */ /* 0x001fe2000c101d04 */
[----:B------:R-:W-:Y:S05]  /*0210*/  EXIT ;  /* 0x000000000000794d */ /* 0x000fea0003800000 */
.L_x_1652:
        /* <DEDUP_REMOVED lines=105> */
.L_x_1655:
[----:B-1234-:R-:W-:-:S13]  /*08b0*/  ISETP.GE.AND P0, PT, R3, R2, PT ;  /* 0x000000020300720c */ /* 0x01efda0003f06270 */
[----:B------:R-:W-:Y:S05]  /*08c0*/  @P0 BRA `(.L_x_1657) ;  /* 0x000000c000000947 */ /* 0x000fea0003800000 */
[----:B0-----:R-:W-:Y:S01]  /*08d0*/  MOV R5, 0x4 ;  /* 0x0000000400057802 */ /* 0x001fe20000000f00 */
[----:B------:R-:W-:Y:S01]  /*08e0*/  IMAD.IADD R4, R0, 0x1, R3 ;  /* 0x0000000100047824 */ /* 0x000fe200078e0203 */
[----:B------:R-:W-:-:S03]  /*08f0*/  IADD3 R3, R3, 0x80, RZ ;  /* 0x0000008003037810 */ /* 0x000fc60007ffe0ff */
[----:B------:R-:W-:-:S05]  /*0900*/  IMAD.WIDE.U32 R4, R4, R5, c[0x0][0x168] ;  /* 0x00005a0004047625 */ /* 0x000fca00078e0005 */
[----:B------:R0:W-:Y:S02]  /*0910*/  STG.E [R4.64], R6 ;  /* 0x0000000604007986 */ /* 0x0001e4000c101904 */
.L_x_1656:
[----:B------:R-:W-:-:S13]  /*0920*/  ISETP.GE.AND P0, PT, R3, R2, PT ;  /* 0x000000020300720c */ /* 0x000fda0003f06270 */
[----:B------:R-:W-:Y:S05]  /*0930*/  @P0 BRA `(.L_x_1658) ;  /* 0x000000d000000947 */ /* 0x000fea0003800000 */
[----:B0-----:R-:W-:Y:S01]  /*0940*/  HFMA2.MMA R5, -RZ, RZ, 0, 2.384185791015625e-07 ;  /* 0x00000004ff057435 */ /* 0x001fe200000001ff */
[----:B------:R-:W-:Y:S01]  /*0950*/  IMAD.IADD R4, R0, 0x1, R3 ;  /* 0x0000000100047824 */ /* 0x000fe200078e0203 */
[----:B------:R-:W-:-:S08]  /*0960*/  IADD3 R3, R3, 0x80, RZ ;  /* 0x0000008003037810 */ /* 0x000fd00007ffe0ff */
[----:B------:R-:W-:-:S05]  /*0970*/  IMAD.WIDE.U32 R4, R4, R5, c[0x0][0x168] ;  /* 0x00005a0004047625 */ /* 0x000fca00078e0005 */
[----:B------:R0:W-:Y:S02]  /*0980*/  STG.E [R4.64], R7 ;  /* 0x0000000704007986 */ /* 0x0001e4000c101904 */
.L_x_1657:
        /* <DEDUP_REMOVED lines=8> */
.L_x_1658:
[----:B------:R-:W-:Y:S05]  /*0a10*/  BSYNC B1 ;  /* 0x0000000000017941 */ /* 0x000fea0003800000 */
.L_x_1654:
[----:B------:R-:W-:-:S13]  /*0a20*/  ISETP.GE.AND P0, PT, R3, R2, PT ;  /* 0x000000020300720c */ /* 0x000fda0003f06270 */
[----:B0-----:R-:W-:Y:S01]  /*0a30*/  @!P0 MOV R5, 0x4 ;  /* 0x0000000400058802 */ /* 0x001fe20000000f00 */
[----:B------:R-:W-:Y:S01]  /*0a40*/  @!P0 IMAD.IADD R4, R0, 0x1, R3 ;  /* 0x0000000100048824 */ /* 0x000fe200078e0203 */
[----:B------:R-:W-:-:S03]  /*0a50*/  @!P0 IADD3 R3, R3, 0x80, RZ ;  /* 0x0000008003038810 */ /* 0x000fc60007ffe0ff */
[----:B------:R-:W-:-:S05]  /*0a60*/  @!P0 IMAD.WIDE.U32 R4, R4, R5, c[0x0][0x168] ;  /* 0x00005a0004048625 */ /* 0x000fca00078e0005 */
[----:B------:R0:W-:Y:S02]  /*0a70*/  @!P0 STG.E [R4.64], R15 ;  /* 0x0000000f04008986 */ /* 0x0001e4000c101904 */
.L_x_1659:
[----:B------:R-:W-:Y:S05]  /*0a80*/  BSYNC B0 ;  /* 0x0000000000007941 */ /* 0x000fea0003800000 */
.L_x_1653:
        /* <DEDUP_REMOVED lines=8> */
.L_x_1660:
        /* <DEDUP_REMOVED lines=15> */
.L_x_2462:


//--------------------- .text._ZN2at6native29vectorized_elementwise_kernelILi8EZZZNS0_15sin_kernel_cudaERNS_18TensorIteratorBaseEENKUlvE0_clEvENKUlvE0_clEvEUlfE_St5arrayIPcLm2EEEEviT0_T1_ --------------------------
	.section	.text._ZN2at6native29vectorized_elementwise_kernelILi8EZZZNS0_15sin_kernel_cudaERNS_18TensorIteratorBaseEENKUlvE0_clEvENKUlvE0_clEvEUlfE_St5arrayIPcLm2EEEEviT0_T1_,"ax",@progbits
	.sectioninfo	@"SHI_REGISTERS=4"
	.align	128
        .global         _ZN2at6native29vectorized_elementwise_kernelILi8EZZZNS0_15sin_kernel_cudaERNS_18TensorIteratorBaseEENKUlvE0_clEvENKUlvE0_clEvEUlfE_St5arrayIPcLm2EEEEviT0_T1_
        .type           _ZN2at6native29vectorized_elementwise_kernelILi8EZZZNS0_15sin_kernel_cudaERNS_18TensorIteratorBaseEENKUlvE0_clEvENKUlvE0_clEvEUlfE_St5arrayIPcLm2EEEEviT0_T1_,@function
        .size           _ZN2at6native29vectorized_elementwise_kernelILi8EZZZNS0_15sin_kernel_cudaERNS_18TensorIteratorBaseEENKUlvE0_clEvENKUlvE0_clEvEUlfE_St5arrayIPcLm2EEEEviT0_T1_,(.L_x_2463 - _ZN2at6native29vectorized_elementwise_kernelILi8EZZZNS0_15sin_kernel_cudaERNS_18TensorIteratorBaseEENKUlvE0_clEvENKUlvE0_clEvEUlfE_St5arrayIPcLm2EEEEviT0_T1_)
        .other          _ZN2at6native29vectorized_elementwise_kernelILi8EZZZNS0_15sin_kernel_cudaERNS_18TensorIteratorBaseEENKUlvE0_clEvENKUlvE0_clEvEUlfE_St5arrayIPcLm2EEEEviT0_T1_,@"STO_CUDA_ENTRY STV_DEFAULT"
_ZN2at6native29vectorized_elementwise_kernelILi8EZZZNS0_15sin_kernel_cudaERNS_18TensorIteratorBaseEENKUlvE0_clEvENKUlvE0_clEvEUlfE_St5arrayIPcLm2EEEEviT0_T1_:
.text._ZN2at6native29vectorized_elementwise_kernelILi8EZZZNS0_15sin_kernel_cudaERNS_18TensorIteratorBaseEENKUlvE0_clEvENKUlvE0_clEvEUlfE_St5arrayIPcLm2EEEEviT0_T1_:
[----:B------:R-:W-:Y:S02]  /*0000*/  MOV R1, c[0x0][0x28] ;  /* 0x00000a0000017a02 */ /* 0x000fe40000000f00 */
[----:B------:R-:W-:Y:S05]  /*0010*/  EXIT ;  /* 0x000000000000794d */ /* 0x000fea0003800000 */
.L_x_1661:
        /* <DEDUP_REMOVED lines=14> */
.L_x_2463:


//--------------------- .text._ZN2at6native18elementwise_kernelILi128ELi4EZNS0_15gpu_kernel_implIZZZNS0_15sin_kernel_cudaERNS_18TensorIteratorBaseEENKUlvE0_clEvENKUlvE_clEvEUldE_EEvS4_RKT_EUliE_EEviT1_ --------------------------
	.section	.text._ZN2at6native18elementwise_kernelILi128ELi4EZNS0_15gpu_kernel_implIZZZNS0_15sin_kernel_cudaERNS_18TensorIteratorBaseEENKUlvE0_clEvENKUlvE_clEvEUldE_EEvS4_RKT_EUliE_EEviT1_,"ax",@progbits
	.sectioninfo	@"SHI_REGISTERS=30"
	.align	128
        .global         _ZN2at6native18elementwise_kernelILi128ELi4EZNS0_15gpu_kernel_implIZZZNS0_15sin_kernel_cudaERNS_18TensorIteratorBaseEENKUlvE0_clEvENKUlvE_clEvEUldE_EEvS4_RKT_EUliE_EEviT1_
        .type           _ZN2at6native18elementwise_kernelILi128ELi4EZNS0_15gpu_kernel_implIZZZNS0_15sin_kernel_cudaERNS_18TensorIteratorBaseEENKUlvE0_clEvENKUlvE_clEvEUldE_EEvS4_RKT_EUliE_EEviT1_,@function
        .size           _ZN2at6native18elementwise_kernelILi128ELi4EZNS0_15gpu_kernel_implIZZZNS0_15sin_kernel_cudaERNS_18TensorIteratorBaseEENKUlvE0_clEvENKUlvE_clEvEUldE_EEvS4_RKT_EUliE_EEviT1_,(.L_x_2437 - _ZN2at6native18elementwise_kernelILi128ELi4EZNS0_15gpu_kernel_implIZZZNS0_15sin_kernel_cudaERNS_18TensorIteratorBaseEENKUlvE0_clEvENKUlvE_clEvEUldE_EEvS4_RKT_EUliE_EEviT1_)
        .other          _ZN2at6native18elementwise_kernelILi128ELi4EZNS0_15gpu_kernel_implIZZZNS0_15sin_kernel_cudaERNS_18TensorIteratorBaseEENKUlvE0_clEvENKUlvE_clEvEUldE_EEvS4_RKT_EUliE_EEviT1_,@"STO_CUDA_ENTRY STV_DEFAULT"
_ZN2at6native18elementwise_kernelILi128ELi4EZNS0_15gpu_kernel_implIZZZNS0_15sin_kernel_cudaERNS_18TensorIteratorBaseEENKUlvE0_clEvENKUlvE_clEvEUldE_EEvS4_RKT_EUliE_EEviT1_:
.text._ZN2at6native18elementwise_kernelILi128ELi4EZNS0_15gpu_kernel_implIZZZNS0_15sin_kernel_cudaERNS_18TensorIteratorBaseEENKUlvE0_clEvENKUlvE_clEvEUldE_EEvS4_RKT_EUliE_EEviT1_:
[----:B------:R-:W-:Y:S02]  /*0000*/  IMAD.MOV.U32 R1, RZ, RZ, c[0x0][0x28] ;  /* 0x00000a00ff017624 */ /* 0x000fe400078e00ff */
[----:B------:R-:W0:Y:S01]  /*0010*/  S2R R23, SR_CTAID.X ;  /* 0x0000000000177919 */ /* 0x000e220000002500 */
[----:B------:R-:W-:Y:S01]  /*0020*/  ULDC.64 UR36, c[0x0][0x118] ;  /* 0x0000460000247ab9 */ /* 0x000fe20000000a00 */
[----:B------:R-:W-:Y:S01]  /*0030*/  BSSY B6, `(.L_x_1662) ;  /* 0x000030d000067945 */ /* 0x000fe20003800000 */
[----:B------:R-:W-:Y:S01]  /*0040*/  IADD3 R1, R1, -0x28, RZ ;  /* 0xffffffd801017810 */ /* 0x000fe20007ffe0ff */
        /* <DEDUP_REMOVED lines=24> */
[C---:B------:R-:W-:Y:S02]  /*01d0*/  IMAD R16, R6.reuse, c[0x0][0x2a0], RZ ;  /* 0x0000a80006107a24 */ /* 0x040fe400078e02ff */
[----:B------:R-:W-:Y:S02]  /*01e0*/  IMAD R0, R6, c[0x0][0x2a4], RZ ;  /* 0x0000a90006007a24 */ /* 0x000fe400078e02ff */
        /* <DEDUP_REMOVED lines=207> */
.L_x_1664:
        /* <DEDUP_REMOVED lines=17> */
[----:B--2---:R0:W1:Y:S01]  /*0ff0*/  I2F.F64.S16 R10, R4 ;  /* 0x00000004000a7312 */ /* 0x0040620000101c00 */
[----:B------:R-:W-:Y:S05]  /*1000*/  BRA `(.L_x_1670) ;  /* 0x00000e2000007947 */ /* 0x000fea0003800000 */
.L_x_1668:
[----:B------:R-:W2:Y:S02]  /*1010*/  LDG.E.U8 R4, [R4.64] ;  /* 0x0000002404047981 */ /* 0x000ea4000c1e1100 */
[----:B--2---:R0:W1:Y:S01]  /*1020*/  I2F.F64.U16 R10, R4 ;  /* 0x00000004000a7312 */ /* 0x0040620000101800 */
[----:B------:R-:W-:Y:S05]  /*1030*/  BRA `(.L_x_1670) ;  /* 0x00000df000007947 */ /* 0x000fea0003800000 */
.L_x_1667:
[----:B------:R-:W-:-:S13]  /*1040*/  ISETP.NE.AND P0, PT, R3, 0x2, PT ;  /* 0x000000020300780c */ /* 0x000fda0003f05270 */
[----:B------:R-:W-:Y:S05]  /*1050*/  @!P0 BRA `(.L_x_1671) ;  /* 0x000000a000008947 */ /* 0x000fea0003800000 */
[----:B------:R-:W-:-:S13]  /*1060*/  ISETP.NE.AND P0, PT, R3, 0x3, PT ;  /* 0x000000030300780c */ /* 0x000fda0003f05270 */
[----:B------:R-:W-:Y:S05]  /*1070*/  @!P0 BRA `(.L_x_1672) ;  /* 0x0000005000008947 */ /* 0x000fea0003800000 */
[----:B------:R-:W-:-:S13]  /*1080*/  ISETP.NE.AND P0, PT, R3, 0x4, PT ;  /* 0x000000040300780c */ /* 0x000fda0003f05270 */
[----:B------:R-:W-:Y:S05]  /*1090*/  @P0 BRA `(.L_x_1669) ;  /* 0x00000bf000000947 */ /* 0x000fea0003800000 */
[----:B------:R-:W2:Y:S02]  /*10a0*/  LDG.E.64 R10, [R4.64] ;  /* 0x00000024040a7981 */ /* 0x000ea4000c1e1b00 */
[----:B--2---:R-:W0:Y:S01]  /*10b0*/  I2F.F64.S64 R10, R10 ;  /* 0x0000000a000a7312 */ /* 0x004e220000301c00 */
[----:B------:R-:W-:Y:S05]  /*10c0*/  BRA `(.L_x_1670) ;  /* 0x00000d6000007947 */ /* 0x000fea0003800000 */
.L_x_1672:
[----:B------:R-:W2:Y:S02]  /*10d0*/  LDG.E R4, [R4.64] ;  /* 0x0000002404047981 */ /* 0x000ea4000c1e1900 */
[----:B--2---:R0:W1:Y:S01]  /*10e0*/  I2F.F64 R10, R4 ;  /* 0x00000004000a7312 */ /* 0x0040620000201c00 */
[----:B------:R-:W-:Y:S05]  /*10f0*/  BRA `(.L_x_1670) ;  /* 0x00000d3000007947 */ /* 0x000fea0003800000 */
.L_x_1671:
[----:B------:R-:W2:Y:S02]  /*1100*/  LDG.E.U16 R4, [R4.64] ;  /* 0x0000002404047981 */ /* 0x000ea4000c1e1500 */
[----:B--2---:R0:W1:Y:S01]  /*1110*/  I2F.F64.S16 R10, R4 ;  /* 0x00000004000a7312 */ /* 0x0040620000101c00 */
[----:B------:R-:W-:Y:S05]  /*1120*/  BRA `(.L_x_1670) ;  /* 0x00000d0000007947 */ /* 0x000fea0003800000 */
.L_x_1666:
[----:B------:R-:W-:-:S13]  /*1130*/  ISETP.GT.AND P0, PT, R3, 0x6, PT ;  /* 0x000000060300780c */ /* 0x000fda0003f04270 */
[----:B------:R-:W-:Y:S05]  /*1140*/  @P0 BRA `(.L_x_1673) ;  /* 0x000000d000000947 */ /* 0x000fea0003800000 */
[----:B------:R-:W-:-:S13]  /*1150*/  ISETP.NE.AND P0, PT, R3, 0x5, PT ;  /* 0x000000050300780c */ /* 0x000fda0003f05270 */
[----:B------:R-:W-:Y:S05]  /*1160*/  @!P0 BRA `(.L_x_1674) ;  /* 0x0000006000008947 */ /* 0x000fea0003800000 */
[----:B------:R-:W-:-:S13]  /*1170*/  ISETP.NE.AND P0, PT, R3, 0x6, PT ;  /* 0x000000060300780c */ /* 0x000fda0003f05270 */
[----:B------:R-:W-:Y:S05]  /*1180*/  @P0 BRA `(.L_x_1669) ;  /* 0x00000b0000000947 */ /* 0x000fea0003800000 */
[----:B------:R-:W2:Y:S02]  /*1190*/  LDG.E R10, [R4.64] ;  /* 0x00000024040a7981 */ /* 0x000ea4000c1e1900 */
[----:B--2---:R-:W-:-:S06]  /*11a0*/  FMUL.FTZ R10, R10, 1 ;  /* 0x3f8000000a0a7820 */ /* 0x004fcc0000410000 */
[----:B------:R-:W0:Y:S01]  /*11b0*/  F2F.F64.F32 R10, R10 ;  /* 0x0000000a000a7310 */ /* 0x000e220000201800 */
[----:B------:R-:W-:Y:S05]  /*11c0*/  BRA `(.L_x_1670) ;  /* 0x00000c6000007947 */ /* 0x000fea0003800000 */
.L_x_1674:
[----:B------:R-:W2:Y:S02]  /*11d0*/  LDG.E.U16 R0, [R4.64] ;  /* 0x0000002404007981 */ /* 0x000ea4000c1e1500 */
[----:B--2---:R-:W-:-:S05]  /*11e0*/  HADD2.F32 R0, -RZ, R0.H0_H0 ;  /* 0x20000000ff007230 */ /* 0x004fca0000004100 */
[----:B------:R-:W-:-:S04]  /*11f0*/  FMUL.FTZ R0, R0, 1 ;  /* 0x3f80000000007820 */ /* 0x000fc80000410000 */
[----:B------:R0:W1:Y:S01]  /*1200*/  F2F.F64.F32 R10, R0 ;  /* 0x00000000000a7310 */ /* 0x0000620000201800 */
[----:B------:R-:W-:Y:S05]  /*1210*/  BRA `(.L_x_1670) ;  /* 0x00000c1000007947 */ /* 0x000fea0003800000 */
.L_x_1673:
[----:B------:R-:W-:-:S13]  /*1220*/  ISETP.NE.AND P0, PT, R3, 0x7, PT ;  /* 0x000000070300780c */ /* 0x000fda0003f05270 */
[----:B------:R-:W-:Y:S05]  /*1230*/  @!P0 BRA `(.L_x_1675) ;  /* 0x000000d000008947 */ /* 0x000fea0003800000 */
        /* <DEDUP_REMOVED lines=8> */
.L_x_1676:
[----:B------:R-:W2:Y:S02]  /*12c0*/  LDG.E.U16 R4, [R4.64] ;  /* 0x0000002404047981 */ /* 0x000ea4000c1e1500 */
[----:B--2---:R-:W-:-:S05]  /*12d0*/  HADD2.F32 R0, -RZ, R4.H0_H0 ;  /* 0x20000004ff007230 */ /* 0x004fca0000004100 */
[----:B------:R-:W-:-:S04]  /*12e0*/  FMUL.FTZ R0, R0, 1 ;  /* 0x3f80000000007820 */ /* 0x000fc80000410000 */
[----:B------:R0:W1:Y:S01]  /*12f0*/  F2F.F64.F32 R10, R0 ;  /* 0x00000000000a7310 */ /* 0x0000620000201800 */
[----:B------:R-:W-:Y:S05]  /*1300*/  BRA `(.L_x_1670) ;  /* 0x00000b2000007947 */ /* 0x000fea0003800000 */
.L_x_1675:
[----:B------:R0:W5:Y:S01]  /*1310*/  LDG.E.64 R10, [R4.64] ;  /* 0x00000024040a7981 */ /* 0x000162000c1e1b00 */
[----:B------:R-:W-:Y:S05]  /*1320*/  BRA `(.L_x_1670) ;  /* 0x00000b0000007947 */ /* 0x000fea0003800000 */
.L_x_1665:
        /* <DEDUP_REMOVED lines=8> */
[----:B------:R-:W2:Y:S01]  /*13b0*/  LDG.E.U8 R4, [R4.64] ;  /* 0x0000002404047981 */ /* 0x000ea2000c1e1100 */
[----:B------:R-:W-:Y:S01]  /*13c0*/  IMAD.MOV.U32 R10, RZ, RZ, RZ ;  /* 0x000000ffff0a7224 */ /* 0x000fe200078e00ff */
[----:B--2---:R-:W-:-:S04]  /*13d0*/  ISETP.NE.AND P0, PT, R4, RZ, PT ;  /* 0x000000ff0400720c */ /* 0x004fc80003f05270 */
[----:B------:R-:W-:Y:S01]  /*13e0*/  FSEL R11, RZ, 1.875, !P0 ;  /* 0x3ff00000ff0b7808 */ /* 0x000fe20004000000 */
[----:B------:R-:W-:Y:S05]  /*13f0*/  BRA `(.L_x_1670) ;  /* 0x00000a3000007947 */ /* 0x000fea0003800000 */
.L_x_1679:
[----:B------:R0:W5:Y:S01]  /*1400*/  LDG.E.64 R10, [R4.64] ;  /* 0x00000024040a7981 */ /* 0x000162000c1e1b00 */
[----:B------:R-:W-:Y:S05]  /*1410*/  BRA `(.L_x_1670) ;  /* 0x00000a1000007947 */ /* 0x000fea0003800000 */
.L_x_1678:
        /* <DEDUP_REMOVED lines=24> */
[----:B------:R-:W-:-:S05]  /*15a0*/  LOP3.LUT R7, R7, 0x80000000, R0, 0xf8, !PT ;  /* 0x8000000007077812 */ /* 0x000fca00078ef800 */
[----:B------:R-:W-:-:S04]  /*15b0*/  FMUL.FTZ R7, R7, 1 ;  /* 0x3f80000007077820 */ /* 0x000fc80000410000 */
[----:B------:R0:W1:Y:S01]  /*15c0*/  F2F.F64.F32 R10, R7 ;  /* 0x00000007000a7310 */ /* 0x0000620000201800 */
[----:B------:R-:W-:Y:S05]  /*15d0*/  BRA `(.L_x_1670) ;  /* 0x0000085000007947 */ /* 0x000fea0003800000 */
.L_x_1681:
        /* <DEDUP_REMOVED lines=11> */
[----:B------:R-:W-:-:S05]  /*1690*/  LOP3.LUT R0, R3, 0x80000000, R0, 0xf8, !PT ;  /* 0x8000000003007812 */ /* 0x000fca00078ef800 */
[----:B------:R-:W-:-:S04]  /*16a0*/  FMUL.FTZ R0, R0, 1 ;  /* 0x3f80000000007820 */ /* 0x000fc80000410000 */
[----:B------:R0:W1:Y:S01]  /*16b0*/  F2F.F64.F32 R10, R0 ;  /* 0x00000000000a7310 */ /* 0x0000620000201800 */
[----:B------:R-:W-:Y:S05]  /*16c0*/  BRA `(.L_x_1670) ;  /* 0x0000076000007947 */ /* 0x000fea0003800000 */
.L_x_1680:
[----:B------:R-:W2:Y:S02]  /*16d0*/  LDG.E.U16 R0, [R4.64] ;  /* 0x0000002404007981 */ /* 0x000ea4000c1e1500 */
[----:B--2---:R-:W-:-:S05]  /*16e0*/  PRMT R0, RZ, 0x5410, R0 ;  /* 0x00005410ff007816 */ /* 0x004fca0000000000 */
[----:B------:R-:W-:-:S04]  /*16f0*/  FMUL.FTZ R0, R0, 1 ;  /* 0x3f80000000007820 */ /* 0x000fc80000410000 */
[----:B------:R0:W1:Y:S01]  /*1700*/  F2F.F64.F32 R10, R0 ;  /* 0x00000000000a7310 */ /* 0x0000620000201800 */
[----:B------:R-:W-:Y:S05]  /*1710*/  BRA `(.L_x_1670) ;  /* 0x0000071000007947 */ /* 0x000fea0003800000 */
.L_x_1677:
        /* <DEDUP_REMOVED lines=9> */
[----:B--2---:R0:W1:Y:S01]  /*17b0*/  I2F.F64.U16 R10, R4 ;  /* 0x00000004000a7312 */ /* 0x0040620000101800 */
[----:B------:R-:W-:Y:S05]  /*17c0*/  BRA `(.L_x_1670) ;  /* 0x0000066000007947 */ /* 0x000fea0003800000 */
.L_x_1684:
        /* <DEDUP_REMOVED lines=21> */
.L_x_1688:
[----:B------:R-:W-:Y:S05]  /*1920*/  BSYNC B1 ;  /* 0x0000000000017941 */ /* 0x000fea0003800000 */
.L_x_1687:
[----:B------:R-:W-:Y:S01]  /*1930*/  LEA R5, R0, 0x3b800000, 0x17 ;  /* 0x3b80000000057811 */ /* 0x000fe200078eb8ff */
[----:B------:R-:W-:-:S05]  /*1940*/  IMAD.SHL.U32 R0, R3, 0x100000, RZ ;  /* 0x0010000003007824 */ /* 0x000fca00078e00ff */
[----:B------:R-:W-:Y:S02]  /*1950*/  LOP3.LUT R0, R5, R0, R6, 0xfe, !PT ;  /* 0x0000000005007212 */ /* 0x000fe400078efe06 */
.L_x_1686:
[----:B------:R-:W-:Y:S05]  /*1960*/  BSYNC B0 ;  /* 0x0000000000007941 */ /* 0x000fea0003800000 */
.L_x_1685:
[----:B------:R-:W-:-:S04]  /*1970*/  FMUL.FTZ R0, R0, 1 ;  /* 0x3f80000000007820 */ /* 0x000fc80000410000 */
[----:B------:R0:W1:Y:S01]  /*1980*/  F2F.F64.F32 R10, R0 ;  /* 0x00000000000a7310 */ /* 0x0000620000201800 */
[----:B------:R-:W-:Y:S05]  /*1990*/  BRA `(.L_x_1670) ;  /* 0x0000049000007947 */ /* 0x000fea0003800000 */
.L_x_1683:
        /* <DEDUP_REMOVED lines=21> */
.L_x_1692:
[----:B------:R-:W-:Y:S05]  /*1af0*/  BSYNC B1 ;  /* 0x0000000000017941 */ /* 0x000fea0003800000 */
.L_x_1691:
[----:B------:R-:W-:Y:S01]  /*1b00*/  LEA R5, R0, 0x37800000, 0x17 ;  /* 0x3780000000057811 */ /* 0x000fe200078eb8ff */
[----:B------:R-:W-:-:S05]  /*1b10*/  IMAD.SHL.U32 R0, R3, 0x200000, RZ ;  /* 0x0020000003007824 */ /* 0x000fca00078e00ff */
[----:B------:R-:W-:Y:S02]  /*1b20*/  LOP3.LUT R0, R5, R0, R6, 0xfe, !PT ;  /* 0x0000000005007212 */ /* 0x000fe400078efe06 */
.L_x_1690:
[----:B------:R-:W-:Y:S05]  /*1b30*/  BSYNC B0 ;  /* 0x0000000000007941 */ /* 0x000fea0003800000 */
.L_x_1689:
[----:B------:R-:W-:-:S04]  /*1b40*/  FMUL.FTZ R0, R0, 1 ;  /* 0x3f80000000007820 */ /* 0x000fc80000410000 */
[----:B------:R0:W1:Y:S01]  /*1b50*/  F2F.F64.F32 R10, R0 ;  /* 0x00000000000a7310 */ /* 0x0000620000201800 */
[----:B------:R-:W-:Y:S05]  /*1b60*/  BRA `(.L_x_1670) ;  /* 0x000002c000007947 */ /* 0x000fea0003800000 */
.L_x_1682:
        /* <DEDUP_REMOVED lines=14> */
.L_x_1696:
[----:B------:R-:W-:Y:S05]  /*1c50*/  BSYNC B0 ;  /* 0x0000000000007941 */ /* 0x000fea0003800000 */
.L_x_1695:
[----:B------:R-:W-:-:S04]  /*1c60*/  FMUL.FTZ R0, R0, 1 ;  /* 0x3f80000000007820 */ /* 0x000fc80000410000 */
[----:B------:R0:W1:Y:S01]  /*1c70*/  F2F.F64.F32 R10, R0 ;  /* 0x00000000000a7310 */ /* 0x0000620000201800 */
[----:B------:R-:W-:Y:S05]  /*1c80*/  BRA `(.L_x_1670) ;  /* 0x000001a000007947 */ /* 0x000fea0003800000 */
.L_x_1669:
        /* <DEDUP_REMOVED lines=19> */
[----:B------:R-:W-:Y:S01]  /*1dc0*/  CS2R R10, SRZ ;  /* 0x00000000000a7805 */ /* 0x000fe2000001ff00 */
[----:B------:R-:W-:Y:S05]  /*1dd0*/  BRA `(.L_x_1670) ;  /* 0x0000005000007947 */ /* 0x000fea0003800000 */
.L_x_1694:
[----:B------:R-:W2:Y:S02]  /*1de0*/  LDG.E.64 R10, [R4.64] ;  /* 0x00000024040a7981 */ /* 0x000ea4000c1e1b00 */
[----:B--2---:R-:W0:Y:S01]  /*1df0*/  I2F.F64.U64 R10, R10 ;  /* 0x0000000a000a7312 */ /* 0x004e220000301800 */
[----:B------:R-:W-:Y:S05]  /*1e00*/  BRA `(.L_x_1670) ;  /* 0x0000002000007947 */ /* 0x000fea0003800000 */
.L_x_1693:
[----:B------:R-:W2:Y:S02]  /*1e10*/  LDG.E R4, [R4.64] ;  /* 0x0000002404047981 */ /* 0x000ea4000c1e1900 */
[----:B--2---:R0:W1:Y:S02]  /*1e20*/  I2F.F64.U32 R10, R4 ;  /* 0x00000004000a7312 */ /* 0x0040640000201800 */
.L_x_1670:
[----:B01---5:R-:W0:Y:S01]  /*1e30*/  DSETP.NEU.AND P0, PT, |R10|, +INF , PT ;  /* 0x7ff000000a00742a */ /* 0x023e220003f0d200 */
[----:B------:R-:W-:-:S13]  /*1e40*/  BSSY B0, `(.L_x_1697) ;  /* 0x0000013000007945 */ /* 0x000fda0003800000 */
[----:B0-----:R-:W-:Y:S05]  /*1e50*/  @!P0 BRA `(.L_x_1698) ;  /* 0x000000f000008947 */ /* 0x001fea0003800000 */
[----:B------:R-:W0:-:S04]  /*1e60*/  DMUL R4, R10, c[0x2][0x0] ;  /* 0x008000000a047a28 */ /* 0x000e080000000000 */
[----:B------:R-:W-:Y:S02]  /*1e70*/  DSETP.GE.AND P0, PT, |R10|, 2.14748364800000000000e+09, PT ;  /* 0x41e000000a00742a */ /* 0x000fe40003f06200 */
[----:B0-----:R-:W0:Y:S08]  /*1e80*/  F2I.F64 R0, R4 ;  /* 0x0000000400007311 */ /* 0x001e300000301100 */
[----:B0-----:R-:W0:Y:S02]  /*1e90*/  I2F.F64 R18, R0 ;  /* 0x0000000000127312 */ /* 0x001e240000201c00 */
[----:B0-----:R-:W0:-:S06]  /*1ea0*/  DFMA R6, -R18, c[0x2][0x8], R10 ;  /* 0x0080020012067a2b */ /* 0x001e0c000000010a */
[----:B0-----:R-:W0:-:S06]  /*1eb0*/  DFMA R6, -R18, c[0x2][0x10], R6 ;  /* 0x0080040012067a2b */ /* 0x001e0c0000000106 */
[----:B0-----:R0:W1:Y:S01]  /*1ec0*/  DFMA R18, -R18, c[0x2][0x18], R6 ;  /* 0x0080060012127a2b */ /* 0x0010620000000106 */
[----:B------:R-:W-:Y:S05]  /*1ed0*/  @!P0 BRA `(.L_x_1699) ;  /* 0x0000009000008947 */ /* 0x000fea0003800000 */
[----:B------:R-:W-:Y:S01]  /*1ee0*/  IMAD.MOV.U32 R0, RZ, RZ, R10 ;  /* 0x000000ffff007224 */ /* 0x000fe200078e000a */
[----:B------:R-:W-:-:S04]  /*1ef0*/  MOV R10, 0x1f10 ;  /* 0x00001f10000a7802 */ /* 0x000fc80000000f00 */
[----:B01----:R-:W-:Y:S05]  /*1f00*/  CALL.REL.NOINC `($_ZN2at6native18elementwise_kernelILi128ELi4EZNS0_15gpu_kernel_implIZZZNS0_15sin_kernel_cudaERNS_18TensorIteratorBaseEENKUlvE0_clEvENKUlvE_clEvEUldE_EEvS4_RKT_EUliE_EEviT1_$__internal_trig_reduction_slowpathd) ;  /* 0x0000a37000007944 */ /* 0x003fea0003c00000 */
[----:B------:R-:W-:Y:S02]  /*1f10*/  IMAD.MOV.U32 R0, RZ, RZ, R3 ;  /* 0x000000ffff007224 */ /* 0x000fe400078e0003 */
[----:B------:R-:W-:Y:S02]  /*1f20*/  IMAD.MOV.U32 R18, RZ, RZ, R4 ;  /* 0x000000ffff127224 */ /* 0x000fe400078e0004 */
[----:B------:R-:W-:Y:S01]  /*1f30*/  IMAD.MOV.U32 R19, RZ, RZ, R5 ;  /* 0x000000ffff137224 */ /* 0x000fe200078e0005 */
[----:B------:R-:W-:Y:S05]  /*1f40*/  BRA `(.L_x_1699) ;  /* 0x0000002000007947 */ /* 0x000fea0003800000 */
.L_x_1698:
[----:B------:R0:W1:Y:S01]  /*1f50*/  DMUL R18, RZ, R10 ;  /* 0x0000000aff127228 */ /* 0x0000620000000000 */
[----:B------:R-:W-:-:S05]  /*1f60*/  IMAD.MOV.U32 R0, RZ, RZ, RZ ;  /* 0x000000ffff007224 */ /* 0x000fca00078e00ff */
.L_x_1699:
[----:B------:R-:W-:Y:S05]  /*1f70*/  BSYNC B0 ;  /* 0x0000000000007941 */ /* 0x000fea0003800000 */
.L_x_1697:
[----:B------:R-:W-:Y:S02]  /*1f80*/  IMAD.SHL.U32 R3, R0, 0x8, RZ ;  /* 0x0000000800037824 */ /* 0x000fe400078e00ff */
[----:B------:R-:W-:-:S03]  /*1f90*/  IMAD.MOV.U32 R24, RZ, RZ, 0x8 ;  /* 0x00000008ff187424 */ /* 0x000fc600078e00ff */
[----:B------:R-:W-:-:S05]  /*1fa0*/  LOP3.LUT R3, R3, 0x8, RZ, 0xc0, !PT ;  /* 0x0000000803037812 */ /* 0x000fca00078ec0ff */
[----:B------:R-:W-:-:S05]  /*1fb0*/  IMAD.WIDE.U32 R24, R3, R24, c[0x4][0x138] ;  /* 0x01004e0003187625 */ /* 0x000fca00078e0018 */
[----:B0-----:R-:W2:Y:S04]  /*1fc0*/  LDG.E.128.CONSTANT R4, [R24.64] ;  /* 0x0000002418047981 */ /* 0x001ea8000c1e9d00 */
[----:B------:R-:W3:Y:S04]  /*1fd0*/  LDG.E.128.CONSTANT R8, [R24.64+0x10] ;  /* 0x0000102418087981 */ /* 0x000ee8000c1e9d00 */
[----:B------:R-:W4:Y:S01]  /*1fe0*/  LDG.E.128.CONSTANT R12, [R24.64+0x20] ;  /* 0x00002024180c7981 */ /* 0x000f22000c1e9d00 */
[----:B------:R-:W-:Y:S01]  /*1ff0*/  R2P PR, R0, 0x3 ;  /* 0x0000000300007804 */ /* 0x000fe20000000000 */
[----:B------:R-:W-:Y:S01]  /*2000*/  IMAD.MOV.U32 R26, RZ, RZ, 0x79785eba ;  /* 0x79785ebaff1a7424 */ /* 0x000fe200078e00ff */
[----:B-1----:R-:W2:Y:S01]  /*2010*/  DMUL R20, R18, R18 ;  /* 0x0000001212147228 */ /* 0x002ea20000000000 */
[----:B------:R-:W-:Y:S01]  /*2020*/  IMAD.MOV.U32 R0, RZ, RZ, 0x3de5db65 ;  /* 0x3de5db65ff007424 */ /* 0x000fe200078e00ff */
[----:B------:R-:W0:Y:S02]  /*2030*/  LDC.U8 R3, c[0x0][0x371] ;  /* 0x0000dc40ff037b82 */ /* 0x000e240000000000 */
[----:B------:R-:W-:-:S02]  /*2040*/  FSEL R26, -R26, 4.2945490664224492434e-19, !P0 ;  /* 0x20fd81641a1a7808 */ /* 0x000fc40004000100 */
[----:B------:R-:W-:Y:S02]  /*2050*/  FSEL R27, R0, -0.082518599927425384521, !P0 ;  /* 0xbda8ff83001b7808 */ /* 0x000fe40004000000 */
[----:B0-----:R-:W-:-:S04]  /*2060*/  PRMT R0, R3, 0x9910, RZ ;  /* 0x0000991003007816 */ /* 0x001fc800000000ff */
[----:B--2---:R-:W0:-:S06]  /*2070*/  DFMA R4, R20, R26, R4 ;  /* 0x0000001a1404722b */ /* 0x004e0c0000000004 */
[----:B0-----:R-:W3:-:S06]  /*2080*/  DFMA R4, R20, R4, R6 ;  /* 0x000000041404722b */ /* 0x001ecc0000000006 */
[----:B---3--:R-:W0:-:S06]  /*2090*/  DFMA R4, R20, R4, R8 ;  /* 0x000000041404722b */ /* 0x008e0c0000000008 */
[----:B0-----:R-:W4:-:S06]  /*20a0*/  DFMA R4, R20, R4, R10 ;  /* 0x000000041404722b */ /* 0x001f0c000000000a */
[----:B----4-:R-:W0:-:S06]  /*20b0*/  DFMA R4, R20, R4, R12 ;  /* 0x000000041404722b */ /* 0x010e0c000000000c */
[----:B0-----:R-:W0:-:S06]  /*20c0*/  DFMA R14, R20, R4, R14 ;  /* 0x00000004140e722b */ /* 0x001e0c000000000e */
[----:B0-----:R-:W-:-:S04]  /*20d0*/  DFMA R4, R14, R18, R18 ;  /* 0x000000120e04722b */ /* 0x001fc80000000012 */
[----:B------:R-:W0:Y:S01]  /*20e0*/  @P0 DFMA R4, R20, R14, 1 ;  /* 0x3ff000001404042b */ /* 0x000e22000000000e */
[----:B------:R-:W-:-:S05]  /*20f0*/  ISETP.GT.AND P0, PT, R0, 0x9, PT ;  /* 0x000000090000780c */ /* 0x000fca0003f04270 */
[----:B0-----:R-:W0:-:S08]  /*2100*/  @P1 DFMA R4, R4, -1, RZ ;  /* 0xbff000000404182b */ /* 0x001e1000000000ff */
        /* <DEDUP_REMOVED lines=9> */
[----:B------:R-:W0:Y:S02]  /*21a0*/  F2I.F64.TRUNC R5, R4 ;  /* 0x0000000400057311 */ /* 0x000e24000030d100 */
[----:B0-----:R0:W-:Y:S01]  /*21b0*/  STG.E.U8 [R16.64], R5 ;  /* 0x0000000510007986 */ /* 0x0011e2000c101124 */
[----:B------:R-:W-:Y:S05]  /*21c0*/  BRA `(.L_x_1705) ;  /* 0x00000f1000007947 */ /* 0x000fea0003800000 */
.L_x_1703:
[----:B------:R-:W0:Y:S02]  /*21d0*/  F2I.S64.F64.TRUNC R4, R4 ;  /* 0x0000000400047311 */ /* 0x000e24000030d900 */
[----:B0-----:R-:W-:-:S05]  /*21e0*/  IMAD.MOV.U32 R3, RZ, RZ, R4 ;  /* 0x000000ffff037224 */ /* 0x001fca00078e0004 */
[----:B------:R0:W-:Y:S01]  /*21f0*/  STG.E.U8 [R16.64], R3 ;  /* 0x0000000310007986 */ /* 0x0001e2000c101124 */
[----:B------:R-:W-:Y:S05]  /*2200*/  BRA `(.L_x_1705) ;  /* 0x00000ed000007947 */ /* 0x000fea0003800000 */
.L_x_1702:
[----:B------:R-:W-:-:S13]  /*2210*/  ISETP.NE.AND P0, PT, R0, 0x2, PT ;  /* 0x000000020000780c */ /* 0x000fda0003f05270 */
[----:B------:R-:W-:Y:S05]  /*2220*/  @!P0 BRA `(.L_x_1706) ;  /* 0x000000a000008947 */ /* 0x000fea0003800000 */
[----:B------:R-:W-:-:S13]  /*2230*/  ISETP.NE.AND P0, PT, R0, 0x3, PT ;  /* 0x000000030000780c */ /* 0x000fda0003f05270 */
[----:B------:R-:W-:Y:S05]  /*2240*/  @!P0 BRA `(.L_x_1707) ;  /* 0x0000005000008947 */ /* 0x000fea0003800000 */
[----:B------:R-:W-:-:S13]  /*2250*/  ISETP.NE.AND P0, PT, R0, 0x4, PT ;  /* 0x000000040000780c */ /* 0x000fda0003f05270 */
[----:B------:R-:W-:Y:S05]  /*2260*/  @P0 BRA `(.L_x_1704) ;  /* 0x00000ce000000947 */ /* 0x000fea0003800000 */
[----:B------:R-:W0:Y:S02]  /*2270*/  F2I.S64.F64.TRUNC R4, R4 ;  /* 0x0000000400047311 */ /* 0x000e24000030d900 */
[----:B0-----:R0:W-:Y:S01]  /*2280*/  STG.E.64 [R16.64], R4 ;  /* 0x0000000410007986 */ /* 0x0011e2000c101b24 */
[----:B------:R-:W-:Y:S05]  /*2290*/  BRA `(.L_x_1705) ;  /* 0x00000e4000007947 */ /* 0x000fea0003800000 */
.L_x_1707:
[----:B------:R-:W0:Y:S02]  /*22a0*/  F2I.F64.TRUNC R5, R4 ;  /* 0x0000000400057311 */ /* 0x000e24000030d100 */
[----:B0-----:R0:W-:Y:S01]  /*22b0*/  STG.E [R16.64], R5 ;  /* 0x0000000510007986 */ /* 0x0011e2000c101924 */
[----:B------:R-:W-:Y:S05]  /*22c0*/  BRA `(.L_x_1705) ;  /* 0x00000e1000007947 */ /* 0x000fea0003800000 */
.L_x_1706:
[----:B------:R-:W0:Y:S02]  /*22d0*/  F2I.F64.TRUNC R5, R4 ;  /* 0x0000000400057311 */ /* 0x000e24000030d100 */
[----:B0-----:R0:W-:Y:S01]  /*22e0*/  STG.E.U16 [R16.64], R5 ;  /* 0x0000000510007986 */ /* 0x0011e2000c101524 */
[----:B------:R-:W-:Y:S05]  /*22f0*/  BRA `(.L_x_1705) ;  /* 0x00000de000007947 */ /* 0x000fea0003800000 */
.L_x_1701:
[----:B------:R-:W-:-:S13]  /*2300*/  ISETP.GT.AND P0, PT, R0, 0x6, PT ;  /* 0x000000060000780c */ /* 0x000fda0003f04270 */
[----:B------:R-:W-:Y:S05]  /*2310*/  @P0 BRA `(.L_x_1708) ;  /* 0x000000f000000947 */ /* 0x000fea0003800000 */
[----:B------:R-:W-:-:S13]  /*2320*/  ISETP.NE.AND P0, PT, R0, 0x5, PT ;  /* 0x000000050000780c */ /* 0x000fda0003f05270 */
[----:B------:R-:W-:Y:S05]  /*2330*/  @!P0 BRA `(.L_x_1709) ;  /* 0x0000007000008947 */ /* 0x000fea0003800000 */
[----:B------:R-:W-:-:S13]  /*2340*/  ISETP.NE.AND P0, PT, R0, 0x6, PT ;  /* 0x000000060000780c */ /* 0x000fda0003f05270 */
[----:B------:R-:W-:Y:S05]  /*2350*/  @P0 BRA `(.L_x_1704) ;  /* 0x00000bf000000947 */ /* 0x000fea0003800000 */
[----:B------:R-:W0:Y:S01]  /*2360*/  F2F.F32.F64 R3, R4 ;  /* 0x0000000400037310 */ /* 0x000e220000301000 */
[----:B------:R-:W0:-:S14]  /*2370*/  DSETP.GEU.AND P0, PT, |R4|, c[0x2][0x20], PT ;  /* 0x008008000400762a */ /* 0x000e1c0003f0e200 */
[----:B0-----:R-:W-:-:S05]  /*2380*/  @!P0 FMUL R3, R3, 1.175494350822287508e-38 ;  /* 0x0080000003038820 */ /* 0x001fca0000400000 */
[----:B------:R0:W-:Y:S01]  /*2390*/  STG.E [R16.64], R3 ;  /* 0x0000000310007986 */ /* 0x0001e2000c101924 */
[----:B------:R-:W-:Y:S05]  /*23a0*/  BRA `(.L_x_1705) ;  /* 0x00000d3000007947 */ /* 0x000fea0003800000 */
.L_x_1709:
[----:B------:R-:W0:Y:S01]  /*23b0*/  F2F.F32.F64 R0, R4 ;  /* 0x0000000400007310 */ /* 0x000e220000301000 */
[----:B------:R-:W0:-:S14]  /*23c0*/  DSETP.GEU.AND P0, PT, |R4|, c[0x2][0x20], PT ;  /* 0x008008000400762a */ /* 0x000e1c0003f0e200 */
[----:B0-----:R-:W-:-:S05]  /*23d0*/  @!P0 FMUL R0, R0, 1.175494350822287508e-38 ;  /* 0x0080000000008820 */ /* 0x001fca0000400000 */
[----:B------:R-:W-:-:S05]  /*23e0*/  F2FP.PACK_AB R0, RZ, R0 ;  /* 0x00000000ff00723e */ /* 0x000fca00000000ff */
[----:B------:R0:W-:Y:S01]  /*23f0*/  STG.E.U16 [R16.64], R0 ;  /* 0x0000000010007986 */ /* 0x0001e2000c101524 */
[----:B------:R-:W-:Y:S05]  /*2400*/  BRA `(.L_x_1705) ;  /* 0x00000cd000007947 */ /* 0x000fea0003800000 */
.L_x_1708:
[----:B------:R-:W-:-:S13]  /*2410*/  ISETP.NE.AND P0, PT, R0, 0x7, PT ;  /* 0x000000070000780c */ /* 0x000fda0003f05270 */
[----:B------:R-:W-:Y:S05]  /*2420*/  @!P0 BRA `(.L_x_1710) ;  /* 0x0000011000008947 */ /* 0x000fea0003800000 */
[----:B------:R-:W-:-:S13]  /*2430*/  ISETP.NE.AND P0, PT, R0, 0x8, PT ;  /* 0x000000080000780c */ /* 0x000fda0003f05270 */
[----:B------:R-:W-:Y:S05]  /*2440*/  @!P0 BRA `(.L_x_1711) ;  /* 0x0000008000008947 */ /* 0x000fea0003800000 */
[----:B------:R-:W-:-:S13]  /*2450*/  ISETP.NE.AND P0, PT, R0, 0x9, PT ;  /* 0x000000090000780c */ /* 0x000fda0003f05270 */
[----:B------:R-:W-:Y:S05]  /*2460*/  @P0 BRA `(.L_x_1704) ;  /* 0x00000ae000000947 */ /* 0x000fea0003800000 */
[----:B------:R-:W0:Y:S01]  /*2470*/  F2F.F32.F64 R6, R4 ;  /* 0x0000000400067310 */ /* 0x000e220000301000 */
[----:B------:R-:W0:Y:S01]  /*2480*/  DSETP.GEU.AND P0, PT, |R4|, c[0x2][0x20], PT ;  /* 0x008008000400762a */ /* 0x000e220003f0e200 */
[----:B------:R-:W-:-:S13]  /*2490*/  IMAD.MOV.U32 R7, RZ, RZ, RZ ;  /* 0x000000ffff077224 */ /* 0x000fda00078e00ff */
[----:B0-----:R-:W-:-:S05]  /*24a0*/  @!P0 FMUL R6, R6, 1.175494350822287508e-38 ;  /* 0x0080000006068820 */ /* 0x001fca0000400000 */
[----:B------:R0:W-:Y:S01]  /*24b0*/  STG.E.64 [R16.64], R6 ;  /* 0x0000000610007986 */ /* 0x0001e2000c101b24 */
[----:B------:R-:W-:Y:S05]  /*24c0*/  BRA `(.L_x_1705) ;  /* 0x00000c1000007947 */ /* 0x000fea0003800000 */
.L_x_1711:
[----:B------:R-:W0:Y:S01]  /*24d0*/  F2F.F32.F64 R0, R4 ;  /* 0x0000000400007310 */ /* 0x000e220000301000 */
[----:B------:R-:W0:-:S14]  /*24e0*/  DSETP.GEU.AND P0, PT, |R4|, c[0x2][0x20], PT ;  /* 0x008008000400762a */ /* 0x000e1c0003f0e200 */
[----:B0-----:R-:W-:-:S05]  /*24f0*/  @!P0 FMUL R0, R0, 1.175494350822287508e-38 ;  /* 0x0080000000008820 */ /* 0x001fca0000400000 */
[----:B------:R-:W-:-:S04]  /*2500*/  F2FP.PACK_AB R3, RZ, R0 ;  /* 0x00000000ff03723e */ /* 0x000fc800000000ff */
[----:B------:R-:W-:-:S05]  /*2510*/  PRMT R3, R3, 0x5410, RZ ;  /* 0x0000541003037816 */ /* 0x000fca00000000ff */
[----:B------:R0:W-:Y:S01]  /*2520*/  STG.E [R16.64], R3 ;  /* 0x0000000310007986 */ /* 0x0001e2000c101924 */
[----:B------:R-:W-:Y:S05]  /*2530*/  BRA `(.L_x_1705) ;  /* 0x00000ba000007947 */ /* 0x000fea0003800000 */
.L_x_1710:
[----:B------:R0:W-:Y:S01]  /*2540*/  STG.E.64 [R16.64], R4 ;  /* 0x0000000410007986 */ /* 0x0001e2000c101b24 */
[----:B------:R-:W-:Y:S05]  /*2550*/  BRA `(.L_x_1705) ;  /* 0x00000b8000007947 */ /* 0x000fea0003800000 */
.L_x_1700:
        /* <DEDUP_REMOVED lines=8> */
[----:B------:R-:W0:-:S06]  /*25e0*/  DSETP.NEU.AND P0, PT, R4, RZ, PT ;  /* 0x000000ff0400722a */ /* 0x000e0c0003f0d000 */
[----:B0-----:R-:W-:-:S05]  /*25f0*/  SEL R3, RZ, 0x1, !P0 ;  /* 0x00000001ff037807 */ /* 0x001fca0004000000 */
[----:B------:R0:W-:Y:S01]  /*2600*/  STG.E.U8 [R16.64], R3 ;  /* 0x0000000310007986 */ /* 0x0001e2000c101124 */
[----:B------:R-:W-:Y:S05]  /*2610*/  BRA `(.L_x_1705) ;  /* 0x00000ac000007947 */ /* 0x000fea0003800000 */
.L_x_1714:
[----:B------:R-:W-:-:S05]  /*2620*/  CS2R R6, SRZ ;  /* 0x0000000000067805 */ /* 0x000fca000001ff00 */
[----:B------:R0:W-:Y:S01]  /*2630*/  STG.E.128 [R16.64], R4 ;  /* 0x0000000410007986 */ /* 0x0001e2000c101d24 */
[----:B------:R-:W-:Y:S05]  /*2640*/  BRA `(.L_x_1705) ;  /* 0x00000a9000007947 */ /* 0x000fea0003800000 */
.L_x_1713:
        /* <DEDUP_REMOVED lines=8> */
[----:B------:R-:W-:-:S13]  /*26d0*/  BSSY B0, `(.L_x_1717) ;  /* 0x000000f000007945 */ /* 0x000fda0003800000 */
[----:B0-----:R-:W-:-:S05]  /*26e0*/  @!P0 FMUL R9, R9, 1.175494350822287508e-38 ;  /* 0x0080000009098820 */ /* 0x001fca0000400000 */
        /* <DEDUP_REMOVED lines=13> */
.L_x_1718:
[----:B------:R-:W-:Y:S05]  /*27c0*/  BSYNC B0 ;  /* 0x0000000000007941 */ /* 0x000fea0003800000 */
.L_x_1717:
[----:B------:R-:W-:-:S05]  /*27d0*/  LOP3.LUT R7, R0, R7, RZ, 0xfc, !PT ;  /* 0x0000000700077212 */ /* 0x000fca00078efcff */
[----:B------:R0:W-:Y:S01]  /*27e0*/  STG.E.U8 [R16.64], R7 ;  /* 0x0000000710007986 */ /* 0x0001e2000c101124 */
[----:B------:R-:W-:Y:S05]  /*27f0*/  BRA `(.L_x_1705) ;  /* 0x000008e000007947 */ /* 0x000fea0003800000 */
.L_x_1716:
[----:B------:R-:W0:Y:S01]  /*2800*/  F2F.F32.F64 R7, R4 ;  /* 0x0000000400077310 */ /* 0x000e220000301000 */
[----:B------:R-:W0:Y:S01]  /*2810*/  DSETP.GEU.AND P0, PT, |R4|, c[0x2][0x20], PT ;  /* 0x008008000400762a */ /* 0x000e220003f0e200 */
[----:B------:R-:W-:-:S13]  /*2820*/  BSSY B0, `(.L_x_1719) ;  /* 0x0000010000007945 */ /* 0x000fda0003800000 */
[----:B0-----:R-:W-:-:S05]  /*2830*/  @!P0 FMUL R7, R7, 1.175494350822287508e-38 ;  /* 0x0080000007078820 */ /* 0x001fca0000400000 */
        /* <DEDUP_REMOVED lines=11> */
.L_x_1720:
[----:B------:R-:W-:Y:S01]  /*28f0*/  IMAD.MOV.U32 R0, RZ, RZ, 0x7f ;  /* 0x0000007fff007424 */ /* 0x000fe200078e00ff */
[----:B------:R-:W-:-:S04]  /*2900*/  ISETP.GT.U32.AND P0, PT, R3, 0x7f800000, PT ;  /* 0x7f8000000300780c */ /* 0x000fc80003f04070 */
[----:B------:R-:W-:-:S04]  /*2910*/  SEL R0, R0, 0x7c, P0 ;  /* 0x0000007c00007807 */ /* 0x000fc80000000000 */
.L_x_1721:
[----:B------:R-:W-:Y:S05]  /*2920*/  BSYNC B0 ;  /* 0x0000000000007941 */ /* 0x000fea0003800000 */
.L_x_1719:
[----:B------:R-:W-:-:S04]  /*2930*/  LOP3.LUT R3, R7, 0x80000000, RZ, 0xc0, !PT ;  /* 0x8000000007037812 */ /* 0x000fc800078ec0ff */
[----:B------:R-:W-:-:S04]  /*2940*/  SHF.R.U32.HI R3, RZ, 0x18, R3 ;  /* 0x00000018ff037819 */ /* 0x000fc80000011603 */
[----:B------:R-:W-:-:S05]  /*2950*/  LOP3.LUT R3, R0, R3, RZ, 0xfc, !PT ;  /* 0x0000000300037212 */ /* 0x000fca00078efcff */
[----:B------:R0:W-:Y:S01]  /*2960*/  STG.E.U8 [R16.64], R3 ;  /* 0x0000000310007986 */ /* 0x0001e2000c101124 */
[----:B------:R-:W-:Y:S05]  /*2970*/  BRA `(.L_x_1705) ;  /* 0x0000076000007947 */ /* 0x000fea0003800000 */
.L_x_1715:
[----:B------:R-:W0:Y:S01]  /*2980*/  F2F.F32.F64 R0, R4 ;  /* 0x0000000400007310 */ /* 0x000e220000301000 */
[----:B------:R-:W0:-:S14]  /*2990*/  DSETP.GEU.AND P0, PT, |R4|, c[0x2][0x20], PT ;  /* 0x008008000400762a */ /* 0x000e1c0003f0e200 */
[----:B0-----:R-:W-:-:S05]  /*29a0*/  @!P0 FMUL R0, R0, 1.175494350822287508e-38 ;  /* 0x0080000000008820 */ /* 0x001fca0000400000 */
[----:B------:R-:W-:-:S05]  /*29b0*/  F2FP.BF16.PACK_AB R0, RZ, R0 ;  /* 0x00000000ff00723e */ /* 0x000fca00000010ff */
[----:B------:R0:W-:Y:S01]  /*29c0*/  STG.E.U16 [R16.64], R0 ;  /* 0x0000000010007986 */ /* 0x0001e2000c101524 */
[----:B------:R-:W-:Y:S05]  /*29d0*/  BRA `(.L_x_1705) ;  /* 0x0000070000007947 */ /* 0x000fea0003800000 */
.L_x_1712:
        /* <DEDUP_REMOVED lines=8> */
[----:B------:R-:W0:Y:S02]  /*2a60*/  F2I.U32.F64.TRUNC R5, R4 ;  /* 0x0000000400057311 */ /* 0x000e24000030d000 */
[----:B0-----:R0:W-:Y:S01]  /*2a70*/  STG.E.U16 [R16.64], R5 ;  /* 0x0000000510007986 */ /* 0x0011e2000c101524 */
[----:B------:R-:W-:Y:S05]  /*2a80*/  BRA `(.L_x_1705) ;  /* 0x0000065000007947 */ /* 0x000fea0003800000 */
.L_x_1724:
[----:B------:R-:W0:Y:S01]  /*2a90*/  F2F.F32.F64 R7, R4 ;  /* 0x0000000400077310 */ /* 0x000e220000301000 */
[----:B------:R-:W0:Y:S01]  /*2aa0*/  DSETP.GEU.AND P0, PT, |R4|, c[0x2][0x20], PT ;  /* 0x008008000400762a */ /* 0x000e220003f0e200 */
[----:B------:R-:W-:Y:S01]  /*2ab0*/  BSSY B0, `(.L_x_1725) ;  /* 0x0000015000007945 */ /* 0x000fe20003800000 */
[----:B------:R-:W-:-:S12]  /*2ac0*/  IMAD.MOV.U32 R8, RZ, RZ, 0x80 ;  /* 0x00000080ff087424 */ /* 0x000fd800078e00ff */
[----:B0-----:R-:W-:-:S05]  /*2ad0*/  @!P0 FMUL R7, R7, 1.175494350822287508e-38 ;  /* 0x0080000007078820 */ /* 0x001fca0000400000 */
        /* <DEDUP_REMOVED lines=14> */
.L_x_1727:
[----:B------:R-:W-:-:S04]  /*2bc0*/  LOP3.LUT R3, R7, 0x80000000, RZ, 0xc0, !PT ;  /* 0x8000000007037812 */ /* 0x000fc800078ec0ff */
[----:B------:R-:W-:-:S04]  /*2bd0*/  SHF.R.U32.HI R3, RZ, 0x18, R3 ;  /* 0x00000018ff037819 */ /* 0x000fc80000011603 */
[----:B------:R-:W-:-:S04]  /*2be0*/  LOP3.LUT R0, R0, R3, RZ, 0xfc, !PT ;  /* 0x0000000300007212 */ /* 0x000fc800078efcff */
[----:B------:R-:W-:Y:S02]  /*2bf0*/  PRMT R8, R0, 0x7610, R8 ;  /* 0x0000761000087816 */ /* 0x000fe40000000008 */
.L_x_1726:
[----:B------:R-:W-:Y:S05]  /*2c00*/  BSYNC B0 ;  /* 0x0000000000007941 */ /* 0x000fea0003800000 */
.L_x_1725:
[----:B------:R0:W-:Y:S01]  /*2c10*/  STG.E.U8 [R16.64], R8 ;  /* 0x0000000810007986 */ /* 0x0001e2000c101124 */
[----:B------:R-:W-:Y:S05]  /*2c20*/  BRA `(.L_x_1705) ;  /* 0x000004b000007947 */ /* 0x000fea0003800000 */
.L_x_1723:
        /* <DEDUP_REMOVED lines=19> */
.L_x_1730:
[----:B------:R-:W-:-:S04]  /*2d60*/  LOP3.LUT R3, R7, 0x80000000, RZ, 0xc0, !PT ;  /* 0x8000000007037812 */ /* 0x000fc800078ec0ff */
[----:B------:R-:W-:-:S04]  /*2d70*/  SHF.R.U32.HI R3, RZ, 0x18, R3 ;  /* 0x00000018ff037819 */ /* 0x000fc80000011603 */
[----:B------:R-:W-:-:S04]  /*2d80*/  LOP3.LUT R0, R0, R3, RZ, 0xfc, !PT ;  /* 0x0000000300007212 */ /* 0x000fc800078efcff */
[----:B------:R-:W-:Y:S02]  /*2d90*/  PRMT R8, R0, 0x7610, R8 ;  /* 0x0000761000087816 */ /* 0x000fe40000000008 */
.L_x_1729:
[----:B------:R-:W-:Y:S05]  /*2da0*/  BSYNC B0 ;  /* 0x0000000000007941 */ /* 0x000fea0003800000 */
.L_x_1728:
[----:B------:R0:W-:Y:S01]  /*2db0*/  STG.E.U8 [R16.64], R8 ;  /* 0x0000000810007986 */ /* 0x0001e2000c101124 */
[----:B------:R-:W-:Y:S05]  /*2dc0*/  BRA `(.L_x_1705) ;  /* 0x0000031000007947 */ /* 0x000fea0003800000 */
.L_x_1722:
[----:B------:R-:W-:-:S13]  /*2dd0*/  ISETP.NE.AND P0, PT, R0, 0x1c, PT ;  /* 0x0000001c0000780c */ /* 0x000fda0003f05270 */
[----:B------:R-:W-:Y:S05]  /*2de0*/  @!P0 BRA `(.L_x_1731) ;  /* 0x000002d000008947 */ /* 0x000fea0003800000 */
[----:B------:R-:W-:-:S13]  /*2df0*/  ISETP.NE.AND P0, PT, R0, 0x1d, PT ;  /* 0x0000001d0000780c */ /* 0x000fda0003f05270 */
[----:B------:R-:W-:Y:S05]  /*2e00*/  @!P0 BRA `(.L_x_1732) ;  /* 0x0000028000008947 */ /* 0x000fea0003800000 */
[----:B------:R-:W-:-:S13]  /*2e10*/  ISETP.NE.AND P0, PT, R0, 0x2c, PT ;  /* 0x0000002c0000780c */ /* 0x000fda0003f05270 */
[----:B------:R-:W-:Y:S05]  /*2e20*/  @P0 BRA `(.L_x_1704) ;  /* 0x0000012000000947 */ /* 0x000fea0003800000 */
[----:B------:R-:W0:Y:S01]  /*2e30*/  F2F.F32.F64 R8, R4 ;  /* 0x0000000400087310 */ /* 0x000e220000301000 */
[----:B------:R-:W0:-:S14]  /*2e40*/  DSETP.GEU.AND P0, PT, |R4|, c[0x2][0x20], PT ;  /* 0x008008000400762a */ /* 0x000e1c0003f0e200 */
[----:B0-----:R-:W-:Y:S01]  /*2e50*/  @!P0 FMUL R8, R8, 1.175494350822287508e-38 ;  /* 0x0080000008088820 */ /* 0x001fe20000400000 */
        /* <DEDUP_REMOVED lines=15> */
.L_x_1704:
        /* <DEDUP_REMOVED lines=20> */
.L_x_1732:
[----:B------:R-:W0:Y:S02]  /*3090*/  F2I.U64.F64.TRUNC R4, R4 ;  /* 0x0000000400047311 */ /* 0x000e24000030d800 */
[----:B0-----:R0:W-:Y:S01]  /*30a0*/  STG.E.64 [R16.64], R4 ;  /* 0x0000000410007986 */ /* 0x0011e2000c101b24 */
[----:B------:R-:W-:Y:S05]  /*30b0*/  BRA `(.L_x_1705) ;  /* 0x0000002000007947 */ /* 0x000fea0003800000 */
.L_x_1731:
[----:B------:R-:W0:Y:S02]  /*30c0*/  F2I.U32.F64.TRUNC R5, R4 ;  /* 0x0000000400057311 */ /* 0x000e24000030d000 */
[----:B0-----:R0:W-:Y:S02]  /*30d0*/  STG.E [R16.64], R5 ;  /* 0x0000000510007986 */ /* 0x0011e4000c101924 */
.L_x_1705:
[----:B------:R-:W-:-:S05]  /*30e0*/  IMAD R2, R23, 0x200, R2 ;  /* 0x0000020017027824 */ /* 0x000fca00078e0202 */
[----:B------:R-:W-:Y:S02]  /*30f0*/  IADD3 R19, R2, 0x80, RZ ;  /* 0x0000008002137810 */ /* 0x000fe40007ffe0ff */
.L_x_1663:
[----:B------:R-:W-:Y:S05]  /*3100*/  BSYNC B6 ;  /* 0x0000000000067941 */ /* 0x000fea0003800000 */
.L_x_1662:
        /* <DEDUP_REMOVED lines=231> */
.L_x_1735:
        /* <DEDUP_REMOVED lines=19> */
.L_x_1739:
[----:B------:R-:W2:Y:S02]  /*40b0*/  LDG.E.U8 R2, [R2.64] ;  /* 0x0000002402027981 */ /* 0x000ea4000c1e1100 */
[----:B--2---:R0:W1:Y:S01]  /*40c0*/  I2F.F64.U16 R10, R2 ;  /* 0x00000002000a7312 */ /* 0x0040620000101800 */
[----:B------:R-:W-:Y:S05]  /*40d0*/  BRA `(.L_x_1741) ;  /* 0x00000df000007947 */ /* 0x000fea0003800000 */
.L_x_1738:
        /* <DEDUP_REMOVED lines=9> */
.L_x_1743:
[----:B------:R-:W2:Y:S02]  /*4170*/  LDG.E R2, [R2.64] ;  /* 0x0000002402027981 */ /* 0x000ea4000c1e1900 */
[----:B--2---:R0:W1:Y:S01]  /*4180*/  I2F.F64 R10, R2 ;  /* 0x00000002000a7312 */ /* 0x0040620000201c00 */
[----:B------:R-:W-:Y:S05]  /*4190*/  BRA `(.L_x_1741) ;  /* 0x00000d3000007947 */ /* 0x000fea0003800000 */
.L_x_1742:
[----:B------:R-:W2:Y:S02]  /*41a0*/  LDG.E.U16 R2, [R2.64] ;  /* 0x0000002402027981 */ /* 0x000ea4000c1e1500 */
[----:B--2---:R0:W1:Y:S01]  /*41b0*/  I2F.F64.S16 R10, R2 ;  /* 0x00000002000a7312 */ /* 0x0040620000101c00 */
[----:B------:R-:W-:Y:S05]  /*41c0*/  BRA `(.L_x_1741) ;  /* 0x00000d0000007947 */ /* 0x000fea0003800000 */
.L_x_1737:
        /* <DEDUP_REMOVED lines=10> */
.L_x_1745:
[----:B------:R-:W2:Y:S02]  /*4270*/  LDG.E.U16 R0, [R2.64] ;  /* 0x0000002402007981 */ /* 0x000ea4000c1e1500 */
[----:B--2---:R-:W-:-:S05]  /*4280*/  HADD2.F32 R0, -RZ, R0.H0_H0 ;  /* 0x20000000ff007230 */ /* 0x004fca0000004100 */
[----:B------:R-:W-:-:S04]  /*4290*/  FMUL.FTZ R0, R0, 1 ;  /* 0x3f80000000007820 */ /* 0x000fc80000410000 */
[----:B------:R0:W1:Y:S01]  /*42a0*/  F2F.F64.F32 R10, R0 ;  /* 0x00000000000a7310 */ /* 0x0000620000201800 */
[----:B------:R-:W-:Y:S05]  /*42b0*/  BRA `(.L_x_1741) ;  /* 0x00000c1000007947 */ /* 0x000fea0003800000 */
.L_x_1744:
        /* <DEDUP_REMOVED lines=10> */
.L_x_1747:
[----:B------:R-:W2:Y:S02]  /*4360*/  LDG.E.U16 R2, [R2.64] ;  /* 0x0000002402027981 */ /* 0x000ea4000c1e1500 */
[----:B--2---:R-:W-:-:S05]  /*4370*/  HADD2.F32 R0, -RZ, R2.H0_H0 ;  /* 0x20000002ff007230 */ /* 0x004fca0000004100 */
[----:B------:R-:W-:-:S04]  /*4380*/  FMUL.FTZ R0, R0, 1 ;  /* 0x3f80000000007820 */ /* 0x000fc80000410000 */
[----:B------:R0:W1:Y:S01]  /*4390*/  F2F.F64.F32 R10, R0 ;  /* 0x00000000000a7310 */ /* 0x0000620000201800 */
[----:B------:R-:W-:Y:S05]  /*43a0*/  BRA `(.L_x_1741) ;  /* 0x00000b2000007947 */ /* 0x000fea0003800000 */
.L_x_1746:
[----:B------:R0:W5:Y:S01]  /*43b0*/  LDG.E.64 R10, [R2.64] ;  /* 0x00000024020a7981 */ /* 0x000162000c1e1b00 */
[----:B------:R-:W-:Y:S05]  /*43c0*/  BRA `(.L_x_1741) ;  /* 0x00000b0000007947 */ /* 0x000fea0003800000 */
.L_x_1736:
        /* <DEDUP_REMOVED lines=13> */
.L_x_1750:
[----:B------:R0:W5:Y:S01]  /*44a0*/  LDG.E.64 R10, [R2.64] ;  /* 0x00000024020a7981 */ /* 0x000162000c1e1b00 */
[----:B------:R-:W-:Y:S05]  /*44b0*/  BRA `(.L_x_1741) ;  /* 0x00000a1000007947 */ /* 0x000fea0003800000 */
.L_x_1749:
        /* <DEDUP_REMOVED lines=28> */
.L_x_1752:
        /* <DEDUP_REMOVED lines=11> */
[----:B------:R-:W-:-:S05]  /*4730*/  LOP3.LUT R4, R4, 0x80000000, R5, 0xf8, !PT ;  /* 0x8000000004047812 */ /* 0x000fca00078ef805 */
[----:B------:R-:W-:-:S04]  /*4740*/  FMUL.FTZ R4, R4, 1 ;  /* 0x3f80000004047820 */ /* 0x000fc80000410000 */
[----:B------:R0:W1:Y:S01]  /*4750*/  F2F.F64.F32 R10, R4 ;  /* 0x00000004000a7310 */ /* 0x0000620000201800 */
[----:B------:R-:W-:Y:S05]  /*4760*/  BRA `(.L_x_1741) ;  /* 0x0000076000007947 */ /* 0x000fea0003800000 */
.L_x_1751:
[----:B------:R-:W2:Y:S02]  /*4770*/  LDG.E.U16 R0, [R2.64] ;  /* 0x0000002402007981 */ /* 0x000ea4000c1e1500 */
[----:B--2---:R-:W-:-:S05]  /*4780*/  PRMT R0, RZ, 0x5410, R0 ;  /* 0x00005410ff007816 */ /* 0x004fca0000000000 */
[----:B------:R-:W-:-:S04]  /*4790*/  FMUL.FTZ R0, R0, 1 ;  /* 0x3f80000000007820 */ /* 0x000fc80000410000 */
[----:B------:R0:W1:Y:S01]  /*47a0*/  F2F.F64.F32 R10, R0 ;  /* 0x00000000000a7310 */ /* 0x0000620000201800 */
[----:B------:R-:W-:Y:S05]  /*47b0*/  BRA `(.L_x_1741) ;  /* 0x0000071000007947 */ /* 0x000fea0003800000 */
.L_x_1748:
        /* <DEDUP_REMOVED lines=11> */
.L_x_1755:
        /* <DEDUP_REMOVED lines=21> */
.L_x_1759:
[----:B------:R-:W-:Y:S05]  /*49c0*/  BSYNC B1 ;  /* 0x0000000000017941 */ /* 0x000fea0003800000 */
.L_x_1758:
[----:B------:R-:W-:Y:S01]  /*49d0*/  LEA R3, R0, 0x3b800000, 0x17 ;  /* 0x3b80000000037811 */ /* 0x000fe200078eb8ff */
[----:B------:R-:W-:-:S05]  /*49e0*/  IMAD.SHL.U32 R0, R2, 0x100000, RZ ;  /* 0x0010000002007824 */ /* 0x000fca00078e00ff */
[----:B------:R-:W-:Y:S02]  /*49f0*/  LOP3.LUT R0, R3, R0, R4, 0xfe, !PT ;  /* 0x0000000003007212 */ /* 0x000fe400078efe04 */
.L_x_1757:
[----:B------:R-:W-:Y:S05]  /*4a00*/  BSYNC B0 ;  /* 0x0000000000007941 */ /* 0x000fea0003800000 */
.L_x_1756:
[----:B------:R-:W-:-:S04]  /*4a10*/  FMUL.FTZ R0, R0, 1 ;  /* 0x3f80000000007820 */ /* 0x000fc80000410000 */
[----:B------:R0:W1:Y:S01]  /*4a20*/  F2F.F64.F32 R10, R0 ;  /* 0x00000000000a7310 */ /* 0x0000620000201800 */
[----:B------:R-:W-:Y:S05]  /*4a30*/  BRA `(.L_x_1741) ;  /* 0x0000049000007947 */ /* 0x000fea0003800000 */
.L_x_1754:
        /* <DEDUP_REMOVED lines=21> */
.L_x_1763:
[----:B------:R-:W-:Y:S05]  /*4b90*/  BSYNC B1 ;  /* 0x0000000000017941 */ /* 0x000fea0003800000 */
.L_x_1762:
[----:B------:R-:W-:Y:S01]  /*4ba0*/  LEA R3, R0, 0x37800000, 0x17 ;  /* 0x3780000000037811 */ /* 0x000fe200078eb8ff */
[----:B------:R-:W-:-:S05]  /*4bb0*/  IMAD.SHL.U32 R0, R2, 0x200000, RZ ;  /* 0x0020000002007824 */ /* 0x000fca00078e00ff */
[----:B------:R-:W-:Y:S02]  /*4bc0*/  LOP3.LUT R0, R3, R0, R4, 0xfe, !PT ;  /* 0x0000000003007212 */ /* 0x000fe400078efe04 */
.L_x_1761:
[----:B------:R-:W-:Y:S05]  /*4bd0*/  BSYNC B0 ;  /* 0x0000000000007941 */ /* 0x000fea0003800000 */
.L_x_1760:
[----:B------:R-:W-:-:S04]  /*4be0*/  FMUL.FTZ R0, R0, 1 ;  /* 0x3f80000000007820 */ /* 0x000fc80000410000 */
[----:B------:R0:W1:Y:S01]  /*4bf0*/  F2F.F64.F32 R10, R0 ;  /* 0x00000000000a7310 */ /* 0x0000620000201800 */
[----:B------:R-:W-:Y:S05]  /*4c00*/  BRA `(.L_x_1741) ;  /* 0x000002c000007947 */ /* 0x000fea0003800000 */
.L_x_1753:
        /* <DEDUP_REMOVED lines=14> */
.L_x_1767:
[----:B------:R-:W-:Y:S05]  /*4cf0*/  BSYNC B0 ;  /* 0x0000000000007941 */ /* 0x000fea0003800000 */
.L_x_1766:
[----:B------:R-:W-:-:S04]  /*4d00*/  FMUL.FTZ R0, R0, 1 ;  /* 0x3f80000000007820 */ /* 0x000fc80000410000 */
[----:B------:R0:W1:Y:S01]  /*4d10*/  F2F.F64.F32 R10, R0 ;  /* 0x00000000000a7310 */ /* 0x0000620000201800 */
[----:B------:R-:W-:Y:S05]  /*4d20*/  BRA `(.L_x_1741) ;  /* 0x000001a000007947 */ /* 0x000fea0003800000 */
.L_x_1740:
        /* <DEDUP_REMOVED lines=21> */
.L_x_1765:
[----:B------:R-:W2:Y:S02]  /*4e80*/  LDG.E.64 R10, [R2.64] ;  /* 0x00000024020a7981 */ /* 0x000ea4000c1e1b00 */
[----:B--2---:R-:W0:Y:S01]  /*4e90*/  I2F.F64.U64 R10, R10 ;  /* 0x0000000a000a7312 */ /* 0x004e220000301800 */
[----:B------:R-:W-:Y:S05]  /*4ea0*/  BRA `(.L_x_1741) ;  /* 0x0000002000007947 */ /* 0x000fea0003800000 */
.L_x_1764:
[----:B------:R-:W2:Y:S02]  /*4eb0*/  LDG.E R2, [R2.64] ;  /* 0x0000002402027981 */ /* 0x000ea4000c1e1900 */
[----:B--2---:R0:W1:Y:S02]  /*4ec0*/  I2F.F64.U32 R10, R2 ;  /* 0x00000002000a7312 */ /* 0x0040640000201800 */
.L_x_1741:
        /* <DEDUP_REMOVED lines=18> */
.L_x_1769:
[----:B------:R0:W1:Y:S01]  /*4ff0*/  DMUL R2, RZ, R10 ;  /* 0x0000000aff027228 */ /* 0x0000620000000000 */
[----:B------:R-:W-:-:S05]  /*5000*/  IMAD.MOV.U32 R0, RZ, RZ, RZ ;  /* 0x000000ffff007224 */ /* 0x000fca00078e00ff */
.L_x_1770:
[----:B------:R-:W-:Y:S05]  /*5010*/  BSYNC B0 ;  /* 0x0000000000007941 */ /* 0x000fea0003800000 */
.L_x_1768:
        /* <DEDUP_REMOVED lines=10> */
[----:B------:R-:W-:-:S03]  /*50c0*/  IMAD.MOV.U32 R0, RZ, RZ, 0x3de5db65 ;  /* 0x3de5db65ff007424 */ /* 0x000fc600078e00ff */
[----:B------:R-:W-:Y:S02]  /*50d0*/  FSEL R24, -R24, 4.2945490664224492434e-19, !P0 ;  /* 0x20fd816418187808 */ /* 0x000fe40004000100 */
[----:B------:R-:W-:Y:S02]  /*50e0*/  FSEL R25, R0, -0.082518599927425384521, !P0 ;  /* 0xbda8ff8300197808 */ /* 0x000fe40004000000 */
[----:B------:R-:W0:Y:S04]  /*50f0*/  LDC.U8 R0, c[0x0][0x371] ;  /* 0x0000dc40ff007b82 */ /* 0x000e280000000000 */
[----:B--2---:R-:W1:-:S06]  /*5100*/  DFMA R4, R20, R24, R4 ;  /* 0x000000181404722b */ /* 0x004e4c0000000004 */
[----:B-1----:R-:W3:-:S06]  /*5110*/  DFMA R4, R20, R4, R6 ;  /* 0x000000041404722b */ /* 0x002ecc0000000006 */
[----:B---3--:R-:W1:-:S06]  /*5120*/  DFMA R4, R20, R4, R8 ;  /* 0x000000041404722b */ /* 0x008e4c0000000008 */
[----:B-1----:R-:W4:-:S06]  /*5130*/  DFMA R4, R20, R4, R10 ;  /* 0x000000041404722b */ /* 0x002f0c000000000a */
[----:B----4-:R-:W1:-:S06]  /*5140*/  DFMA R4, R20, R4, R12 ;  /* 0x000000041404722b */ /* 0x010e4c000000000c */
[----:B-1----:R-:W1:-:S06]  /*5150*/  DFMA R14, R20, R4, R14 ;  /* 0x00000004140e722b */ /* 0x002e4c000000000e */
[----:B-1----:R0:W-:Y:S02]  /*5160*/  DFMA R4, R14, R2, R2 ;  /* 0x000000020e04722b */ /* 0x0021e40000000002 */
[----:B0-----:R-:W-:Y:S02]  /*5170*/  PRMT R2, R0, 0x9910, RZ ;  /* 0x0000991000027816 */ /* 0x001fe400000000ff */
[----:B------:R-:W0:Y:S02]  /*5180*/  @P0 DFMA R4, R20, R14, 1 ;  /* 0x3ff000001404042b */ /* 0x000e24000000000e */
[----:B------:R-:W-:-:S04]  /*5190*/  ISETP.GT.AND P0, PT, R2, 0x9, PT ;  /* 0x000000090200780c */ /* 0x000fc80003f04270 */
[----:B0-----:R-:W0:-:S09]  /*51a0*/  @P1 DFMA R4, R4, -1, RZ ;  /* 0xbff000000404182b */ /* 0x001e1200000000ff */
        /* <DEDUP_REMOVED lines=12> */
.L_x_1774:
[----:B------:R-:W0:Y:S02]  /*5270*/  F2I.S64.F64.TRUNC R4, R4 ;  /* 0x0000000400047311 */ /* 0x000e24000030d900 */
[----:B0-----:R-:W-:-:S05]  /*5280*/  IMAD.MOV.U32 R3, RZ, RZ, R4 ;  /* 0x000000ffff037224 */ /* 0x001fca00078e0004 */
[----:B------:R0:W-:Y:S01]  /*5290*/  STG.E.U8 [R16.64], R3 ;  /* 0x0000000310007986 */ /* 0x0001e2000c101124 */
[----:B------:R-:W-:Y:S05]  /*52a0*/  BRA `(.L_x_1776) ;  /* 0x00000ed000007947 */ /* 0x000fea0003800000 */
.L_x_1773:
        /* <DEDUP_REMOVED lines=9> */
.L_x_1778:
[----:B------:R-:W0:Y:S02]  /*5340*/  F2I.F64.TRUNC R5, R4 ;  /* 0x0000000400057311 */ /* 0x000e24000030d100 */
[----:B0-----:R0:W-:Y:S01]  /*5350*/  STG.E [R16.64], R5 ;  /* 0x0000000510007986 */ /* 0x0011e2000c101924 */
[----:B------:R-:W-:Y:S05]  /*5360*/  BRA `(.L_x_1776) ;  /* 0x00000e1000007947 */ /* 0x000fea0003800000 */
.L_x_1777:
[----:B------:R-:W0:Y:S02]  /*5370*/  F2I.F64.TRUNC R5, R4 ;  /* 0x0000000400057311 */ /* 0x000e24000030d100 */
[----:B0-----:R0:W-:Y:S01]  /*5380*/  STG.E.U16 [R16.64], R5 ;  /* 0x0000000510007986 */ /* 0x0011e2000c101524 */
[----:B------:R-:W-:Y:S05]  /*5390*/  BRA `(.L_x_1776) ;  /* 0x00000de000007947 */ /* 0x000fea0003800000 */
.L_x_1772:
        /* <DEDUP_REMOVED lines=11> */
.L_x_1780:
[----:B------:R-:W0:Y:S01]  /*5450*/  F2F.F32.F64 R0, R4 ;  /* 0x0000000400007310 */ /* 0x000e220000301000 */
[----:B------:R-:W0:-:S14]  /*5460*/  DSETP.GEU.AND P0, PT, |R4|, c[0x2][0x20], PT ;  /* 0x008008000400762a */ /* 0x000e1c0003f0e200 */
[----:B0-----:R-:W-:-:S05]  /*5470*/  @!P0 FMUL R0, R0, 1.175494350822287508e-38 ;  /* 0x0080000000008820 */ /* 0x001fca0000400000 */
[----:B------:R-:W-:-:S05]  /*5480*/  F2FP.PACK_AB R0, RZ, R0 ;  /* 0x00000000ff00723e */ /* 0x000fca00000000ff */
[----:B------:R0:W-:Y:S01]  /*5490*/  STG.E.U16 [R16.64], R0 ;  /* 0x0000000010007986 */ /* 0x0001e2000c101524 */
[----:B------:R-:W-:Y:S05]  /*54a0*/  BRA `(.L_x_1776) ;  /* 0x00000cd000007947 */ /* 0x000fea0003800000 */
.L_x_1779:
        /* <DEDUP_REMOVED lines=12> */
.L_x_1782:
[----:B------:R-:W0:Y:S01]  /*5570*/  F2F.F32.F64 R0, R4 ;  /* 0x0000000400007310 */ /* 0x000e220000301000 */
[----:B------:R-:W0:-:S14]  /*5580*/  DSETP.GEU.AND P0, PT, |R4|, c[0x2][0x20], PT ;  /* 0x008008000400762a */ /* 0x000e1c0003f0e200 */
[----:B0-----:R-:W-:-:S05]  /*5590*/  @!P0 FMUL R0, R0, 1.175494350822287508e-38 ;  /* 0x0080000000008820 */ /* 0x001fca0000400000 */
[----:B------:R-:W-:-:S04]  /*55a0*/  F2FP.PACK_AB R3, RZ, R0 ;  /* 0x00000000ff03723e */ /* 0x000fc800000000ff */
[----:B------:R-:W-:-:S05]  /*55b0*/  PRMT R3, R3, 0x5410, RZ ;  /* 0x0000541003037816 */ /* 0x000fca00000000ff */
[----:B------:R0:W-:Y:S01]  /*55c0*/  STG.E [R16.64], R3 ;  /* 0x0000000310007986 */ /* 0x0001e2000c101924 */
[----:B------:R-:W-:Y:S05]  /*55d0*/  BRA `(.L_x_1776) ;  /* 0x00000ba000007947 */ /* 0x000fea0003800000 */
.L_x_1781:
[----:B------:R0:W-:Y:S01]  /*55e0*/  STG.E.64 [R16.64], R4 ;  /* 0x0000000410007986 */ /* 0x0001e2000c101b24 */
[----:B------:R-:W-:Y:S05]  /*55f0*/  BRA `(.L_x_1776) ;  /* 0x00000b8000007947 */ /* 0x000fea0003800000 */
.L_x_1771:
        /* <DEDUP_REMOVED lines=12> */
.L_x_1785:
[----:B------:R-:W-:-:S05]  /*56c0*/  CS2R R6, SRZ ;  /* 0x0000000000067805 */ /* 0x000fca000001ff00 */
[----:B------:R0:W-:Y:S01]  /*56d0*/  STG.E.128 [R16.64], R4 ;  /* 0x0000000410007986 */ /* 0x0001e2000c101d24 */
[----:B------:R-:W-:Y:S05]  /*56e0*/  BRA `(.L_x_1776) ;  /* 0x00000a9000007947 */ /* 0x000fea0003800000 */
.L_x_1784:
        /* <DEDUP_REMOVED lines=23> */
.L_x_1789:
[----:B------:R-:W-:Y:S05]  /*5860*/  BSYNC B0 ;  /* 0x0000000000007941 */ /* 0x000fea0003800000 */
.L_x_1788:
[----:B------:R-:W-:-:S05]  /*5870*/  LOP3.LUT R3, R0, R3, RZ, 0xfc, !PT ;  /* 0x0000000300037212 */ /* 0x000fca00078efcff */
[----:B------:R0:W-:Y:S01]  /*5880*/  STG.E.U8 [R16.64], R3 ;  /* 0x0000000310007986 */ /* 0x0001e2000c101124 */
[----:B------:R-:W-:Y:S05]  /*5890*/  BRA `(.L_x_1776) ;  /* 0x000008e000007947 */ /* 0x000fea0003800000 */
.L_x_1787:
        /* <DEDUP_REMOVED lines=15> */
.L_x_1791:
[----:B------:R-:W-:Y:S01]  /*5990*/  IMAD.MOV.U32 R0, RZ, RZ, 0x7f ;  /* 0x0000007fff007424 */ /* 0x000fe200078e00ff */
[----:B------:R-:W-:-:S04]  /*59a0*/  ISETP.GT.U32.AND P0, PT, R2, 0x7f800000, PT ;  /* 0x7f8000000200780c */ /* 0x000fc80003f04070 */
[----:B------:R-:W-:-:S04]  /*59b0*/  SEL R0, R0, 0x7c, P0 ;  /* 0x0000007c00007807 */ /* 0x000fc80000000000 */
.L_x_1792:
[----:B------:R-:W-:Y:S05]  /*59c0*/  BSYNC B0 ;  /* 0x0000000000007941 */ /* 0x000fea0003800000 */
.L_x_1790:
[----:B------:R-:W-:-:S04]  /*59d0*/  LOP3.LUT R2, R3, 0x80000000, RZ, 0xc0, !PT ;  /* 0x8000000003027812 */ /* 0x000fc800078ec0ff */
[----:B------:R-:W-:-:S04]  /*59e0*/  SHF.R.U32.HI R3, RZ, 0x18, R2 ;  /* 0x00000018ff037819 */ /* 0x000fc80000011602 */
[----:B------:R-:W-:-:S05]  /*59f0*/  LOP3.LUT R3, R0, R3, RZ, 0xfc, !PT ;  /* 0x0000000300037212 */ /* 0x000fca00078efcff */
[----:B------:R0:W-:Y:S01]  /*5a00*/  STG.E.U8 [R16.64], R3 ;  /* 0x0000000310007986 */ /* 0x0001e2000c101124 */
[----:B------:R-:W-:Y:S05]  /*5a10*/  BRA `(.L_x_1776) ;  /* 0x0000076000007947 */ /* 0x000fea0003800000 */
.L_x_1786:
[----:B------:R-:W0:Y:S01]  /*5a20*/  F2F.F32.F64 R0, R4 ;  /* 0x0000000400007310 */ /* 0x000e220000301000 */
[----:B------:R-:W0:-:S14]  /*5a30*/  DSETP.GEU.AND P0, PT, |R4|, c[0x2][0x20], PT ;  /* 0x008008000400762a */ /* 0x000e1c0003f0e200 */
[----:B0-----:R-:W-:-:S05]  /*5a40*/  @!P0 FMUL R0, R0, 1.175494350822287508e-38 ;  /* 0x0080000000008820 */ /* 0x001fca0000400000 */
[----:B------:R-:W-:-:S05]  /*5a50*/  F2FP.BF16.PACK_AB R0, RZ, R0 ;  /* 0x00000000ff00723e */ /* 0x000fca00000010ff */
[----:B------:R0:W-:Y:S01]  /*5a60*/  STG.E.U16 [R16.64], R0 ;  /* 0x0000000010007986 */ /* 0x0001e2000c101524 */
[----:B------:R-:W-:Y:S05]  /*5a70*/  BRA `(.L_x_1776) ;  /* 0x0000070000007947 */ /* 0x000fea0003800000 */
.L_x_1783:
        /* <DEDUP_REMOVED lines=11> */
.L_x_1795:
        /* <DEDUP_REMOVED lines=19> */
.L_x_1798:
[----:B------:R-:W-:-:S04]  /*5c60*/  LOP3.LUT R2, R3, 0x80000000, RZ, 0xc0, !PT ;  /* 0x8000000003027812 */ /* 0x000fc800078ec0ff */
[----:B------:R-:W-:-:S04]  /*5c70*/  SHF.R.U32.HI R3, RZ, 0x18, R2 ;  /* 0x00000018ff037819 */ /* 0x000fc80000011602 */
[----:B------:R-:W-:-:S04]  /*5c80*/  LOP3.LUT R0, R0, R3, RZ, 0xfc, !PT ;  /* 0x0000000300007212 */ /* 0x000fc800078efcff */
[----:B------:R-:W-:Y:S02]  /*5c90*/  PRMT R8, R0, 0x7610, R8 ;  /* 0x0000761000087816 */ /* 0x000fe40000000008 */
.L_x_1797:
[----:B------:R-:W-:Y:S05]  /*5ca0*/  BSYNC B0 ;  /* 0x0000000000007941 */ /* 0x000fea0003800000 */
.L_x_1796:
[----:B------:R0:W-:Y:S01]  /*5cb0*/  STG.E.U8 [R16.64], R8 ;  /* 0x0000000810007986 */ /* 0x0001e2000c101124 */
[----:B------:R-:W-:Y:S05]  /*5cc0*/  BRA `(.L_x_1776) ;  /* 0x000004b000007947 */ /* 0x000fea0003800000 */
.L_x_1794:
        /* <DEDUP_REMOVED lines=19> */
.L_x_1801:
[----:B------:R-:W-:-:S04]  /*5e00*/  LOP3.LUT R2, R3, 0x80000000, RZ, 0xc0, !PT ;  /* 0x8000000003027812 */ /* 0x000fc800078ec0ff */
[----:B------:R-:W-:-:S04]  /*5e10*/  SHF.R.U32.HI R3, RZ, 0x18, R2 ;  /* 0x00000018ff037819 */ /* 0x000fc80000011602 */
[----:B------:R-:W-:-:S04]  /*5e20*/  LOP3.LUT R0, R0, R3, RZ, 0xfc, !PT ;  /* 0x0000000300007212 */ /* 0x000fc800078efcff */
[----:B------:R-:W-:Y:S02]  /*5e30*/  PRMT R8, R0, 0x7610, R8 ;  /* 0x0000761000087816 */ /* 0x000fe40000000008 */
.L_x_1800:
[----:B------:R-:W-:Y:S05]  /*5e40*/  BSYNC B0 ;  /* 0x0000000000007941 */ /* 0x000fea0003800000 */
.L_x_1799:
[----:B------:R0:W-:Y:S01]  /*5e50*/  STG.E.U8 [R16.64], R8 ;  /* 0x0000000810007986 */ /* 0x0001e2000c101124 */
[----:B------:R-:W-:Y:S05]  /*5e60*/  BRA `(.L_x_1776) ;  /* 0x0000031000007947 */ /* 0x000fea0003800000 */
.L_x_1793:
        /* <DEDUP_REMOVED lines=24> */
.L_x_1775:
        /* <DEDUP_REMOVED lines=20> */
.L_x_1803:
[----:B------:R-:W0:Y:S02]  /*6130*/  F2I.U64.F64.TRUNC R4, R4 ;  /* 0x0000000400047311 */ /* 0x000e24000030d800 */
[----:B0-----:R0:W-:Y:S01]  /*6140*/  STG.E.64 [R16.64], R4 ;  /* 0x0000000410007986 */ /* 0x0011e2000c101b24 */
[----:B------:R-:W-:Y:S05]  /*6150*/  BRA `(.L_x_1776) ;  /* 0x0000002000007947 */ /* 0x000fea0003800000 */
.L_x_1802:
[----:B------:R-:W0:Y:S02]  /*6160*/  F2I.U32.F64.TRUNC R5, R4 ;  /* 0x0000000400057311 */ /* 0x000e24000030d000 */
[----:B0-----:R0:W-:Y:S02]  /*6170*/  STG.E [R16.64], R5 ;  /* 0x0000000510007986 */ /* 0x0011e4000c101924 */
.L_x_1776:
        /* <DEDUP_REMOVED lines=231> */
.L_x_1804:
        /* <DEDUP_REMOVED lines=19> */
.L_x_1808:
[----:B------:R-:W2:Y:S02]  /*7120*/  LDG.E.U8 R2, [R2.64] ;  /* 0x0000002402027981 */ /* 0x000ea4000c1e1100 */
[----:B--2---:R0:W1:Y:S01]  /*7130*/  I2F.F64.U16 R10, R2 ;  /* 0x00000002000a7312 */ /* 0x0040620000101800 */
[----:B------:R-:W-:Y:S05]  /*7140*/  BRA `(.L_x_1810) ;  /* 0x00000df000007947 */ /* 0x000fea0003800000 */
.L_x_1807:
        /* <DEDUP_REMOVED lines=9> */
.L_x_1812:
[----:B------:R-:W2:Y:S02]  /*71e0*/  LDG.E R2, [R2.64] ;  /* 0x0000002402027981 */ /* 0x000ea4000c1e1900 */
[----:B--2---:R0:W1:Y:S01]  /*71f0*/  I2F.F64 R10, R2 ;  /* 0x00000002000a7312 */ /* 0x0040620000201c00 */
[----:B------:R-:W-:Y:S05]  /*7200*/  BRA `(.L_x_1810) ;  /* 0x00000d3000007947 */ /* 0x000fea0003800000 */
.L_x_1811:
[----:B------:R-:W2:Y:S02]  /*7210*/  LDG.E.U16 R2, [R2.64] ;  /* 0x0000002402027981 */ /* 0x000ea4000c1e1500 */
[----:B--2---:R0:W1:Y:S01]  /*7220*/  I2F.F64.S16 R10, R2 ;  /* 0x00000002000a7312 */ /* 0x0040620000101c00 */
[----:B------:R-:W-:Y:S05]  /*7230*/  BRA `(.L_x_1810) ;  /* 0x00000d0000007947 */ /* 0x000fea0003800000 */
.L_x_1806:
        /* <DEDUP_REMOVED lines=10> */
.L_x_1814:
[----:B------:R-:W2:Y:S02]  /*72e0*/  LDG.E.U16 R0, [R2.64] ;  /* 0x0000002402007981 */ /* 0x000ea4000c1e1500 */
[----:B--2---:R-:W-:-:S05]  /*72f0*/  HADD2.F32 R0, -RZ, R0.H0_H0 ;  /* 0x20000000ff007230 */ /* 0x004fca0000004100 */
[----:B------:R-:W-:-:S04]  /*7300*/  FMUL.FTZ R0, R0, 1 ;  /* 0x3f80000000007820 */ /* 0x000fc80000410000 */
[----:B------:R0:W1:Y:S01]  /*7310*/  F2F.F64.F32 R10, R0 ;  /* 0x00000000000a7310 */ /* 0x0000620000201800 */
[----:B------:R-:W-:Y:S05]  /*7320*/  BRA `(.L_x_1810) ;  /* 0x00000c1000007947 */ /* 0x000fea0003800000 */
.L_x_1813:
        /* <DEDUP_REMOVED lines=10> */
.L_x_1816:
[----:B------:R-:W2:Y:S02]  /*73d0*/  LDG.E.U16 R2, [R2.64] ;  /* 0x0000002402027981 */ /* 0x000ea4000c1e1500 */
[----:B--2---:R-:W-:-:S05]  /*73e0*/  HADD2.F32 R0, -RZ, R2.H0_H0 ;  /* 0x20000002ff007230 */ /* 0x004fca0000004100 */
[----:B------:R-:W-:-:S04]  /*73f0*/  FMUL.FTZ R0, R0, 1 ;  /* 0x3f80000000007820 */ /* 0x000fc80000410000 */
[----:B------:R0:W1:Y:S01]  /*7400*/  F2F.F64.F32 R10, R0 ;  /* 0x00000000000a7310 */ /* 0x0000620000201800 */
[----:B------:R-:W-:Y:S05]  /*7410*/  BRA `(.L_x_1810) ;  /* 0x00000b2000007947 */ /* 0x000fea0003800000 */
.L_x_1815:
[----:B------:R0:W5:Y:S01]  /*7420*/  LDG.E.64 R10, [R2.64] ;  /* 0x00000024020a7981 */ /* 0x000162000c1e1b00 */
[----:B------:R-:W-:Y:S05]  /*7430*/  BRA `(.L_x_1810) ;  /* 0x00000b0000007947 */ /* 0x000fea0003800000 */
.L_x_1805:
        /* <DEDUP_REMOVED lines=13> */
.L_x_1819:
[----:B------:R0:W5:Y:S01]  /*7510*/  LDG.E.64 R10, [R2.64] ;  /* 0x00000024020a7981 */ /* 0x000162000c1e1b00 */
[----:B------:R-:W-:Y:S05]  /*7520*/  BRA `(.L_x_1810) ;  /* 0x00000a1000007947 */ /* 0x000fea0003800000 */
.L_x_1818:
        /* <DEDUP_REMOVED lines=28> */
.L_x_1821:
        /* <DEDUP_REMOVED lines=15> */
.L_x_1820:
[----:B------:R-:W2:Y:S02]  /*77e0*/  LDG.E.U16 R0, [R2.64] ;  /* 0x0000002402007981 */ /* 0x000ea4000c1e1500 */
[----:B--2---:R-:W-:-:S05]  /*77f0*/  PRMT R0, RZ, 0x5410, R0 ;  /* 0x00005410ff007816 */ /* 0x004fca0000000000 */
[----:B------:R-:W-:-:S04]  /*7800*/  FMUL.FTZ R0, R0, 1 ;  /* 0x3f80000000007820 */ /* 0x000fc80000410000 */
[----:B------:R0:W1:Y:S01]  /*7810*/  F2F.F64.F32 R10, R0 ;  /* 0x00000000000a7310 */ /* 0x0000620000201800 */
[----:B------:R-:W-:Y:S05]  /*7820*/  BRA `(.L_x_1810) ;  /* 0x0000071000007947 */ /* 0x000fea0003800000 */
.L_x_1817:
        /* <DEDUP_REMOVED lines=11> */
.L_x_1824:
        /* <DEDUP_REMOVED lines=21> */
.L_x_1828:
[----:B------:R-:W-:Y:S05]  /*7a30*/  BSYNC B1 ;  /* 0x0000000000017941 */ /* 0x000fea0003800000 */
.L_x_1827:
[----:B------:R-:W-:Y:S01]  /*7a40*/  LEA R3, R0, 0x3b800000, 0x17 ;  /* 0x3b80000000037811 */ /* 0x000fe200078eb8ff */
[----:B------:R-:W-:-:S05]  /*7a50*/  IMAD.SHL.U32 R0, R2, 0x100000, RZ ;  /* 0x0010000002007824 */ /* 0x000fca00078e00ff */
[----:B------:R-:W-:Y:S02]  /*7a60*/  LOP3.LUT R0, R3, R0, R4, 0xfe, !PT ;  /* 0x0000000003007212 */ /* 0x000fe400078efe04 */
.L_x_1826:
[----:B------:R-:W-:Y:S05]  /*7a70*/  BSYNC B0 ;  /* 0x0000000000007941 */ /* 0x000fea0003800000 */
.L_x_1825:
[----:B------:R-:W-:-:S04]  /*7a80*/  FMUL.FTZ R0, R0, 1 ;  /* 0x3f80000000007820 */ /* 0x000fc80000410000 */
[----:B------:R0:W1:Y:S01]  /*7a90*/  F2F.F64.F32 R10, R0 ;  /* 0x00000000000a7310 */ /* 0x0000620000201800 */
[----:B------:R-:W-:Y:S05]  /*7aa0*/  BRA `(.L_x_1810) ;  /* 0x0000049000007947 */ /* 0x000fea0003800000 */
.L_x_1823:
        /* <DEDUP_REMOVED lines=21> */
.L_x_1832:
[----:B------:R-:W-:Y:S05]  /*7c00*/  BSYNC B1 ;  /* 0x0000000000017941 */ /* 0x000fea0003800000 */
.L_x_1831:
[----:B------:R-:W-:Y:S01]  /*7c10*/  LEA R3, R0, 0x37800000, 0x17 ;  /* 0x3780000000037811 */ /* 0x000fe200078eb8ff */
[----:B------:R-:W-:-:S05]  /*7c20*/  IMAD.SHL.U32 R0, R2, 0x200000, RZ ;  /* 0x0020000002007824 */ /* 0x000fca00078e00ff */
[----:B------:R-:W-:Y:S02]  /*7c30*/  LOP3.LUT R0, R3, R0, R4, 0xfe, !PT ;  /* 0x0000000003007212 */ /* 0x000fe400078efe04 */
.L_x_1830:
[----:B------:R-:W-:Y:S05]  /*7c40*/  BSYNC B0 ;  /* 0x0000000000007941 */ /* 0x000fea0003800000 */
.L_x_1829:
[----:B------:R-:W-:-:S04]  /*7c50*/  FMUL.FTZ R0, R0, 1 ;  /* 0x3f80000000007820 */ /* 0x000fc80000410000 */
[----:B------:R0:W1:Y:S01]  /*7c60*/  F2F.F64.F32 R10, R0 ;  /* 0x00000000000a7310 */ /* 0x0000620000201800 */
[----:B------:R-:W-:Y:S05]  /*7c70*/  BRA `(.L_x_1810) ;  /* 0x000002c000007947 */ /* 0x000fea0003800000 */
.L_x_1822:
        /* <DEDUP_REMOVED lines=14> */
.L_x_1836:
[----:B------:R-:W-:Y:S05]  /*7d60*/  BSYNC B0 ;  /* 0x0000000000007941 */ /* 0x000fea0003800000 */
.L_x_1835:
[----:B------:R-:W-:-:S04]  /*7d70*/  FMUL.FTZ R0, R0, 1 ;  /* 0x3f80000000007820 */ /* 0x000fc80000410000 */
[----:B------:R0:W1:Y:S01]  /*7d80*/  F2F.F64.F32 R10, R0 ;  /* 0x00000000000a7310 */ /* 0x0000620000201800 */
[----:B------:R-:W-:Y:S05]  /*7d90*/  BRA `(.L_x_1810) ;  /* 0x000001a000007947 */ /* 0x000fea0003800000 */
.L_x_1809:
        /* <DEDUP_REMOVED lines=21> */
.L_x_1834:
[----:B------:R-:W2:Y:S02]  /*7ef0*/  LDG.E.64 R10, [R2.64] ;  /* 0x00000024020a7981 */ /* 0x000ea4000c1e1b00 */
[----:B--2---:R-:W0:Y:S01]  /*7f00*/  I2F.F64.U64 R10, R10 ;  /* 0x0000000a000a7312 */ /* 0x004e220000301800 */
[----:B------:R-:W-:Y:S05]  /*7f10*/  BRA `(.L_x_1810) ;  /* 0x0000002000007947 */ /* 0x000fea0003800000 */
.L_x_1833:
[----:B------:R-:W2:Y:S02]  /*7f20*/  LDG.E R2, [R2.64] ;  /* 0x0000002402027981 */ /* 0x000ea4000c1e1900 */
[----:B--2---:R0:W1:Y:S02]  /*7f30*/  I2F.F64.U32 R10, R2 ;  /* 0x00000002000a7312 */ /* 0x0040640000201800 */
.L_x_1810:
        /* <DEDUP_REMOVED lines=18> */
.L_x_1838:
[----:B------:R0:W1:Y:S01]  /*8060*/  DMUL R2, RZ, R10 ;  /* 0x0000000aff027228 */ /* 0x0000620000000000 */
[----:B------:R-:W-:-:S05]  /*8070*/  IMAD.MOV.U32 R0, RZ, RZ, RZ ;  /* 0x000000ffff007224 */ /* 0x000fca00078e00ff */
.L_x_1839:
[----:B------:R-:W-:Y:S05]  /*8080*/  BSYNC B0 ;  /* 0x0000000000007941 */ /* 0x000fea0003800000 */
.L_x_1837:
        /* <DEDUP_REMOVED lines=37> */
.L_x_1843:
[----:B------:R-:W0:Y:S02]  /*82e0*/  F2I.S64.F64.TRUNC R4, R4 ;  /* 0x0000000400047311 */ /* 0x000e24000030d900 */
[----:B0-----:R-:W-:-:S05]  /*82f0*/  IMAD.MOV.U32 R3, RZ, RZ, R4 ;  /* 0x000000ffff037224 */ /* 0x001fca00078e0004 */
[----:B------:R0:W-:Y:S01]  /*8300*/  STG.E.U8 [R16.64], R3 ;  /* 0x0000000310007986 */ /* 0x0001e2000c101124 */
[----:B------:R-:W-:Y:S05]  /*8310*/  BRA `(.L_x_1845) ;  /* 0x00000ed000007947 */ /* 0x000fea0003800000 */
.L_x_1842:
        /* <DEDUP_REMOVED lines=9> */
.L_x_1847:
[----:B------:R-:W0:Y:S02]  /*83b0*/  F2I.F64.TRUNC R5, R4 ;  /* 0x0000000400057311 */ /* 0x000e24000030d100 */
[----:B0-----:R0:W-:Y:S01]  /*83c0*/  STG.E [R16.64], R5 ;  /* 0x0000000510007986 */ /* 0x0011e2000c101924 */
[----:B------:R-:W-:Y:S05]  /*83d0*/  BRA `(.L_x_1845) ;  /* 0x00000e1000007947 */ /* 0x000fea0003800000 */
.L_x_1846:
[----:B------:R-:W0:Y:S02]  /*83e0*/  F2I.F64.TRUNC R5, R4 ;  /* 0x0000000400057311 */ /* 0x000e24000030d100 */
[----:B0-----:R0:W-:Y:S01]  /*83f0*/  STG.E.U16 [R16.64], R5 ;  /* 0x0000000510007986 */ /* 0x0011e2000c101524 */
[----:B------:R-:W-:Y:S05]  /*8400*/  BRA `(.L_x_1845) ;  /* 0x00000de000007947 */ /* 0x000fea0003800000 */
.L_x_1841:
        /* <DEDUP_REMOVED lines=11> */
.L_x_1849:
[----:B------:R-:W0:Y:S01]  /*84c0*/  F2F.F32.F64 R0, R4 ;  /* 0x0000000400007310 */ /* 0x000e220000301000 */
[----:B------:R-:W0:-:S14]  /*84d0*/  DSETP.GEU.AND P0, PT, |R4|, c[0x2][0x20], PT ;  /* 0x008008000400762a */ /* 0x000e1c0003f0e200 */
[----:B0-----:R-:W-:-:S05]  /*84e0*/  @!P0 FMUL R0, R0, 1.175494350822287508e-38 ;  /* 0x0080000000008820 */ /* 0x001fca0000400000 */
[----:B------:R-:W-:-:S05]  /*84f0*/  F2FP.PACK_AB R0, RZ, R0 ;  /* 0x00000000ff00723e */ /* 0x000fca00000000ff */
[----:B------:R0:W-:Y:S01]  /*8500*/  STG.E.U16 [R16.64], R0 ;  /* 0x0000000010007986 */ /* 0x0001e2000c101524 */
[----:B------:R-:W-:Y:S05]  /*8510*/  BRA `(.L_x_1845) ;  /* 0x00000cd000007947 */ /* 0x000fea0003800000 */
.L_x_1848:
        /* <DEDUP_REMOVED lines=12> */
.L_x_1851:
[----:B------:R-:W0:Y:S01]  /*85e0*/  F2F.F32.F64 R0, R4 ;  /* 0x0000000400007310 */ /* 0x000e220000301000 */
[----:B------:R-:W0:-:S14]  /*85f0*/  DSETP.GEU.AND P0, PT, |R4|, c[0x2][0x20], PT ;  /* 0x008008000400762a */ /* 0x000e1c0003f0e200 */
[----:B0-----:R-:W-:-:S05]  /*8600*/  @!P0 FMUL R0, R0, 1.175494350822287508e-38 ;  /* 0x0080000000008820 */ /* 0x001fca0000400000 */
[----:B------:R-:W-:-:S04]  /*8610*/  F2FP.PACK_AB R3, RZ, R0 ;  /* 0x00000000ff03723e */ /* 0x000fc800000000ff */
[----:B------:R-:W-:-:S05]  /*8620*/  PRMT R3, R3, 0x5410, RZ ;  /* 0x0000541003037816 */ /* 0x000fca00000000ff */
[----:B------:R0:W-:Y:S01]  /*8630*/  STG.E [R16.64], R3 ;  /* 0x0000000310007986 */ /* 0x0001e2000c101924 */
[----:B------:R-:W-:Y:S05]  /*8640*/  BRA `(.L_x_1845) ;  /* 0x00000ba000007947 */ /* 0x000fea0003800000 */
.L_x_1850:
[----:B------:R0:W-:Y:S01]  /*8650*/  STG.E.64 [R16.64], R4 ;  /* 0x0000000410007986 */ /* 0x0001e2000c101b24 */
[----:B------:R-:W-:Y:S05]  /*8660*/  BRA `(.L_x_1845) ;  /* 0x00000b8000007947 */ /* 0x000fea0003800000 */
.L_x_1840:
        /* <DEDUP_REMOVED lines=12> */
.L_x_1854:
[----:B------:R-:W-:-:S05]  /*8730*/  CS2R R6, SRZ ;  /* 0x0000000000067805 */ /* 0x000fca000001ff00 */
[----:B------:R0:W-:Y:S01]  /*8740*/  STG.E.128 [R16.64], R4 ;  /* 0x0000000410007986 */ /* 0x0001e2000c101d24 */
[----:B------:R-:W-:Y:S05]  /*8750*/  BRA `(.L_x_1845) ;  /* 0x00000a9000007947 */ /* 0x000fea0003800000 */
.L_x_1853:
        /* <DEDUP_REMOVED lines=23> */
.L_x_1858:
[----:B------:R-:W-:Y:S05]  /*88d0*/  BSYNC B0 ;  /* 0x0000000000007941 */ /* 0x000fea0003800000 */
.L_x_1857:
[----:B------:R-:W-:-:S05]  /*88e0*/  LOP3.LUT R3, R0, R3, RZ, 0xfc, !PT ;  /* 0x0000000300037212 */ /* 0x000fca00078efcff */
[----:B------:R0:W-:Y:S01]  /*88f0*/  STG.E.U8 [R16.64], R3 ;  /* 0x0000000310007986 */ /* 0x0001e2000c101124 */
[----:B------:R-:W-:Y:S05]  /*8900*/  BRA `(.L_x_1845) ;  /* 0x000008e000007947 */ /* 0x000fea0003800000 */
.L_x_1856:
        /* <DEDUP_REMOVED lines=15> */
.L_x_1860:
[----:B------:R-:W-:Y:S01]  /*8a00*/  IMAD.MOV.U32 R0, RZ, RZ, 0x7f ;  /* 0x0000007fff007424 */ /* 0x000fe200078e00ff */
[----:B------:R-:W-:-:S04]  /*8a10*/  ISETP.GT.U32.AND P0, PT, R2, 0x7f800000, PT ;  /* 0x7f8000000200780c */ /* 0x000fc80003f04070 */
[----:B------:R-:W-:-:S04]  /*8a20*/  SEL R0, R0, 0x7c, P0 ;  /* 0x0000007c00007807 */ /* 0x000fc80000000000 */
.L_x_1861:
[----:B------:R-:W-:Y:S05]  /*8a30*/  BSYNC B0 ;  /* 0x0000000000007941 */ /* 0x000fea0003800000 */
.L_x_1859:
[----:B------:R-:W-:-:S04]  /*8a40*/  LOP3.LUT R2, R3, 0x80000000, RZ, 0xc0, !PT ;  /* 0x8000000003027812 */ /* 0x000fc800078ec0ff */
[----:B------:R-:W-:-:S04]  /*8a50*/  SHF.R.U32.HI R3, RZ, 0x18, R2 ;  /* 0x00000018ff037819 */ /* 0x000fc80000011602 */
[----:B------:R-:W-:-:S05]  /*8a60*/  LOP3.LUT R3, R0, R3, RZ, 0xfc, !PT ;  /* 0x0000000300037212 */ /* 0x000fca00078efcff */
[----:B------:R0:W-:Y:S01]  /*8a70*/  STG.E.U8 [R16.64], R3 ;  /* 0x0000000310007986 */ /* 0x0001e2000c101124 */
[----:B------:R-:W-:Y:S05]  /*8a80*/  BRA `(.L_x_1845) ;  /* 0x0000076000007947 */ /* 0x000fea0003800000 */
.L_x_1855:
[----:B------:R-:W0:Y:S01]  /*8a90*/  F2F.F32.F64 R0, R4 ;  /* 0x0000000400007310 */ /* 0x000e220000301000 */
[----:B------:R-:W0:-:S14]  /*8aa0*/  DSETP.GEU.AND P0, PT, |R4|, c[0x2][0x20], PT ;  /* 0x008008000400762a */ /* 0x000e1c0003f0e200 */
[----:B0-----:R-:W-:-:S05]  /*8ab0*/  @!P0 FMUL R0, R0, 1.175494350822287508e-38 ;  /* 0x0080000000008820 */ /* 0x001fca0000400000 */
[----:B------:R-:W-:-:S05]  /*8ac0*/  F2FP.BF16.PACK_AB R0, RZ, R0 ;  /* 0x00000000ff00723e */ /* 0x000fca00000010ff */
[----:B------:R0:W-:Y:S01]  /*8ad0*/  STG.E.U16 [R16.64], R0 ;  /* 0x0000000010007986 */ /* 0x0001e2000c101524 */
[----:B------:R-:W-:Y:S05]  /*8ae0*/  BRA `(.L_x_1845) ;  /* 0x0000070000007947 */ /* 0x000fea0003800000 */
.L_x_1852:
        /* <DEDUP_REMOVED lines=11> */
.L_x_1864:
        /* <DEDUP_REMOVED lines=19> */
.L_x_1867:
[----:B------:R-:W-:-:S04]  /*8cd0*/  LOP3.LUT R2, R3, 0x80000000, RZ, 0xc0, !PT ;  /* 0x8000000003027812 */ /* 0x000fc800078ec0ff */
[----:B------:R-:W-:-:S04]  /*8ce0*/  SHF.R.U32.HI R3, RZ, 0x18, R2 ;  /* 0x00000018ff037819 */ /* 0x000fc80000011602 */
[----:B------:R-:W-:-:S04]  /*8cf0*/  LOP3.LUT R0, R0, R3, RZ, 0xfc, !PT ;  /* 0x0000000300007212 */ /* 0x000fc800078efcff */
[----:B------:R-:W-:Y:S02]  /*8d00*/  PRMT R8, R0, 0x7610, R8 ;  /* 0x0000761000087816 */ /* 0x000fe40000000008 */
.L_x_1866:
[----:B------:R-:W-:Y:S05]  /*8d10*/  BSYNC B0 ;  /* 0x0000000000007941 */ /* 0x000fea0003800000 */
.L_x_1865:
[----:B------:R0:W-:Y:S01]  /*8d20*/  STG.E.U8 [R16.64], R8 ;  /* 0x0000000810007986 */ /* 0x0001e2000c101124 */
[----:B------:R-:W-:Y:S05]  /*8d30*/  BRA `(.L_x_1845) ;  /* 0x000004b000007947 */ /* 0x000fea0003800000 */
.L_x_1863:
        /* <DEDUP_REMOVED lines=19> */
.L_x_1870:
[----:B------:R-:W-:-:S04]  /*8e70*/  LOP3.LUT R2, R3, 0x80000000, RZ, 0xc0, !PT ;  /* 0x8000000003027812 */ /* 0x000fc800078ec0ff */
[----:B------:R-:W-:-:S04]  /*8e80*/  SHF.R.U32.HI R3, RZ, 0x18, R2 ;  /* 0x00000018ff037819 */ /* 0x000fc80000011602 */
[----:B------:R-:W-:-:S04]  /*8e90*/  LOP3.LUT R0, R0, R3, RZ, 0xfc, !PT ;  /* 0x0000000300007212 */ /* 0x000fc800078efcff */
[----:B------:R-:W-:Y:S02]  /*8ea0*/  PRMT R8, R0, 0x7610, R8 ;  /* 0x0000761000087816 */ /* 0x000fe40000000008 */
.L_x_1869:
[----:B------:R-:W-:Y:S05]  /*8eb0*/  BSYNC B0 ;  /* 0x0000000000007941 */ /* 0x000fea0003800000 */
.L_x_1868:
[----:B------:R0:W-:Y:S01]  /*8ec0*/  STG.E.U8 [R16.64], R8 ;  /* 0x0000000810007986 */ /* 0x0001e2000c101124 */
[----:B------:R-:W-:Y:S05]  /*8ed0*/  BRA `(.L_x_1845) ;  /* 0x0000031000007947 */ /* 0x000fea0003800000 */
.L_x_1862:
        /* <DEDUP_REMOVED lines=24> */
.L_x_1844:
        /* <DEDUP_REMOVED lines=20> */
.L_x_1872:
[----:B------:R-:W0:Y:S02]  /*91a0*/  F2I.U64.F64.TRUNC R4, R4 ;  /* 0x0000000400047311 */ /* 0x000e24000030d800 */
[----:B0-----:R0:W-:Y:S01]  /*91b0*/  STG.E.64 [R16.64], R4 ;  /* 0x0000000410007986 */ /* 0x0011e2000c101b24 */
[----:B------:R-:W-:Y:S05]  /*91c0*/  BRA `(.L_x_1845) ;  /* 0x0000002000007947 */ /* 0x000fea0003800000 */
.L_x_1871:
[----:B------:R-:W0:Y:S02]  /*91d0*/  F2I.U32.F64.TRUNC R5, R4 ;  /* 0x0000000400057311 */ /* 0x000e24000030d000 */
[----:B0-----:R0:W-:Y:S02]  /*91e0*/  STG.E [R16.64], R5 ;  /* 0x0000000510007986 */ /* 0x0011e4000c101924 */
.L_x_1845:
[----:B------:R-:W-:Y:S02]  /*91f0*/  IADD3 R19, R19, 0x80, RZ ;  /* 0x0000008013137810 */ /* 0x000fe40007ffe0ff */
.L_x_1734:
[----:B------:R-:W-:Y:S05]  /*9200*/  BSYNC B6 ;  /* 0x0000000000067941 */ /* 0x000fea0003800000 */
.L_x_1733:
        /* <DEDUP_REMOVED lines=230> */
.L_x_1873:
        /* <DEDUP_REMOVED lines=19> */
.L_x_1877:
[----:B------:R-:W2:Y:S02]  /*a1a0*/  LDG.E.U8 R2, [R2.64] ;  /* 0x0000002402027981 */ /* 0x000ea4000c1e1100 */
[----:B--2---:R0:W1:Y:S01]  /*a1b0*/  I2F.F64.U16 R10, R2 ;  /* 0x00000002000a7312 */ /* 0x0040620000101800 */
[----:B------:R-:W-:Y:S05]  /*a1c0*/  BRA `(.L_x_1879) ;  /* 0x00000df000007947 */ /* 0x000fea0003800000 */
.L_x_1876:
        /* <DEDUP_REMOVED lines=9> */
.L_x_1881:
[----:B------:R-:W2:Y:S02]  /*a260*/  LDG.E R2, [R2.64] ;  /* 0x0000002402027981 */ /* 0x000ea4000c1e1900 */
[----:B--2---:R0:W1:Y:S01]  /*a270*/  I2F.F64 R10, R2 ;  /* 0x00000002000a7312 */ /* 0x0040620000201c00 */
[----:B------:R-:W-:Y:S05]  /*a280*/  BRA `(.L_x_1879) ;  /* 0x00000d3000007947 */ /* 0x000fea0003800000 */
.L_x_1880:
[----:B------:R-:W2:Y:S02]  /*a290*/  LDG.E.U16 R2, [R2.64] ;  /* 0x0000002402027981 */ /* 0x000ea4000c1e1500 */
[----:B--2---:R0:W1:Y:S01]  /*a2a0*/  I2F.F64.S16 R10, R2 ;  /* 0x00000002000a7312 */ /* 0x0040620000101c00 */
[----:B------:R-:W-:Y:S05]  /*a2b0*/  BRA `(.L_x_1879) ;  /* 0x00000d0000007947 */ /* 0x000fea0003800000 */
.L_x_1875:
        /* <DEDUP_REMOVED lines=10> */
.L_x_1883:
[----:B------:R-:W2:Y:S02]  /*a360*/  LDG.E.U16 R0, [R2.64] ;  /* 0x0000002402007981 */ /* 0x000ea4000c1e1500 */
[----:B--2---:R-:W-:-:S05]  /*a370*/  HADD2.F32 R0, -RZ, R0.H0_H0 ;  /* 0x20000000ff007230 */ /* 0x004fca0000004100 */
[----:B------:R-:W-:-:S04]  /*a380*/  FMUL.FTZ R0, R0, 1 ;  /* 0x3f80000000007820 */ /* 0x000fc80000410000 */
[----:B------:R0:W1:Y:S01]  /*a390*/  F2F.F64.F32 R10, R0 ;  /* 0x00000000000a7310 */ /* 0x0000620000201800 */
[----:B------:R-:W-:Y:S05]  /*a3a0*/  BRA `(.L_x_1879) ;  /* 0x00000c1000007947 */ /* 0x000fea0003800000 */
.L_x_1882:
        /* <DEDUP_REMOVED lines=10> */
.L_x_1885:
[----:B------:R-:W2:Y:S02]  /*a450*/  LDG.E.U16 R2, [R2.64] ;  /* 0x0000002402027981 */ /* 0x000ea4000c1e1500 */
[----:B--2---:R-:W-:-:S05]  /*a460*/  HADD2.F32 R0, -RZ, R2.H0_H0 ;  /* 0x20000002ff007230 */ /* 0x004fca0000004100 */
[----:B------:R-:W-:-:S04]  /*a470*/  FMUL.FTZ R0, R0, 1 ;  /* 0x3f80000000007820 */ /* 0x000fc80000410000 */
[----:B------:R0:W1:Y:S01]  /*a480*/  F2F.F64.F32 R10, R0 ;  /* 0x00000000000a7310 */ /* 0x0000620000201800 */
[----:B------:R-:W-:Y:S05]  /*a490*/  BRA `(.L_x_1879) ;  /* 0x00000b2000007947 */ /* 0x000fea0003800000 */
.L_x_1884:
[----:B------:R0:W5:Y:S01]  /*a4a0*/  LDG.E.64 R10, [R2.64] ;  /* 0x00000024020a7981 */ /* 0x000162000c1e1b00 */
[----:B------:R-:W-:Y:S05]  /*a4b0*/  BRA `(.L_x_1879) ;  /* 0x00000b0000007947 */ /* 0x000fea0003800000 */
.L_x_1874:
        /* <DEDUP_REMOVED lines=13> */
.L_x_1888:
[----:B------:R0:W5:Y:S01]  /*a590*/  LDG.E.64 R10, [R2.64] ;  /* 0x00000024020a7981 */ /* 0x000162000c1e1b00 */
[----:B------:R-:W-:Y:S05]  /*a5a0*/  BRA `(.L_x_1879) ;  /* 0x00000a1000007947 */ /* 0x000fea0003800000 */
.L_x_1887:
        /* <DEDUP_REMOVED lines=28> */
.L_x_1890:
        /* <DEDUP_REMOVED lines=15> */
.L_x_1889:
[----:B------:R-:W2:Y:S02]  /*a860*/  LDG.E.U16 R0, [R2.64] ;  /* 0x0000002402007981 */ /* 0x000ea4000c1e1500 */
[----:B--2---:R-:W-:-:S05]  /*a870*/  PRMT R0, RZ, 0x5410, R0 ;  /* 0x00005410ff007816 */ /* 0x004fca0000000000 */
[----:B------:R-:W-:-:S04]  /*a880*/  FMUL.FTZ R0, R0, 1 ;  /* 0x3f80000000007820 */ /* 0x000fc80000410000 */
[----:B------:R0:W1:Y:S01]  /*a890*/  F2F.F64.F32 R10, R0 ;  /* 0x00000000000a7310 */ /* 0x0000620000201800 */
[----:B------:R-:W-:Y:S05]  /*a8a0*/  BRA `(.L_x_1879) ;  /* 0x0000071000007947 */ /* 0x000fea0003800000 */
.L_x_1886:
        /* <DEDUP_REMOVED lines=11> */
.L_x_1893:
        /* <DEDUP_REMOVED lines=21> */
.L_x_1897:
[----:B------:R-:W-:Y:S05]  /*aab0*/  BSYNC B1 ;  /* 0x0000000000017941 */ /* 0x000fea0003800000 */
.L_x_1896:
[----:B------:R-:W-:Y:S01]  /*aac0*/  LEA R3, R0, 0x3b800000, 0x17 ;  /* 0x3b80000000037811 */ /* 0x000fe200078eb8ff */
[----:B------:R-:W-:-:S05]  /*aad0*/  IMAD.SHL.U32 R0, R2, 0x100000, RZ ;  /* 0x0010000002007824 */ /* 0x000fca00078e00ff */
[----:B------:R-:W-:Y:S02]  /*aae0*/  LOP3.LUT R0, R3, R0, R4, 0xfe, !PT ;  /* 0x0000000003007212 */ /* 0x000fe400078efe04 */
.L_x_1895:
[----:B------:R-:W-:Y:S05]  /*aaf0*/  BSYNC B0 ;  /* 0x0000000000007941 */ /* 0x000fea0003800000 */
.L_x_1894:
[----:B------:R-:W-:-:S04]  /*ab00*/  FMUL.FTZ R0, R0, 1 ;  /* 0x3f80000000007820 */ /* 0x000fc80000410000 */
[----:B------:R0:W1:Y:S01]  /*ab10*/  F2F.F64.F32 R10, R0 ;  /* 0x00000000000a7310 */ /* 0x0000620000201800 */
[----:B------:R-:W-:Y:S05]  /*ab20*/  BRA `(.L_x_1879) ;  /* 0x0000049000007947 */ /* 0x000fea0003800000 */
.L_x_1892:
        /* <DEDUP_REMOVED lines=21> */
.L_x_1901:
[----:B------:R-:W-:Y:S05]  /*ac80*/  BSYNC B1 ;  /* 0x0000000000017941 */ /* 0x000fea0003800000 */
.L_x_1900:
[----:B------:R-:W-:Y:S01]  /*ac90*/  LEA R3, R0, 0x37800000, 0x17 ;  /* 0x3780000000037811 */ /* 0x000fe200078eb8ff */
[----:B------:R-:W-:-:S05]  /*aca0*/  IMAD.SHL.U32 R0, R2, 0x200000, RZ ;  /* 0x0020000002007824 */ /* 0x000fca00078e00ff */
[----:B------:R-:W-:Y:S02]  /*acb0*/  LOP3.LUT R0, R3, R0, R4, 0xfe, !PT ;  /* 0x0000000003007212 */ /* 0x000fe400078efe04 */
.L_x_1899:
[----:B------:R-:W-:Y:S05]  /*acc0*/  BSYNC B0 ;  /* 0x0000000000007941 */ /* 0x000fea0003800000 */
.L_x_1898:
[----:B------:R-:W-:-:S04]  /*acd0*/  FMUL.FTZ R0, R0, 1 ;  /* 0x3f80000000007820 */ /* 0x000fc80000410000 */
[----:B------:R0:W1:Y:S01]  /*ace0*/  F2F.F64.F32 R10, R0 ;  /* 0x00000000000a7310 */ /* 0x0000620000201800 */
[----:B------:R-:W-:Y:S05]  /*acf0*/  BRA `(.L_x_1879) ;  /* 0x000002c000007947 */ /* 0x000fea0003800000 */
.L_x_1891:
        /* <DEDUP_REMOVED lines=14> */
.L_x_1905:
[----:B------:R-:W-:Y:S05]  /*ade0*/  BSYNC B0 ;  /* 0x0000000000007941 */ /* 0x000fea0003800000 */
.L_x_1904:
[----:B------:R-:W-:-:S04]  /*adf0*/  FMUL.FTZ R0, R0, 1 ;  /* 0x3f80000000007820 */ /* 0x000fc80000410000 */
[----:B------:R0:W1:Y:S01]  /*ae00*/  F2F.F64.F32 R10, R0 ;  /* 0x00000000000a7310 */ /* 0x0000620000201800 */
[----:B------:R-:W-:Y:S05]  /*ae10*/  BRA `(.L_x_1879) ;  /* 0x000001a000007947 */ /* 0x000fea0003800000 */
.L_x_1878:
        /* <DEDUP_REMOVED lines=21> */
.L_x_1903:
[----:B------:R-:W2:Y:S02]  /*af70*/  LDG.E.64 R10, [R2.64] ;  /* 0x00000024020a7981 */ /* 0x000ea4000c1e1b00 */
[----:B--2---:R-:W0:Y:S01]  /*af80*/  I2F.F64.U64 R10, R10 ;  /* 0x0000000a000a7312 */ /* 0x004e220000301800 */
[----:B------:R-:W-:Y:S05]  /*af90*/  BRA `(.L_x_1879) ;  /* 0x0000002000007947 */ /* 0x000fea0003800000 */
.L_x_1902:
[----:B------:R-:W2:Y:S02]  /*afa0*/  LDG.E R2, [R2.64] ;  /* 0x0000002402027981 */ /* 0x000ea4000c1e1900 */
[----:B--2---:R0:W1:Y:S02]  /*afb0*/  I2F.F64.U32 R10, R2 ;  /* 0x00000002000a7312 */ /* 0x0040640000201800 */
.L_x_1879:
        /* <DEDUP_REMOVED lines=18> */
.L_x_1907:
[----:B------:R0:W1:Y:S01]  /*b0e0*/  DMUL R2, RZ, R10 ;  /* 0x0000000aff027228 */ /* 0x0000620000000000 */
[----:B------:R-:W-:-:S05]  /*b0f0*/  IMAD.MOV.U32 R0, RZ, RZ, RZ ;  /* 0x000000ffff007224 */ /* 0x000fca00078e00ff */
.L_x_1908:
[----:B------:R-:W-:Y:S05]  /*b100*/  BSYNC B0 ;  /* 0x0000000000007941 */ /* 0x000fea0003800000 */
.L_x_1906:
        /* <DEDUP_REMOVED lines=35> */
[----:B0-----:R-:W-:Y:S01]  /*b340*/  STG.E.U8 [R16.64], R5 ;  /* 0x0000000510007986 */ /* 0x001fe2000c101124 */
[----:B------:R-:W-:Y:S05]  /*b350*/  EXIT ;  /* 0x000000000000794d */ /* 0x000fea0003800000 */
.L_x_1912:
[----:B------:R-:W0:Y:S02]  /*b360*/  F2I.S64.F64.TRUNC R4, R4 ;  /* 0x0000000400047311 */ /* 0x000e24000030d900 */
[----:B0-----:R-:W-:-:S05]  /*b370*/  IMAD.MOV.U32 R3, RZ, RZ, R4 ;  /* 0x000000ffff037224 */ /* 0x001fca00078e0004 */
[----:B------:R-:W-:Y:S01]  /*b380*/  STG.E.U8 [R16.64], R3 ;  /* 0x0000000310007986 */ /* 0x000fe2000c101124 */
[----:B------:R-:W-:Y:S05]  /*b390*/  EXIT ;  /* 0x000000000000794d */ /* 0x000fea0003800000 */
.L_x_1911:
[----:B------:R-:W-:-:S13]  /*b3a0*/  ISETP.NE.AND P0, PT, R2, 0x2, PT ;  /* 0x000000020200780c */ /* 0x000fda0003f05270 */
[----:B------:R-:W-:Y:S05]  /*b3b0*/  @!P0 BRA `(.L_x_1914) ;  /* 0x000000a000008947 */ /* 0x000fea0003800000 */
[----:B------:R-:W-:-:S13]  /*b3c0*/  ISETP.NE.AND P0, PT, R2, 0x3, PT ;  /* 0x000000030200780c */ /* 0x000fda0003f05270 */
[----:B------:R-:W-:Y:S05]  /*b3d0*/  @!P0 BRA `(.L_x_1915) ;  /* 0x0000005000008947 */ /* 0x000fea0003800000 */
[----:B------:R-:W-:-:S13]  /*b3e0*/  ISETP.NE.AND P0, PT, R2, 0x4, PT ;  /* 0x000000040200780c */ /* 0x000fda0003f05270 */
[----:B------:R-:W-:Y:S05]  /*b3f0*/  @P0 BRA `(.L_x_1913) ;  /* 0x00000ce000000947 */ /* 0x000fea0003800000 */
[----:B------:R-:W0:Y:S02]  /*b400*/  F2I.S64.F64.TRUNC R4, R4 ;  /* 0x0000000400047311 */ /* 0x000e24000030d900 */
[----:B0-----:R-:W-:Y:S01]  /*b410*/  STG.E.64 [R16.64], R4 ;  /* 0x0000000410007986 */ /* 0x001fe2000c101b24 */
[----:B------:R-:W-:Y:S05]  /*b420*/  EXIT ;  /* 0x000000000000794d */ /* 0x000fea0003800000 */
.L_x_1915:
[----:B------:R-:W0:Y:S02]  /*b430*/  F2I.F64.TRUNC R5, R4 ;  /* 0x0000000400057311 */ /* 0x000e24000030d100 */
[----:B0-----:R-:W-:Y:S01]  /*b440*/  STG.E [R16.64], R5 ;  /* 0x0000000510007986 */ /* 0x001fe2000c101924 */
[----:B------:R-:W-:Y:S05]  /*b450*/  EXIT ;  /* 0x000000000000794d */ /* 0x000fea0003800000 */
.L_x_1914:
[----:B------:R-:W0:Y:S02]  /*b460*/  F2I.F64.TRUNC R5, R4 ;  /* 0x0000000400057311 */ /* 0x000e24000030d100 */
[----:B0-----:R-:W-:Y:S01]  /*b470*/  STG.E.U16 [R16.64], R5 ;  /* 0x0000000510007986 */ /* 0x001fe2000c101524 */
[----:B------:R-:W-:Y:S05]  /*b480*/  EXIT ;  /* 0x000000000000794d */ /* 0x000fea0003800000 */
.L_x_1910:
        /* <DEDUP_REMOVED lines=9> */
[----:B------:R-:W-:Y:S01]  /*b520*/  STG.E [R16.64], R3 ;  /* 0x0000000310007986 */ /* 0x000fe2000c101924 */
[----:B------:R-:W-:Y:S05]  /*b530*/  EXIT ;  /* 0x000000000000794d */ /* 0x000fea0003800000 */
.L_x_1917:
[----:B------:R-:W0:Y:S01]  /*b540*/  F2F.F32.F64 R0, R4 ;  /* 0x0000000400007310 */ /* 0x000e220000301000 */
[----:B------:R-:W0:-:S14]  /*b550*/  DSETP.GEU.AND P0, PT, |R4|, c[0x2][0x20], PT ;  /* 0x008008000400762a */ /* 0x000e1c0003f0e200 */
[----:B0-----:R-:W-:-:S05]  /*b560*/  @!P0 FMUL R0, R0, 1.175494350822287508e-38 ;  /* 0x0080000000008820 */ /* 0x001fca0000400000 */
[----:B------:R-:W-:-:S05]  /*b570*/  F2FP.PACK_AB R0, RZ, R0 ;  /* 0x00000000ff00723e */ /* 0x000fca00000000ff */
[----:B------:R-:W-:Y:S01]  /*b580*/  STG.E.U16 [R16.64], R0 ;  /* 0x0000000010007986 */ /* 0x000fe2000c101524 */
[----:B------:R-:W-:Y:S05]  /*b590*/  EXIT ;  /* 0x000000000000794d */ /* 0x000fea0003800000 */
.L_x_1916:
        /* <DEDUP_REMOVED lines=10> */
[----:B------:R-:W-:Y:S01]  /*b640*/  STG.E.64 [R16.64], R2 ;  /* 0x0000000210007986 */ /* 0x000fe2000c101b24 */
[----:B------:R-:W-:Y:S05]  /*b650*/  EXIT ;  /* 0x000000000000794d */ /* 0x000fea0003800000 */
.L_x_1919:
[----:B------:R-:W0:Y:S01]  /*b660*/  F2F.F32.F64 R0, R4 ;  /* 0x0000000400007310 */ /* 0x000e220000301000 */
[----:B------:R-:W0:-:S14]  /*b670*/  DSETP.GEU.AND P0, PT, |R4|, c[0x2][0x20], PT ;  /* 0x008008000400762a */ /* 0x000e1c0003f0e200 */
[----:B0-----:R-:W-:-:S05]  /*b680*/  @!P0 FMUL R0, R0, 1.175494350822287508e-38 ;  /* 0x0080000000008820 */ /* 0x001fca0000400000 */
[----:B------:R-:W-:-:S04]  /*b690*/  F2FP.PACK_AB R3, RZ, R0 ;  /* 0x00000000ff03723e */ /* 0x000fc800000000ff */
[----:B------:R-:W-:-:S05]  /*b6a0*/  PRMT R3, R3, 0x5410, RZ ;  /* 0x0000541003037816 */ /* 0x000fca00000000ff */
[----:B------:R-:W-:Y:S01]  /*b6b0*/  STG.E [R16.64], R3 ;  /* 0x0000000310007986 */ /* 0x000fe2000c101924 */
[----:B------:R-:W-:Y:S05]  /*b6c0*/  EXIT ;  /* 0x000000000000794d */ /* 0x000fea0003800000 */
.L_x_1918:
[----:B------:R-:W-:Y:S01]  /*b6d0*/  STG.E.64 [R16.64], R4 ;  /* 0x0000000410007986 */ /* 0x000fe2000c101b24 */
[----:B------:R-:W-:Y:S05]  /*b6e0*/  EXIT ;  /* 0x000000000000794d */ /* 0x000fea0003800000 */
.L_x_1909:
        /* <DEDUP_REMOVED lines=10> */
[----:B------:R-:W-:Y:S01]  /*b790*/  STG.E.U8 [R16.64], R3 ;  /* 0x0000000310007986 */ /* 0x000fe2000c101124 */
[----:B------:R-:W-:Y:S05]  /*b7a0*/  EXIT ;  /* 0x000000000000794d */ /* 0x000fea0003800000 */
.L_x_1922:
[----:B------:R-:W-:-:S05]  /*b7b0*/  CS2R R6, SRZ ;  /* 0x0000000000067805 */ /* 0x000fca000001ff00 */
[----:B------:R-:W-:Y:S01]  /*b7c0*/  STG.E.128 [R16.64], R4 ;  /* 0x0000000410007986 */ /* 0x000fe2000c101d24 */
[----:B------:R-:W-:Y:S05]  /*b7d0*/  EXIT ;  /* 0x000000000000794d */ /* 0x000fea0003800000 */
.L_x_1921:
        /* <DEDUP_REMOVED lines=23> */
.L_x_1926:
[----:B------:R-:W-:Y:S05]  /*b950*/  BSYNC B0 ;  /* 0x0000000000007941 */ /* 0x000fea0003800000 */
.L_x_1925:
[----:B------:R-:W-:-:S05]  /*b960*/  LOP3.LUT R3, R0, R3, RZ, 0xfc, !PT ;  /* 0x0000000300037212 */ /* 0x000fca00078efcff */
[----:B------:R-:W-:Y:S01]  /*b970*/  STG.E.U8 [R16.64], R3 ;  /* 0x0000000310007986 */ /* 0x000fe2000c101124 */
[----:B------:R-:W-:Y:S05]  /*b980*/  EXIT ;  /* 0x000000000000794d */ /* 0x000fea0003800000 */
.L_x_1924:
        /* <DEDUP_REMOVED lines=15> */
.L_x_1928:
[----:B------:R-:W-:Y:S01]  /*ba80*/  IMAD.MOV.U32 R0, RZ, RZ, 0x7f ;  /* 0x0000007fff007424 */ /* 0x000fe200078e00ff */
[----:B------:R-:W-:-:S04]  /*ba90*/  ISETP.GT.U32.AND P0, PT, R2, 0x7f800000, PT ;  /* 0x7f8000000200780c */ /* 0x000fc80003f04070 */
[----:B------:R-:W-:-:S04]  /*baa0*/  SEL R0, R0, 0x7c, P0 ;  /* 0x0000007c00007807 */ /* 0x000fc80000000000 */
.L_x_1929:
[----:B------:R-:W-:Y:S05]  /*bab0*/  BSYNC B0 ;  /* 0x0000000000007941 */ /* 0x000fea0003800000 */
.L_x_1927:
[----:B------:R-:W-:-:S04]  /*bac0*/  LOP3.LUT R2, R3, 0x80000000, RZ, 0xc0, !PT ;  /* 0x8000000003027812 */ /* 0x000fc800078ec0ff */
[----:B------:R-:W-:-:S04]  /*bad0*/  SHF.R.U32.HI R3, RZ, 0x18, R2 ;  /* 0x00000018ff037819 */ /* 0x000fc80000011602 */
[----:B------:R-:W-:-:S05]  /*bae0*/  LOP3.LUT R3, R0, R3, RZ, 0xfc, !PT ;  /* 0x0000000300037212 */ /* 0x000fca00078efcff */
[----:B------:R-:W-:Y:S01]  /*baf0*/  STG.E.U8 [R16.64], R3 ;  /* 0x0000000310007986 */ /* 0x000fe2000c101124 */
[----:B------:R-:W-:Y:S05]  /*bb00*/  EXIT ;  /* 0x000000000000794d */ /* 0x000fea0003800000 */
.L_x_1923:
[----:B------:R-:W0:Y:S01]  /*bb10*/  F2F.F32.F64 R0, R4 ;  /* 0x0000000400007310 */ /* 0x000e220000301000 */
[----:B------:R-:W0:-:S14]  /*bb20*/  DSETP.GEU.AND P0, PT, |R4|, c[0x2][0x20], PT ;  /* 0x008008000400762a */ /* 0x000e1c0003f0e200 */
[----:B0-----:R-:W-:-:S05]  /*bb30*/  @!P0 FMUL R0, R0, 1.175494350822287508e-38 ;  /* 0x0080000000008820 */ /* 0x001fca0000400000 */
[----:B------:R-:W-:-:S05]  /*bb40*/  F2FP.BF16.PACK_AB R0, RZ, R0 ;  /* 0x00000000ff00723e */ /* 0x000fca00000010ff */
[----:B------:R-:W-:Y:S01]  /*bb50*/  STG.E.U16 [R16.64], R0 ;  /* 0x0000000010007986 */ /* 0x000fe2000c101524 */
[----:B------:R-:W-:Y:S05]  /*bb60*/  EXIT ;  /* 0x000000000000794d */ /* 0x000fea0003800000 */
.L_x_1920:
        /* <DEDUP_REMOVED lines=9> */
[----:B0-----:R-:W-:Y:S01]  /*bc00*/  STG.E.U16 [R16.64], R5 ;  /* 0x0000000510007986 */ /* 0x001fe2000c101524 */
[----:B------:R-:W-:Y:S05]  /*bc10*/  EXIT ;  /* 0x000000000000794d */ /* 0x000fea0003800000 */
.L_x_1932:
        /* <DEDUP_REMOVED lines=19> */
.L_x_1935:
[----:B------:R-:W-:-:S04]  /*bd50*/  LOP3.LUT R2, R3, 0x80000000, RZ, 0xc0, !PT ;  /* 0x8000000003027812 */ /* 0x000fc800078ec0ff */
[----:B------:R-:W-:-:S04]  /*bd60*/  SHF.R.U32.HI R3, RZ, 0x18, R2 ;  /* 0x00000018ff037819 */ /* 0x000fc80000011602 */
[----:B------:R-:W-:-:S04]  /*bd70*/  LOP3.LUT R0, R0, R3, RZ, 0xfc, !PT ;  /* 0x0000000300007212 */ /* 0x000fc800078efcff */
[----:B------:R-:W-:Y:S02]  /*bd80*/  PRMT R8, R0, 0x7610, R8 ;  /* 0x0000761000087816 */ /* 0x000fe40000000008 */
.L_x_1934:
[----:B------:R-:W-:Y:S05]  /*bd90*/  BSYNC B0 ;  /* 0x0000000000007941 */ /* 0x000fea0003800000 */
.L_x_1933:
[----:B------:R-:W-:Y:S01]  /*bda0*/  STG.E.U8 [R16.64], R8 ;  /* 0x0000000810007986 */ /* 0x000fe2000c101124 */
[----:B------:R-:W-:Y:S05]  /*bdb0*/  EXIT ;  /* 0x000000000000794d */ /* 0x000fea0003800000 */
.L_x_1931:
        /* <DEDUP_REMOVED lines=19> */
.L_x_1938:
[----:B------:R-:W-:-:S04]  /*bef0*/  LOP3.LUT R2, R3, 0x80000000, RZ, 0xc0, !PT ;  /* 0x8000000003027812 */ /* 0x000fc800078ec0ff */
[----:B------:R-:W-:-:S04]  /*bf00*/  SHF.R.U32.HI R3, RZ, 0x18, R2 ;  /* 0x00000018ff037819 */ /* 0x000fc80000011602 */
[----:B------:R-:W-:-:S04]  /*bf10*/  LOP3.LUT R0, R0, R3, RZ, 0xfc, !PT ;  /* 0x0000000300007212 */ /* 0x000fc800078efcff */
[----:B------:R-:W-:Y:S02]  /*bf20*/  PRMT R8, R0, 0x7610, R8 ;  /* 0x0000761000087816 */ /* 0x000fe40000000008 */
.L_x_1937:
[----:B------:R-:W-:Y:S05]  /*bf30*/  BSYNC B0 ;  /* 0x0000000000007941 */ /* 0x000fea0003800000 */
.L_x_1936:
[----:B------:R-:W-:Y:S01]  /*bf40*/  STG.E.U8 [R16.64], R8 ;  /* 0x0000000810007986 */ /* 0x000fe2000c101124 */
[----:B------:R-:W-:Y:S05]  /*bf50*/  EXIT ;  /* 0x000000000000794d */ /* 0x000fea0003800000 */
.L_x_1930:
        /* <DEDUP_REMOVED lines=24> */
.L_x_1913:
        /* <DEDUP_REMOVED lines=20> */
.L_x_1940:
[----:B------:R-:W0:Y:S02]  /*c220*/  F2I.U64.F64.TRUNC R4, R4 ;  /* 0x0000000400047311 */ /* 0x000e24000030d800 */
[----:B0-----:R-:W-:Y:S01]  /*c230*/  STG.E.64 [R16.64], R4 ;  /* 0x0000000410007986 */ /* 0x001fe2000c101b24 */
[----:B------:R-:W-:Y:S05]  /*c240*/  EXIT ;  /* 0x000000000000794d */ /* 0x000fea0003800000 */
.L_x_1939:
[----:B------:R-:W0:Y:S02]  /*c250*/  F2I.U32.F64.TRUNC R5, R4 ;  /* 0x0000000400057311 */ /* 0x000e24000030d000 */
[----:B0-----:R-:W-:Y:S01]  /*c260*/  STG.E [R16.64], R5 ;  /* 0x0000000510007986 */ /* 0x001fe2000c101924 */
[----:B------:R-:W-:Y:S05]  /*c270*/  EXIT ;  /* 0x000000000000794d */ /* 0x000fea0003800000 */
        .type           $_ZN2at6native18elementwise_kernelILi128ELi4EZNS0_15gpu_kernel_implIZZZNS0_15sin_kernel_cudaERNS_18TensorIteratorBaseEENKUlvE0_clEvENKUlvE_clEvEUldE_EEvS4_RKT_EUliE_EEviT1_$__internal_trig_reduction_slowpathd,@function
        .size           $_ZN2at6native18elementwise_kernelILi128ELi4EZNS0_15gpu_kernel_implIZZZNS0_15sin_kernel_cudaERNS_18TensorIteratorBaseEENKUlvE0_clEvENKUlvE_clEvEUldE_EEvS4_RKT_EUliE_EEviT1_$__internal_trig_reduction_slowpathd,(.L_x_2437 - $_ZN2at6native18elementwise_kernelILi128ELi4EZNS0_15gpu_kernel_implIZZZNS0_15sin_kernel_cudaERNS_18TensorIteratorBaseEENKUlvE0_clEvENKUlvE_clEvEUldE_EEvS4_RKT_EUliE_EEviT1_$__internal_trig_reduction_slowpathd)
$_ZN2at6native18elementwise_kernelILi128ELi4EZNS0_15gpu_kernel_implIZZZNS0_15sin_kernel_cudaERNS_18TensorIteratorBaseEENKUlvE0_clEvENKUlvE_clEvEUldE_EEvS4_RKT_EUliE_EEviT1_$__internal_trig_reduction_slowpathd:
[--C-:B------:R-:W-:Y:S01]  /*c280*/  SHF.R.U32.HI R8, RZ, 0x14, R11.reuse ;  /* 0x00000014ff087819 */ /* 0x100fe2000001160b */
[----:B------:R-:W-:Y:S02]  /*c290*/  IMAD.MOV.U32 R5, RZ, RZ, R11 ;  /* 0x000000ffff057224 */ /* 0x000fe400078e000b */
[----:B------:R-:W-:Y:S01]  /*c2a0*/  IMAD.MOV.U32 R3, RZ, RZ, RZ ;  /* 0x000000ffff037224 */ /* 0x000fe200078e00ff */
[----:B------:R-:W-:-:S04]  /*c2b0*/  LOP3.LUT R4, R8, 0x7ff, RZ, 0xc0, !PT ;  /* 0x000007ff08047812 */ /* 0x000fc800078ec0ff */
[----:B------:R-:W-:-:S13]  /*c2c0*/  ISETP.NE.AND P0, PT, R4, 0x7ff, PT ;  /* 0x000007ff0400780c */ /* 0x000fda0003f05270 */
[----:B------:R-:W-:Y:S05]  /*c2d0*/  @!P0 BRA `(.L_x_1941) ;  /* 0x000008a000008947 */ /* 0x000fea0003800000 */
[----:B------:R-:W-:Y:S01]  /*c2e0*/  IADD3 R3, R4, -0x400, RZ ;  /* 0xfffffc0004037810 */ /* 0x000fe20007ffe0ff */
[----:B------:R-:W-:Y:S01]  /*c2f0*/  BSSY B1, `(.L_x_1942) ;  /* 0x000002e000017945 */ /* 0x000fe20003800000 */
[----:B------:R-:W-:Y:S01]  /*c300*/  IADD3 R8, R8, -0x400, RZ ;  /* 0xfffffc0008087810 */ /* 0x000fe20007ffe0ff */
[----:B------:R-:W-:Y:S01]  /*c310*/  CS2R R6, SRZ ;  /* 0x0000000000067805 */ /* 0x000fe2000001ff00 */
[----:B------:R-:W-:Y:S02]  /*c320*/  SHF.R.U32.HI R3, RZ, 0x6, R3 ;  /* 0x00000006ff037819 */ /* 0x000fe40000011603 */
[----:B------:R-:W-:Y:S02]  /*c330*/  LOP3.LUT P2, R8, R8, 0x3f, RZ, 0xc0, !PT ;  /* 0x0000003f08087812 */ /* 0x000fe4000784c0ff */
[C---:B------:R-:W-:Y:S02]  /*c340*/  IADD3 R4, -R3.reuse, 0x10, RZ ;  /* 0x0000001003047810 */ /* 0x040fe40007ffe1ff */
[----:B------:R-:W-:-:S02]  /*c350*/  IADD3 R9, -R3, 0x13, RZ ;  /* 0x0000001303097810 */ /* 0x000fc40007ffe1ff */
[----:B------:R-:W-:Y:S02]  /*c360*/  ISETP.GT.AND P0, PT, R4, 0xe, PT ;  /* 0x0000000e0400780c */ /* 0x000fe40003f04270 */
[----:B------:R-:W-:Y:S02]  /*c370*/  IADD3 R3, -R3, 0xf, RZ ;  /* 0x0000000f03037810 */ /* 0x000fe40007ffe1ff */
[----:B------:R-:W-:-:S03]  /*c380*/  SEL R9, R9, 0x12, !P0 ;  /* 0x0000001209097807 */ /* 0x000fc60004000000 */
[----:B------:R-:W-:Y:S01]  /*c390*/  IMAD.MOV.U32 R12, RZ, RZ, R3 ;  /* 0x000000ffff0c7224 */ /* 0x000fe200078e0003 */
[----:B------:R-:W-:-:S13]  /*c3a0*/  ISETP.GT.AND P0, PT, R4, R9, PT ;  /* 0x000000090400720c */ /* 0x000fda0003f04270 */
[----:B------:R-:W-:Y:S05]  /*c3b0*/  @P0 BRA `(.L_x_1943) ;  /* 0x0000021000000947 */ /* 0x000fea0003800000 */
[----:B------:R-:W-:Y:S01]  /*c3c0*/  IMAD.MOV.U32 R14, RZ, RZ, 0x8 ;  /* 0x00000008ff0e7424 */ /* 0x000fe200078e00ff */
[C---:B------:R-:W-:Y:S01]  /*c3d0*/  SHF.L.U64.HI R21, R0.reuse, 0xb, R5 ;  /* 0x0000000b00157819 */ /* 0x040fe20000010205 */
[----:B------:R-:W-:Y:S01]  /*c3e0*/  IMAD.SHL.U32 R13, R0, 0x800, RZ ;  /* 0x00000800000d7824 */ /* 0x000fe200078e00ff */
[----:B------:R-:W-:Y:S01]  /*c3f0*/  CS2R R6, SRZ ;  /* 0x0000000000067805 */ /* 0x000fe2000001ff00 */
[----:B------:R-:W-:Y:S01]  /*c400*/  IMAD.WIDE R14, R3, R14, c[0x4][0x140] ;  /* 0x01005000030e7625 */ /* 0x000fe200078e020e */
[----:B------:R-:W-:-:S03]  /*c410*/  LOP3.LUT R21, R21, 0x80000000, RZ, 0xfc, !PT ;  /* 0x8000000015157812 */ /* 0x000fc600078efcff */
[----:B------:R-:W-:Y:S02]  /*c420*/  IMAD.MOV.U32 R0, RZ, RZ, R1 ;  /* 0x000000ffff007224 */ /* 0x000fe400078e0001 */
[----:B------:R-:W-:Y:S02]  /*c430*/  IMAD.MOV.U32 R12, RZ, RZ, R3 ;  /* 0x000000ffff0c7224 */ /* 0x000fe400078e0003 */
.L_x_1944:
[----:B------:R-:W-:Y:S02]  /*c440*/  ULDC.64 UR4, c[0x0][0x118] ;  /* 0x0000460000047ab9 */ /* 0x000fe40000000a00 */
[----:B------:R-:W2:Y:S01]  /*c450*/  LDG.E.64.CONSTANT R4, [R14.64] ;  /* 0x000000040e047981 */ /* 0x000ea2000c1e9b00 */
[----:B------:R-:W-:Y:S01]  /*c460*/  IADD3 R12, R12, 0x1, RZ ;  /* 0x000000010c0c7810 */ /* 0x000fe20007ffe0ff */
[----:B--2---:R-:W-:-:S04]  /*c470*/  IMAD.WIDE.U32 R6, P3, R4, R13, R6 ;  /* 0x0000000d04067225 */ /* 0x004fc80007860006 */
[C---:B------:R-:W-:Y:S02]  /*c480*/  IMAD R25, R4.reuse, R21, RZ ;  /* 0x0000001504197224 */ /* 0x040fe400078e02ff */
[----:B------:R-:W-:Y:S02]  /*c490*/  IMAD R18, R5, R13, RZ ;  /* 0x0000000d05127224 */ /* 0x000fe400078e02ff */
[----:B------:R-:W-:Y:S01]  /*c4a0*/  IMAD.HI.U32 R4, R4, R21, RZ ;  /* 0x0000001504047227 */ /* 0x000fe200078e00ff */
[----:B------:R-:W-:-:S03]  /*c4b0*/  IADD3 R7, P0, R25, R7, RZ ;  /* 0x0000000719077210 */ /* 0x000fc60007f1e0ff */
[----:B------:R-:W-:Y:S01]  /*c4c0*/  IMAD.X R4, RZ, RZ, R4, P3 ;  /* 0x000000ffff047224 */ /* 0x000fe200018e0604 */
[----:B------:R-:W-:Y:S01]  /*c4d0*/  IADD3 R25, P1, R18, R7, RZ ;  /* 0x0000000712197210 */ /* 0x000fe20007f3e0ff */
[----:B------:R-:W-:Y:S01]  /*c4e0*/  IMAD.HI.U32 R7, R5, R13, RZ ;  /* 0x0000000d05077227 */ /* 0x000fe200078e00ff */
[----:B------:R-:W-:-:S03]  /*c4f0*/  ISETP.GE.AND P3, PT, R12, R9, PT ;  /* 0x000000090c00720c */ /* 0x000fc60003f66270 */
[----:B------:R-:W-:Y:S01]  /*c500*/  IMAD.MOV.U32 R24, RZ, RZ, R6 ;  /* 0x000000ffff187224 */ /* 0x000fe200078e0006 */
[----:B------:R-:W-:Y:S01]  /*c510*/  IADD3.X R4, P0, R7, R4, RZ, P0, !PT ;  /* 0x0000000407047210 */ /* 0x000fe2000071e4ff */
[----:B------:R-:W-:-:S03]  /*c520*/  IMAD.HI.U32 R6, R5, R21, RZ ;  /* 0x0000001505067227 */ /* 0x000fc600078e00ff */
[----:B------:R0:W-:Y:S01]  /*c530*/  STL.64 [R0], R24 ;  /* 0x0000001800007387 */ /* 0x0001e20000100a00 */
[----:B------:R-:W-:Y:S02]  /*c540*/  IMAD R5, R5, R21, RZ ;  /* 0x0000001505057224 */ /* 0x000fe400078e02ff */
[----:B------:R-:W-:Y:S01]  /*c550*/  IMAD.X R6, RZ, RZ, R6, P0 ;  /* 0x000000ffff067224 */ /* 0x000fe200000e0606 */
[----:B------:R-:W-:Y:S02]  /*c560*/  IADD3 R14, P0, R14, 0x8, RZ ;  /* 0x000000080e0e7810 */ /* 0x000fe40007f1e0ff */
[----:B------:R-:W-:-:S03]  /*c570*/  IADD3.X R4, P1, R5, R4, RZ, P1, !PT ;  /* 0x0000000405047210 */ /* 0x000fc60000f3e4ff */
[----:B------:R-:W-:Y:S02]  /*c580*/  IMAD.X R15, RZ, RZ, R15, P0 ;  /* 0x000000ffff0f7224 */ /* 0x000fe400000e060f */
[----:B------:R-:W-:Y:S01]  /*c590*/  IMAD.X R7, RZ, RZ, R6, P1 ;  /* 0x000000ffff077224 */ /* 0x000fe200008e0606 */
[----:B0-----:R-:W-:Y:S01]  /*c5a0*/  IADD3 R0, R0, 0x8, RZ ;  /* 0x0000000800007810 */ /* 0x001fe20007ffe0ff */
[----:B------:R-:W-:Y:S01]  /*c5b0*/  IMAD.MOV.U32 R6, RZ, RZ, R4 ;  /* 0x000000ffff067224 */ /* 0x000fe200078e0004 */
[----:B------:R-:W-:Y:S05]  /*c5c0*/  @!P3 BRA `(.L_x_1944) ;  /* 0xfffffe700000b947 */ /* 0x000fea000383ffff */
.L_x_1943:
[----:B------:R-:W-:Y:S05]  /*c5d0*/  BSYNC B1 ;  /* 0x0000000000017941 */ /* 0x000fea0003800000 */
.L_x_1942:
[----:B------:R-:W-:-:S04]  /*c5e0*/  IMAD.IADD R0, R12, 0x1, -R3 ;  /* 0x000000010c007824 */ /* 0x000fc800078e0a03 */
[----:B------:R-:W-:-:S05]  /*c5f0*/  IMAD R21, R0, 0x8, R1 ;  /* 0x0000000800157824 */ /* 0x000fca00078e0201 */
[----:B------:R0:W-:Y:S04]  /*c600*/  STL.64 [R21], R6 ;  /* 0x0000000615007387 */ /* 0x0001e80000100a00 */
[----:B------:R-:W2:Y:S04]  /*c610*/  LDL.64 R12, [R1+0x10] ;  /* 0x00001000010c7983 */ /* 0x000ea80000100a00 */
[----:B------:R-:W3:Y:S04]  /*c620*/  @P2 LDL.64 R14, [R1+0x8] ;  /* 0x00000800010e2983 */ /* 0x000ee80000100a00 */
[----:B------:R-:W0:Y:S01]  /*c630*/  LDL.64 R4, [R1+0x18] ;  /* 0x0000180001047983 */ /* 0x000e220000100a00 */
[----:B------:R-:W-:Y:S01]  /*c640*/  @P2 IADD3 R3, -R8, 0x40, RZ ;  /* 0x0000004008032810 */ /* 0x000fe20007ffe1ff */
[----:B------:R-:W-:Y:S01]  /*c650*/  UMOV UR4, URZ ;  /* 0x0000003f00047c82 */ /* 0x000fe20008000000 */
[----:B--2---:R-:W-:-:S02]  /*c660*/  @P2 SHF.L.U32 R9, R12, R8, RZ ;  /* 0x000000080c092219 */ /* 0x004fc400000006ff */
[-C--:B------:R-:W-:Y:S02]  /*c670*/  @P2 SHF.R.U64 R18, R12, R3.reuse, R13 ;  /* 0x000000030c122219 */ /* 0x080fe4000000120d */
[-CC-:B---3--:R-:W-:Y:S02]  /*c680*/  @P2 SHF.R.U64 R0, R14, R3.reuse, R15.reuse ;  /* 0x000000030e002219 */ /* 0x188fe4000000120f */
[----:B------:R-:W-:Y:S02]  /*c690*/  @P2 SHF.R.U32.HI R14, RZ, R3, R15 ;  /* 0x00000003ff0e2219 */ /* 0x000fe4000001160f */
[-C--:B------:R-:W-:Y:S02]  /*c6a0*/  @P2 SHF.L.U64.HI R15, R12, R8.reuse, R13 ;  /* 0x000000080c0f2219 */ /* 0x080fe4000001020d */
[----:B0-----:R-:W-:Y:S02]  /*c6b0*/  @P2 SHF.L.U32 R7, R4, R8, RZ ;  /* 0x0000000804072219 */ /* 0x001fe400000006ff */
[----:B------:R-:W-:-:S02]  /*c6c0*/  @P2 LOP3.LUT R12, R0, R9, RZ, 0xfc, !PT ;  /* 0x00000009000c2212 */ /* 0x000fc400078efcff */
[----:B------:R-:W-:Y:S02]  /*c6d0*/  @P2 SHF.R.U32.HI R3, RZ, R3, R13 ;  /* 0x00000003ff032219 */ /* 0x000fe4000001160d */
[----:B------:R-:W-:Y:S02]  /*c6e0*/  @P2 SHF.L.U64.HI R0, R4, R8, R5 ;  /* 0x0000000804002219 */ /* 0x000fe40000010205 */
[----:B------:R-:W-:Y:S02]  /*c6f0*/  @P2 LOP3.LUT R13, R14, R15, RZ, 0xfc, !PT ;  /* 0x0000000f0e0d2212 */ /* 0x000fe400078efcff */
[----:B------:R-:W-:Y:S02]  /*c700*/  @P2 LOP3.LUT R4, R7, R18, RZ, 0xfc, !PT ;  /* 0x0000001207042212 */ /* 0x000fe400078efcff */
[C-C-:B------:R-:W-:Y:S01]  /*c710*/  SHF.L.U64.HI R6, R12.reuse, 0x2, R13.reuse ;  /* 0x000000020c067819 */ /* 0x140fe2000001020d */
[----:B------:R-:W-:Y:S01]  /*c720*/  IMAD.SHL.U32 R12, R12, 0x4, RZ ;  /* 0x000000040c0c7824 */ /* 0x000fe200078e00ff */
[----:B------:R-:W-:Y:S01]  /*c730*/  SHF.R.U32.HI R13, RZ, 0x1e, R13 ;  /* 0x0000001eff0d7819 */ /* 0x000fe2000001160d */
[----:B------:R-:W-:Y:S01]  /*c740*/  IMAD.SHL.U32 R8, R4, 0x4, RZ ;  /* 0x0000000404087824 */ /* 0x000fe200078e00ff */
[----:B------:R-:W-:-:S02]  /*c750*/  @P2 LOP3.LUT R5, R0, R3, RZ, 0xfc, !PT ;  /* 0x0000000300052212 */ /* 0x000fc400078efcff */
[----:B------:R-:W-:Y:S02]  /*c760*/  IADD3 RZ, P0, RZ, -R12, RZ ;  /* 0x8000000cffff7210 */ /* 0x000fe40007f1e0ff */
[----:B------:R-:W-:Y:S02]  /*c770*/  LOP3.LUT R7, RZ, R6, RZ, 0x33, !PT ;  /* 0x00000006ff077212 */ /* 0x000fe400078e33ff */
[----:B------:R-:W-:Y:S02]  /*c780*/  LOP3.LUT R8, R13, R8, RZ, 0xfc, !PT ;  /* 0x000000080d087212 */ /* 0x000fe400078efcff */
[----:B------:R-:W-:Y:S02]  /*c790*/  SHF.L.U64.HI R9, R4, 0x2, R5 ;  /* 0x0000000204097819 */ /* 0x000fe40000010205 */
[----:B------:R-:W-:Y:S02]  /*c7a0*/  IADD3.X R7, P0, RZ, R7, RZ, P0, !PT ;  /* 0x00000007ff077210 */ /* 0x000fe4000071e4ff */
[----:B------:R-:W-:-:S02]  /*c7b0*/  LOP3.LUT R3, RZ, R8, RZ, 0x33, !PT ;  /* 0x00000008ff037212 */ /* 0x000fc400078e33ff */
[----:B------:R-:W-:Y:S02]  /*c7c0*/  LOP3.LUT R4, RZ, R9, RZ, 0x33, !PT ;  /* 0x00000009ff047212 */ /* 0x000fe400078e33ff */
[----:B------:R-:W-:Y:S02]  /*c7d0*/  IADD3.X R3, P0, RZ, R3, RZ, P0, !PT ;  /* 0x00000003ff037210 */ /* 0x000fe4000071e4ff */
[----:B------:R-:W-:-:S03]  /*c7e0*/  SHF.R.U32.HI R0, RZ, 0x1d, R5 ;  /* 0x0000001dff007819 */ /* 0x000fc60000011605 */
[----:B------:R-:W-:Y:S01]  /*c7f0*/  IMAD.X R4, RZ, RZ, R4, P0 ;  /* 0x000000ffff047224 */ /* 0x000fe200000e0604 */
[----:B------:R-:W-:-:S04]  /*c800*/  LOP3.LUT P1, RZ, R0, 0x1, RZ, 0xc0, !PT ;  /* 0x0000000100ff7812 */ /* 0x000fc8000782c0ff */
[----:B------:R-:W-:Y:S02]  /*c810*/  SEL R4, R9, R4, !P1 ;  /* 0x0000000409047207 */ /* 0x000fe40004800000 */
[----:B------:R-:W-:Y:S02]  /*c820*/  SEL R13, R8, R3, !P1 ;  /* 0x00000003080d7207 */ /* 0x000fe40004800000 */
[----:B------:R-:W-:Y:S02]  /*c830*/  ISETP.NE.U32.AND P0, PT, R4, RZ, PT ;  /* 0x000000ff0400720c */ /* 0x000fe40003f05070 */
[----:B------:R-:W-:Y:S02]  /*c840*/  SEL R6, R6, R7, !P1 ;  /* 0x0000000706067207 */ /* 0x000fe40004800000 */
[----:B------:R-:W-:Y:S01]  /*c850*/  SEL R8, R13, R4, !P0 ;  /* 0x000000040d087207 */ /* 0x000fe20004000000 */
[----:B------:R-:W-:-:S05]  /*c860*/  @P1 IMAD.MOV R12, RZ, RZ, -R12 ;  /* 0x000000ffff0c1224 */ /* 0x000fca00078e0a0c */
[----:B------:R-:W0:Y:S02]  /*c870*/  FLO.U32 R8, R8 ;  /* 0x0000000800087300 */ /* 0x000e2400000e0000 */
[C---:B0-----:R-:W-:Y:S02]  /*c880*/  IADD3 R9, -R8.reuse, 0x1f, RZ ;  /* 0x0000001f08097810 */ /* 0x041fe40007ffe1ff */
[----:B------:R-:W-:-:S03]  /*c890*/  IADD3 R3, -R8, 0x3f, RZ ;  /* 0x0000003f08037810 */ /* 0x000fc60007ffe1ff */
[----:B------:R-:W-:-:S05]  /*c8a0*/  @P0 IMAD.MOV R3, RZ, RZ, R9 ;  /* 0x000000ffff030224 */ /* 0x000fca00078e0209 */
[C---:B------:R-:W-:Y:S02]  /*c8b0*/  ISETP.NE.U32.AND P0, PT, R3.reuse, RZ, PT ;  /* 0x000000ff0300720c */ /* 0x040fe40003f05070 */
[----:B------:R-:W-:Y:S02]  /*c8c0*/  IADD3 R7, -R3, 0x40, RZ ;  /* 0x0000004003077810 */ /* 0x000fe40007ffe1ff */
[----:B------:R-:W-:Y:S02]  /*c8d0*/  ISETP.NE.AND.EX P0, PT, RZ, RZ, PT, P0 ;  /* 0x000000ffff00720c */ /* 0x000fe40003f05300 */
[C---:B------:R-:W-:Y:S02]  /*c8e0*/  SHF.L.U32 R9, R13.reuse, R3, RZ ;  /* 0x000000030d097219 */ /* 0x040fe400000006ff */
[----:B------:R-:W-:Y:S02]  /*c8f0*/  SHF.R.U64 R12, R12, R7, R6 ;  /* 0x000000070c0c7219 */ /* 0x000fe40000001206 */
[----:B------:R-:W-:-:S02]  /*c900*/  SHF.L.U64.HI R15, R13, R3, R4 ;  /* 0x000000030d0f7219 */ /* 0x000fc40000010204 */
[----:B------:R-:W-:Y:S01]  /*c910*/  SHF.R.U32.HI R6, RZ, R7, R6 ;  /* 0x00000007ff067219 */ /* 0x000fe20000011606 */
[----:B------:R-:W-:-:S04]  /*c920*/  IMAD.MOV.U32 R7, RZ, RZ, RZ ;  /* 0x000000ffff077224 */ /* 0x000fc800078e00ff */
[----:B------:R-:W-:Y:S02]  /*c930*/  @P0 LOP3.LUT R13, R12, R9, RZ, 0xfc, !PT ;  /* 0x000000090c0d0212 */ /* 0x000fe400078efcff */
[----:B------:R-:W-:-:S03]  /*c940*/  @P0 LOP3.LUT R4, R6, R15, RZ, 0xfc, !PT ;  /* 0x0000000f06040212 */ /* 0x000fc600078efcff */
[----:B------:R-:W-:-:S04]  /*c950*/  IMAD.WIDE.U32 R8, R13, 0x2168c235, RZ ;  /* 0x2168c2350d087825 */ /* 0x000fc800078e00ff */
[----:B------:R-:W-:Y:S01]  /*c960*/  IMAD.MOV.U32 R6, RZ, RZ, R9 ;  /* 0x000000ffff067224 */ /* 0x000fe200078e0009 */
[----:B------:R-:W-:Y:S01]  /*c970*/  IADD3 RZ, P0, R8, R8, RZ ;  /* 0x0000000808ff7210 */ /* 0x000fe20007f1e0ff */
[----:B------:R-:W-:-:S04]  /*c980*/  IMAD.HI.U32 R9, R4, -0x36f0255e, RZ ;  /* 0xc90fdaa204097827 */ /* 0x000fc800078e00ff */
[----:B------:R-:W-:-:S04]  /*c990*/  IMAD.WIDE.U32 R6, R13, -0x36f0255e, R6 ;  /* 0xc90fdaa20d067825 */ /* 0x000fc800078e0006 */
[C---:B------:R-:W-:Y:S02]  /*c9a0*/  IMAD R13, R4.reuse, -0x36f0255e, RZ ;  /* 0xc90fdaa2040d7824 */ /* 0x040fe400078e02ff */
[----:B------:R-:W-:-:S04]  /*c9b0*/  IMAD.WIDE.U32 R6, P2, R4, 0x2168c235, R6 ;  /* 0x2168c23504067825 */ /* 0x000fc80007840006 */
[----:B------:R-:W-:Y:S01]  /*c9c0*/  IMAD.X R4, RZ, RZ, R9, P2 ;  /* 0x000000ffff047224 */ /* 0x000fe200010e0609 */
[----:B------:R-:W-:Y:S02]  /*c9d0*/  IADD3 R7, P2, R13, R7, RZ ;  /* 0x000000070d077210 */ /* 0x000fe40007f5e0ff */
[----:B------:R-:W-:Y:S02]  /*c9e0*/  IADD3.X RZ, P0, R6, R6, RZ, P0, !PT ;  /* 0x0000000606ff7210 */ /* 0x000fe4000071e4ff */
[C---:B------:R-:W-:Y:S01]  /*c9f0*/  ISETP.GT.U32.AND P3, PT, R7.reuse, RZ, PT ;  /* 0x000000ff0700720c */ /* 0x040fe20003f64070 */
[----:B------:R-:W-:Y:S01]  /*ca00*/  IMAD.X R4, RZ, RZ, R4, P2 ;  /* 0x000000ffff047224 */ /* 0x000fe200010e0604 */
[----:B------:R-:W-:-:S04]  /*ca10*/  IADD3.X R6, P2, R7, R7, RZ, P0, !PT ;  /* 0x0000000707067210 */ /* 0x000fc8000075e4ff */
[C---:B------:R-:W-:Y:S01]  /*ca20*/  ISETP.GT.AND.EX P0, PT, R4.reuse, RZ, PT, P3 ;  /* 0x000000ff0400720c */ /* 0x040fe20003f04330 */
[----:B------:R-:W-:-:S03]  /*ca30*/  IMAD.X R9, R4, 0x1, R4, P2 ;  /* 0x0000000104097824 */ /* 0x000fc600010e0604 */
[----:B------:R-:W-:Y:S02]  /*ca40*/  SEL R6, R6, R7, P0 ;  /* 0x0000000706067207 */ /* 0x000fe40000000000 */
[----:B------:R-:W-:Y:S02]  /*ca50*/  SEL R7, R9, R4, P0 ;  /* 0x0000000409077207 */ /* 0x000fe40000000000 */
[----:B------:R-:W-:Y:S02]  /*ca60*/  IADD3 R4, P2, R6, 0x1, RZ ;  /* 0x0000000106047810 */ /* 0x000fe40007f5e0ff */
[----:B------:R-:W-:Y:S02]  /*ca70*/  SEL R6, RZ, 0x1, !P0 ;  /* 0x00000001ff067807 */ /* 0x000fe40004000000 */
[----:B------:R-:W-:Y:S01]  /*ca80*/  LOP3.LUT P0, R11, R11, 0x80000000, RZ, 0xc0, !PT ;  /* 0x800000000b0b7812 */ /* 0x000fe2000780c0ff */
[----:B------:R-:W-:Y:S02]  /*ca90*/  IMAD.X R7, RZ, RZ, R7, P2 ;  /* 0x000000ffff077224 */ /* 0x000fe400010e0607 */
[----:B------:R-:W-:Y:S01]  /*caa0*/  IMAD.IADD R9, R6, 0x1, R3 ;  /* 0x0000000106097824 */ /* 0x000fe200078e0203 */
[----:B------:R-:W-:-:S02]  /*cab0*/  @P1 LOP3.LUT R11, R11, 0x80000000, RZ, 0x3c, !PT ;  /* 0x800000000b0b1812 */ /* 0x000fc400078e3cff */
[----:B------:R-:W-:Y:S01]  /*cac0*/  SHF.R.U64 R4, R4, 0xa, R7 ;  /* 0x0000000a04047819 */ /* 0x000fe20000001207 */
[----:B------:R-:W-:-:S03]  /*cad0*/  IMAD.SHL.U32 R9, R9, 0x100000, RZ ;  /* 0x0010000009097824 */ /* 0x000fc600078e00ff */
[----:B------:R-:W-:-:S04]  /*cae0*/  IADD3 R4, P2, R4, 0x1, RZ ;  /* 0x0000000104047810 */ /* 0x000fc80007f5e0ff */
[----:B------:R-:W-:-:S04]  /*caf0*/  LEA.HI.X R7, R7, RZ, RZ, 0x16, P2 ;  /* 0x000000ff07077211 */ /* 0x000fc800010fb4ff */
[--C-:B------:R-:W-:Y:S02]  /*cb00*/  SHF.R.U64 R3, R4, 0x1, R7.reuse ;  /* 0x0000000104037819 */ /* 0x100fe40000001207 */
[----:B------:R-:W-:Y:S02]  /*cb10*/  LOP3.LUT R4, R0, 0x1, RZ, 0xc0, !PT ;  /* 0x0000000100047812 */ /* 0x000fe400078ec0ff */
[----:B------:R-:W-:Y:S02]  /*cb20*/  SHF.R.U32.HI R6, RZ, 0x1, R7 ;  /* 0x00000001ff067819 */ /* 0x000fe40000011607 */
[----:B------:R-:W-:Y:S02]  /*cb30*/  IADD3 R0, P2, P3, R3, -UR4, RZ ;  /* 0x8000000403007c10 */ /* 0x000fe4000fb5e0ff */
[----:B------:R-:W-:Y:S02]  /*cb40*/  LEA.HI R3, R5, R4, RZ, 0x2 ;  /* 0x0000000405037211 */ /* 0x000fe400078f10ff */
[----:B------:R-:W-:-:S03]  /*cb50*/  IADD3.X R4, R6, 0x3fe00000, ~R9, P2, P3 ;  /* 0x3fe0000006047810 */ /* 0x000fc600017e6c09 */
[----:B------:R-:W-:Y:S01]  /*cb60*/  @P0 IMAD.MOV R3, RZ, RZ, -R3 ;  /* 0x000000ffff030224 */ /* 0x000fe200078e0a03 */
[----:B------:R-:W-:Y:S02]  /*cb70*/  LOP3.LUT R5, R4, R11, RZ, 0xfc, !PT ;  /* 0x0000000b04057212 */ /* 0x000fe400078efcff */
.L_x_1941:
[----:B------:R-:W-:Y:S02]  /*cb80*/  IMAD.MOV.U32 R11, RZ, RZ, 0x0 ;  /* 0x00000000ff0b7424 */ /* 0x000fe400078e00ff */
[----:B------:R-:W-:Y:S02]  /*cb90*/  IMAD.MOV.U32 R4, RZ, RZ, R0 ;  /* 0x000000ffff047224 */ /* 0x000fe400078e0000 */
[----:B------:R-:W-:Y:S05]  /*cba0*/  RET.REL.NODEC R10 `(_ZN2at6native18elementwise_kernelILi128ELi4EZNS0_15gpu_kernel_implIZZZNS0_15sin_kernel_cudaERNS_18TensorIteratorBaseEENKUlvE0_clEvENKUlvE_clEvEUldE_EEvS4_RKT_EUliE_EEviT1_) ;  /* 0xffff34500a007950 */ /* 0x000fea0003c3ffff */
.L_x_1945:
        /* <DEDUP_REMOVED lines=13> */
.L_x_2437:


//--------------------- .text._ZN2at6native27unrolled_elementwise_kernelIZZZNS0_15sin_kernel_cudaERNS_18TensorIteratorBaseEENKUlvE0_clEvENKUlvE_clEvEUldE_St5arrayIPcLm2EELi4E23TrivialOffsetCalculatorILi1EjESB_NS0_6memory12LoadWithCastILi1EEENSC_13StoreWithCastILi1EEEEEviT_T0_T2_T3_T4_T5_ --------------------------
	.section	.text._ZN2at6native27unrolled_elementwise_kernelIZZZNS0_15sin_kernel_cudaERNS_18TensorIteratorBaseEENKUlvE0_clEvENKUlvE_clEvEUldE_St5arrayIPcLm2EELi4E23TrivialOffsetCalculatorILi1EjESB_NS0_6memory12LoadWithCastILi1EEENSC_13StoreWithCastILi1EEEEEviT_T0_T2_T3_T4_T5_,"ax",@progbits
	.sectioninfo	@"SHI_REGISTERS=36"
	.align	128
        .global         _ZN2at6native27unrolled_elementwise_kernelIZZZNS0_15sin_kernel_cudaERNS_18TensorIteratorBaseEENKUlvE0_clEvENKUlvE_clEvEUldE_St5arrayIPcLm2EELi4E23TrivialOffsetCalculatorILi1EjESB_NS0_6memory12LoadWithCastILi1EEENSC_13StoreWithCastILi1EEEEEviT_T0_T2_T3_T4_T5_
        .type           _ZN2at6native27unrolled_elementwise_kernelIZZZNS0_15sin_kernel_cudaERNS_18TensorIteratorBaseEENKUlvE0_clEvENKUlvE_clEvEUldE_St5arrayIPcLm2EELi4E23TrivialOffsetCalculatorILi1EjESB_NS0_6memory12LoadWithCastILi1EEENSC_13StoreWithCastILi1EEEEEviT_T0_T2_T3_T4_T5_,@function
        .size           _ZN2at6native27unrolled_elementwise_kernelIZZZNS0_15sin_kernel_cudaERNS_18TensorIteratorBaseEENKUlvE0_clEvENKUlvE_clEvEUldE_St5arrayIPcLm2EELi4E23TrivialOffsetCalculatorILi1EjESB_NS0_6memory12LoadWithCastILi1EEENSC_13StoreWithCastILi1EEEEEviT_T0_T2_T3_T4_T5_,(.L_x_2438 - _ZN2at6native27unrolled_elementwise_kernelIZZZNS0_15sin_kernel_cudaERNS_18TensorIteratorBaseEENKUlvE0_clEvENKUlvE_clEvEUldE_St5arrayIPcLm2EELi4E23TrivialOffsetCalculatorILi1EjESB_NS0_6memory12LoadWithCastILi1EEENSC_13StoreWithCastILi1EEEEEviT_T0_T2_T3_T4_T5_)
        .other          _ZN2at6native27unrolled_elementwise_kernelIZZZNS0_15sin_kernel_cudaERNS_18TensorIteratorBaseEENKUlvE0_clEvENKUlvE_clEvEUldE_St5arrayIPcLm2EELi4E23TrivialOffsetCalculatorILi1EjESB_NS0_6memory12LoadWithCastILi1EEENSC_13StoreWithCastILi1EEEEEviT_T0_T2_T3_T4_T5_,@"STO_CUDA_ENTRY STV_DEFAULT"
_ZN2at6native27unrolled_elementwise_kernelIZZZNS0_15sin_kernel_cudaERNS_18TensorIteratorBaseEENKUlvE0_clEvENKUlvE_clEvEUldE_St5arrayIPcLm2EELi4E23TrivialOffsetCalculatorILi1EjESB_NS0_6memory12LoadWithCastILi1EEENSC_13StoreWithCastILi1EEEEEviT_T0_T2_T3_T4_T5_:
.text._ZN2at6native27unrolled_elementwise_kernelIZZZNS0_15sin_kernel_cudaERNS_18TensorIteratorBaseEENKUlvE0_clEvENKUlvE_clEvEUldE_St5arrayIPcLm2EELi4E23TrivialOffsetCalculatorILi1EjESB_NS0_6memory12LoadWithCastILi1EEENSC_13StoreWithCastILi1EEEEEviT_T0_T2_T3_T4_T5_:
[----:B------:R-:W-:Y:S02]  /*0000*/  IMAD.MOV.U32 R1, RZ, RZ, c[0x0][0x28] ;  /* 0x00000a00ff017624 */ /* 0x000fe400078e00ff */
[----:B------:R-:W0:Y:S01]  /*0010*/  S2R R2, SR_CTAID.X ;  /* 0x0000000000027919 */ /* 0x000e220000002500 */
[----:B------:R-:W-:Y:S01]  /*0020*/  IMAD.MOV.U32 R3, RZ, RZ, -0x200 ;  /* 0xfffffe00ff037424 */ /* 0x000fe200078e00ff */
[----:B------:R-:W1:Y:S01]  /*0030*/  LDC.U8 R19, c[0x0][0x17c] ;  /* 0x00005f00ff137b82 */ /* 0x000e620000000000 */
[----:B------:R-:W-:Y:S01]  /*0040*/  ULDC.64 UR36, c[0x0][0x118] ;  /* 0x0000460000247ab9 */ /* 0x000fe20000000a00 */
[----:B------:R-:W2:Y:S01]  /*0050*/  S2R R29, SR_TID.X ;  /* 0x00000000001d7919 */ /* 0x000ea20000002100 */
[----:B------:R-:W-:Y:S01]  /*0060*/  BSSY B6, `(.L_x_1946) ;  /* 0x00000fe000067945 */ /* 0x000fe20003800000 */
[----:B------:R-:W-:Y:S01]  /*0070*/  IADD3 R1, R1, -0x28, RZ ;  /* 0xffffffd801017810 */ /* 0x000fe20007ffe0ff */
[----:B------:R-:W-:Y:S01]  /*0080*/  CS2R R22, SRZ ;  /* 0x0000000000167805 */ /* 0x000fe2000001ff00 */
[----:B------:R-:W-:Y:S01]  /*0090*/  CS2R R26, SRZ ;  /* 0x00000000001a7805 */ /* 0x000fe2000001ff00 */
        /* <DEDUP_REMOVED lines=21> */
.L_x_1951:
[----:B------:R-:W2:Y:S02]  /*01f0*/  LDG.E.U8 R4, [R4.64] ;  /* 0x0000002404047981 */ /* 0x000ea4000c1e1100 */
[----:B--2---:R0:W1:Y:S01]  /*0200*/  I2F.F64.U16 R26, R4 ;  /* 0x00000004001a7312 */ /* 0x0040620000101800 */
[----:B------:R-:W-:Y:S05]  /*0210*/  BRA `(.L_x_1953) ;  /* 0x00000e0000007947 */ /* 0x000fea0003800000 */
.L_x_1950:
        /* <DEDUP_REMOVED lines=9> */
.L_x_1955:
[----:B------:R-:W2:Y:S02]  /*02b0*/  LDG.E R4, [R4.64] ;  /* 0x0000002404047981 */ /* 0x000ea4000c1e1900 */
[----:B--2---:R0:W1:Y:S01]  /*02c0*/  I2F.F64 R26, R4 ;  /* 0x00000004001a7312 */ /* 0x0040620000201c00 */
[----:B------:R-:W-:Y:S05]  /*02d0*/  BRA `(.L_x_1953) ;  /* 0x00000d4000007947 */ /* 0x000fea0003800000 */
.L_x_1954:
[----:B------:R-:W2:Y:S02]  /*02e0*/  LDG.E.U16 R4, [R4.64] ;  /* 0x0000002404047981 */ /* 0x000ea4000c1e1500 */
[----:B--2---:R0:W1:Y:S01]  /*02f0*/  I2F.F64.S16 R26, R4 ;  /* 0x00000004001a7312 */ /* 0x0040620000101c00 */
[----:B------:R-:W-:Y:S05]  /*0300*/  BRA `(.L_x_1953) ;  /* 0x00000d1000007947 */ /* 0x000fea0003800000 */
.L_x_1949:
        /* <DEDUP_REMOVED lines=10> */
.L_x_1957:
[----:B------:R-:W2:Y:S02]  /*03b0*/  LDG.E.U16 R0, [R4.64] ;  /* 0x0000002404007981 */ /* 0x000ea4000c1e1500 */
[----:B--2---:R-:W-:-:S05]  /*03c0*/  HADD2.F32 R0, -RZ, R0.H0_H0 ;  /* 0x20000000ff007230 */ /* 0x004fca0000004100 */
[----:B------:R-:W-:-:S04]  /*03d0*/  FMUL.FTZ R0, R0, 1 ;  /* 0x3f80000000007820 */ /* 0x000fc80000410000 */
[----:B------:R0:W1:Y:S01]  /*03e0*/  F2F.F64.F32 R26, R0 ;  /* 0x00000000001a7310 */ /* 0x0000620000201800 */
[----:B------:R-:W-:Y:S05]  /*03f0*/  BRA `(.L_x_1953) ;  /* 0x00000c2000007947 */ /* 0x000fea0003800000 */
.L_x_1956:
        /* <DEDUP_REMOVED lines=10> */
.L_x_1959:
[----:B------:R-:W2:Y:S02]  /*04a0*/  LDG.E.U16 R4, [R4.64] ;  /* 0x0000002404047981 */ /* 0x000ea4000c1e1500 */
[----:B--2---:R-:W-:-:S05]  /*04b0*/  HADD2.F32 R0, -RZ, R4.H0_H0 ;  /* 0x20000004ff007230 */ /* 0x004fca0000004100 */
[----:B------:R-:W-:-:S04]  /*04c0*/  FMUL.FTZ R0, R0, 1 ;  /* 0x3f80000000007820 */ /* 0x000fc80000410000 */
[----:B------:R0:W1:Y:S01]  /*04d0*/  F2F.F64.F32 R26, R0 ;  /* 0x00000000001a7310 */ /* 0x0000620000201800 */
[----:B------:R-:W-:Y:S05]  /*04e0*/  BRA `(.L_x_1953) ;  /* 0x00000b3000007947 */ /* 0x000fea0003800000 */
.L_x_1958:
[----:B------:R0:W5:Y:S01]  /*04f0*/  LDG.E.64 R26, [R4.64] ;  /* 0x00000024041a7981 */ /* 0x000162000c1e1b00 */
[----:B------:R-:W-:Y:S05]  /*0500*/  BRA `(.L_x_1953) ;  /* 0x00000b1000007947 */ /* 0x000fea0003800000 */
.L_x_1948:
        /* <DEDUP_REMOVED lines=13> */
.L_x_1962:
[----:B------:R0:W5:Y:S01]  /*05e0*/  LDG.E.64 R26, [R4.64] ;  /* 0x00000024041a7981 */ /* 0x000162000c1e1b00 */
[----:B------:R-:W-:Y:S05]  /*05f0*/  BRA `(.L_x_1953) ;  /* 0x00000a2000007947 */ /* 0x000fea0003800000 */
.L_x_1961:
        /* <DEDUP_REMOVED lines=28> */
.L_x_1964:
        /* <DEDUP_REMOVED lines=16> */
.L_x_1963:
[----:B------:R-:W2:Y:S02]  /*08c0*/  LDG.E.U16 R0, [R4.64] ;  /* 0x0000002404007981 */ /* 0x000ea4000c1e1500 */
[----:B--2---:R-:W-:-:S05]  /*08d0*/  PRMT R0, RZ, 0x5410, R0 ;  /* 0x00005410ff007816 */ /* 0x004fca0000000000 */
[----:B------:R-:W-:-:S04]  /*08e0*/  FMUL.FTZ R0, R0, 1 ;  /* 0x3f80000000007820 */ /* 0x000fc80000410000 */
[----:B------:R0:W1:Y:S01]  /*08f0*/  F2F.F64.F32 R26, R0 ;  /* 0x00000000001a7310 */ /* 0x0000620000201800 */
[----:B------:R-:W-:Y:S05]  /*0900*/  BRA `(.L_x_1953) ;  /* 0x0000071000007947 */ /* 0x000fea0003800000 */
.L_x_1960:
        /* <DEDUP_REMOVED lines=11> */
.L_x_1967:
        /* <DEDUP_REMOVED lines=21> */
.L_x_1971:
[----:B------:R-:W-:Y:S05]  /*0b10*/  BSYNC B1 ;  /* 0x0000000000017941 */ /* 0x000fea0003800000 */
.L_x_1970:
[----:B------:R-:W-:Y:S01]  /*0b20*/  LEA R5, R0, 0x3b800000, 0x17 ;  /* 0x3b80000000057811 */ /* 0x000fe200078eb8ff */
[----:B------:R-:W-:-:S05]  /*0b30*/  IMAD.SHL.U32 R0, R3, 0x100000, RZ ;  /* 0x0010000003007824 */ /* 0x000fca00078e00ff */
[----:B------:R-:W-:Y:S02]  /*0b40*/  LOP3.LUT R0, R5, R0, R6, 0xfe, !PT ;  /* 0x0000000005007212 */ /* 0x000fe400078efe06 */
.L_x_1969:
[----:B------:R-:W-:Y:S05]  /*0b50*/  BSYNC B0 ;  /* 0x0000000000007941 */ /* 0x000fea0003800000 */
.L_x_1968:
[----:B------:R-:W-:-:S04]  /*0b60*/  FMUL.FTZ R0, R0, 1 ;  /* 0x3f80000000007820 */ /* 0x000fc80000410000 */
[----:B------:R0:W1:Y:S01]  /*0b70*/  F2F.F64.F32 R26, R0 ;  /* 0x00000000001a7310 */ /* 0x0000620000201800 */
[----:B------:R-:W-:Y:S05]  /*0b80*/  BRA `(.L_x_1953) ;  /* 0x0000049000007947 */ /* 0x000fea0003800000 */
.L_x_1966:
        /* <DEDUP_REMOVED lines=21> */
.L_x_1975:
[----:B------:R-:W-:Y:S05]  /*0ce0*/  BSYNC B1 ;  /* 0x0000000000017941 */ /* 0x000fea0003800000 */
.L_x_1974:
[----:B------:R-:W-:Y:S01]  /*0cf0*/  LEA R5, R0, 0x37800000, 0x17 ;  /* 0x3780000000057811 */ /* 0x000fe200078eb8ff */
[----:B------:R-:W-:-:S05]  /*0d00*/  IMAD.SHL.U32 R0, R3, 0x200000, RZ ;  /* 0x0020000003007824 */ /* 0x000fca00078e00ff */
[----:B------:R-:W-:Y:S02]  /*0d10*/  LOP3.LUT R0, R5, R0, R6, 0xfe, !PT ;  /* 0x0000000005007212 */ /* 0x000fe400078efe06 */
.L_x_1973:
[----:B------:R-:W-:Y:S05]  /*0d20*/  BSYNC B0 ;  /* 0x0000000000007941 */ /* 0x000fea0003800000 */
.L_x_1972:
[----:B------:R-:W-:-:S04]  /*0d30*/  FMUL.FTZ R0, R0, 1 ;  /* 0x3f80000000007820 */ /* 0x000fc80000410000 */
[----:B------:R0:W1:Y:S01]  /*0d40*/  F2F.F64.F32 R26, R0 ;  /* 0x00000000001a7310 */ /* 0x0000620000201800 */
[----:B------:R-:W-:Y:S05]  /*0d50*/  BRA `(.L_x_1953) ;  /* 0x000002c000007947 */ /* 0x000fea0003800000 */
.L_x_1965:
        /* <DEDUP_REMOVED lines=14> */
.L_x_1979:
[----:B------:R-:W-:Y:S05]  /*0e40*/  BSYNC B0 ;  /* 0x0000000000007941 */ /* 0x000fea0003800000 */
.L_x_1978:
[----:B------:R-:W-:-:S04]  /*0e50*/  FMUL.FTZ R0, R0, 1 ;  /* 0x3f80000000007820 */ /* 0x000fc80000410000 */
[----:B------:R0:W1:Y:S01]  /*0e60*/  F2F.F64.F32 R26, R0 ;  /* 0x00000000001a7310 */ /* 0x0000620000201800 */
[----:B------:R-:W-:Y:S05]  /*0e70*/  BRA `(.L_x_1953) ;  /* 0x000001a000007947 */ /* 0x000fea0003800000 */
.L_x_1952:
        /* <DEDUP_REMOVED lines=21> */
.L_x_1977:
[----:B------:R-:W2:Y:S02]  /*0fd0*/  LDG.E.64 R26, [R4.64] ;  /* 0x00000024041a7981 */ /* 0x000ea4000c1e1b00 */
[----:B--2---:R-:W0:Y:S01]  /*0fe0*/  I2F.F64.U64 R26, R26 ;  /* 0x0000001a001a7312 */ /* 0x004e220000301800 */
[----:B------:R-:W-:Y:S05]  /*0ff0*/  BRA `(.L_x_1953) ;  /* 0x0000002000007947 */ /* 0x000fea0003800000 */
.L_x_1976:
[----:B------:R-:W2:Y:S02]  /*1000*/  LDG.E R4, [R4.64] ;  /* 0x0000002404047981 */ /* 0x000ea4000c1e1900 */
[----:B--2---:R0:W1:Y:S02]  /*1010*/  I2F.F64.U32 R26, R4 ;  /* 0x00000004001a7312 */ /* 0x0040640000201800 */
.L_x_1953:
[----:B------:R-:W2:Y:S02]  /*1020*/  S2R R29, SR_TID.X ;  /* 0x00000000001d7919 */ /* 0x000ea40000002100 */
[----:B--2---:R-:W-:Y:S02]  /*1030*/  IADD3 R29, R29, 0x80, RZ ;  /* 0x000000801d1d7810 */ /* 0x004fe40007ffe0ff */
.L_x_1947:
[----:B-1----:R-:W-:Y:S05]  /*1040*/  BSYNC B6 ;  /* 0x0000000000067941 */ /* 0x002fea0003800000 */
.L_x_1946:
        /* <DEDUP_REMOVED lines=22> */
.L_x_1985:
[----:B------:R-:W2:Y:S02]  /*11b0*/  LDG.E.U8 R4, [R4.64] ;  /* 0x0000002404047981 */ /* 0x000ea4000c1e1100 */
[----:B--2---:R0:W1:Y:S01]  /*11c0*/  I2F.F64.U16 R22, R4 ;  /* 0x0000000400167312 */ /* 0x0040620000101800 */
[----:B------:R-:W-:Y:S05]  /*11d0*/  BRA `(.L_x_1987) ;  /* 0x00000df000007947 */ /* 0x000fea0003800000 */
.L_x_1984:
        /* <DEDUP_REMOVED lines=9> */
.L_x_1989:
[----:B------:R-:W2:Y:S02]  /*1270*/  LDG.E R4, [R4.64] ;  /* 0x0000002404047981 */ /* 0x000ea4000c1e1900 */
[----:B--2---:R0:W1:Y:S01]  /*1280*/  I2F.F64 R22, R4 ;  /* 0x0000000400167312 */ /* 0x0040620000201c00 */
[----:B------:R-:W-:Y:S05]  /*1290*/  BRA `(.L_x_1987) ;  /* 0x00000d3000007947 */ /* 0x000fea0003800000 */
.L_x_1988:
[----:B------:R-:W2:Y:S02]  /*12a0*/  LDG.E.U16 R4, [R4.64] ;  /* 0x0000002404047981 */ /* 0x000ea4000c1e1500 */
[----:B--2---:R0:W1:Y:S01]  /*12b0*/  I2F.F64.S16 R22, R4 ;  /* 0x0000000400167312 */ /* 0x0040620000101c00 */
[----:B------:R-:W-:Y:S05]  /*12c0*/  BRA `(.L_x_1987) ;  /* 0x00000d0000007947 */ /* 0x000fea0003800000 */
.L_x_1983:
        /* <DEDUP_REMOVED lines=10> */
.L_x_1991:
[----:B------:R-:W2:Y:S02]  /*1370*/  LDG.E.U16 R0, [R4.64] ;  /* 0x0000002404007981 */ /* 0x000ea4000c1e1500 */
[----:B--2---:R-:W-:-:S05]  /*1380*/  HADD2.F32 R0, -RZ, R0.H0_H0 ;  /* 0x20000000ff007230 */ /* 0x004fca0000004100 */
[----:B------:R-:W-:-:S04]  /*1390*/  FMUL.FTZ R0, R0, 1 ;  /* 0x3f80000000007820 */ /* 0x000fc80000410000 */
[----:B------:R0:W1:Y:S01]  /*13a0*/  F2F.F64.F32 R22, R0 ;  /* 0x0000000000167310 */ /* 0x0000620000201800 */
[----:B------:R-:W-:Y:S05]  /*13b0*/  BRA `(.L_x_1987) ;  /* 0x00000c1000007947 */ /* 0x000fea0003800000 */
.L_x_1990:
        /* <DEDUP_REMOVED lines=10> */
.L_x_1993:
[----:B------:R-:W2:Y:S02]  /*1460*/  LDG.E.U16 R4, [R4.64] ;  /* 0x0000002404047981 */ /* 0x000ea4000c1e1500 */
[----:B--2---:R-:W-:-:S05]  /*1470*/  HADD2.F32 R0, -RZ, R4.H0_H0 ;  /* 0x20000004ff007230 */ /* 0x004fca0000004100 */
[----:B------:R-:W-:-:S04]  /*1480*/  FMUL.FTZ R0, R0, 1 ;  /* 0x3f80000000007820 */ /* 0x000fc80000410000 */
[----:B------:R0:W1:Y:S01]  /*1490*/  F2F.F64.F32 R22, R0 ;  /* 0x0000000000167310 */ /* 0x0000620000201800 */
[----:B------:R-:W-:Y:S05]  /*14a0*/  BRA `(.L_x_1987) ;  /* 0x00000b2000007947 */ /* 0x000fea0003800000 */
.L_x_1992:
[----:B------:R0:W5:Y:S01]  /*14b0*/  LDG.E.64 R22, [R4.64] ;  /* 0x0000002404167981 */ /* 0x000162000c1e1b00 */
[----:B------:R-:W-:Y:S05]  /*14c0*/  BRA `(.L_x_1987) ;  /* 0x00000b0000007947 */ /* 0x000fea0003800000 */
.L_x_1982:
        /* <DEDUP_REMOVED lines=13> */
.L_x_1996:
[----:B------:R0:W5:Y:S01]  /*15a0*/  LDG.E.64 R22, [R4.64] ;  /* 0x0000002404167981 */ /* 0x000162000c1e1b00 */
[----:B------:R-:W-:Y:S05]  /*15b0*/  BRA `(.L_x_1987) ;  /* 0x00000a1000007947 */ /* 0x000fea0003800000 */
.L_x_1995:
        /* <DEDUP_REMOVED lines=28> */
.L_x_1998:
        /* <DEDUP_REMOVED lines=15> */
.L_x_1997:
[----:B------:R-:W2:Y:S02]  /*1870*/  LDG.E.U16 R0, [R4.64] ;  /* 0x0000002404007981 */ /* 0x000ea4000c1e1500 */
[----:B--2---:R-:W-:-:S05]  /*1880*/  PRMT R0, RZ, 0x5410, R0 ;  /* 0x00005410ff007816 */ /* 0x004fca0000000000 */
[----:B------:R-:W-:-:S04]  /*1890*/  FMUL.FTZ R0, R0, 1 ;  /* 0x3f80000000007820 */ /* 0x000fc80000410000 */
[----:B------:R0:W1:Y:S01]  /*18a0*/  F2F.F64.F32 R22, R0 ;  /* 0x0000000000167310 */ /* 0x0000620000201800 */
[----:B------:R-:W-:Y:S05]  /*18b0*/  BRA `(.L_x_1987) ;  /* 0x0000071000007947 */ /* 0x000fea0003800000 */
.L_x_1994:
        /* <DEDUP_REMOVED lines=11> */
.L_x_2001:
        /* <DEDUP_REMOVED lines=21> */
.L_x_2005:
[----:B------:R-:W-:Y:S05]  /*1ac0*/  BSYNC B1 ;  /* 0x0000000000017941 */ /* 0x000fea0003800000 */
.L_x_2004:
[----:B------:R-:W-:Y:S01]  /*1ad0*/  LEA R5, R0, 0x3b800000, 0x17 ;  /* 0x3b80000000057811 */ /* 0x000fe200078eb8ff */
[----:B------:R-:W-:-:S05]  /*1ae0*/  IMAD.SHL.U32 R0, R3, 0x100000, RZ ;  /* 0x0010000003007824 */ /* 0x000fca00078e00ff */
[----:B------:R-:W-:Y:S02]  /*1af0*/  LOP3.LUT R0, R5, R0, R6, 0xfe, !PT ;  /* 0x0000000005007212 */ /* 0x000fe400078efe06 */
.L_x_2003:
[----:B------:R-:W-:Y:S05]  /*1b00*/  BSYNC B0 ;  /* 0x0000000000007941 */ /* 0x000fea0003800000 */
.L_x_2002:
[----:B------:R-:W-:-:S04]  /*1b10*/  FMUL.FTZ R0, R0, 1 ;  /* 0x3f80000000007820 */ /* 0x000fc80000410000 */
[----:B------:R0:W1:Y:S01]  /*1b20*/  F2F.F64.F32 R22, R0 ;  /* 0x0000000000167310 */ /* 0x0000620000201800 */
[----:B------:R-:W-:Y:S05]  /*1b30*/  BRA `(.L_x_1987) ;  /* 0x0000049000007947 */ /* 0x000fea0003800000 */
.L_x_2000:
        /* <DEDUP_REMOVED lines=21> */
.L_x_2009:
[----:B------:R-:W-:Y:S05]  /*1c90*/  BSYNC B1 ;  /* 0x0000000000017941 */ /* 0x000fea0003800000 */
.L_x_2008:
[----:B------:R-:W-:Y:S01]  /*1ca0*/  LEA R5, R0, 0x37800000, 0x17 ;  /* 0x3780000000057811 */ /* 0x000fe200078eb8ff */
[----:B------:R-:W-:-:S05]  /*1cb0*/  IMAD.SHL.U32 R0, R3, 0x200000, RZ ;  /* 0x0020000003007824 */ /* 0x000fca00078e00ff */
[----:B------:R-:W-:Y:S02]  /*1cc0*/  LOP3.LUT R0, R5, R0, R6, 0xfe, !PT ;  /* 0x0000000005007212 */ /* 0x000fe400078efe06 */
.L_x_2007:
[----:B------:R-:W-:Y:S05]  /*1cd0*/  BSYNC B0 ;  /* 0x0000000000007941 */ /* 0x000fea0003800000 */
.L_x_2006:
[----:B------:R-:W-:-:S04]  /*1ce0*/  FMUL.FTZ R0, R0, 1 ;  /* 0x3f80000000007820 */ /* 0x000fc80000410000 */
[----:B------:R0:W1:Y:S01]  /*1cf0*/  F2F.F64.F32 R22, R0 ;  /* 0x0000000000167310 */ /* 0x0000620000201800 */
[----:B------:R-:W-:Y:S05]  /*1d00*/  BRA `(.L_x_1987) ;  /* 0x000002c000007947 */ /* 0x000fea0003800000 */
.L_x_1999:
        /* <DEDUP_REMOVED lines=14> */
.L_x_2013:
[----:B------:R-:W-:Y:S05]  /*1df0*/  BSYNC B0 ;  /* 0x0000000000007941 */ /* 0x000fea0003800000 */
.L_x_2012:
[----:B------:R-:W-:-:S04]  /*1e00*/  FMUL.FTZ R0, R0, 1 ;  /* 0x3f80000000007820 */ /* 0x000fc80000410000 */
[----:B------:R0:W1:Y:S01]  /*1e10*/  F2F.F64.F32 R22, R0 ;  /* 0x0000000000167310 */ /* 0x0000620000201800 */
[----:B------:R-:W-:Y:S05]  /*1e20*/  BRA `(.L_x_1987) ;  /* 0x000001a000007947 */ /* 0x000fea0003800000 */
.L_x_1986:
        /* <DEDUP_REMOVED lines=19> */
[----:B------:R-:W-:Y:S01]  /*1f60*/  CS2R R22, SRZ ;  /* 0x0000000000167805 */ /* 0x000fe2000001ff00 */
[----:B------:R-:W-:Y:S05]  /*1f70*/  BRA `(.L_x_1987) ;  /* 0x0000005000007947 */ /* 0x000fea0003800000 */
.L_x_2011:
[----:B------:R-:W2:Y:S02]  /*1f80*/  LDG.E.64 R22, [R4.64] ;  /* 0x0000002404167981 */ /* 0x000ea4000c1e1b00 */
[----:B--2---:R-:W0:Y:S01]  /*1f90*/  I2F.F64.U64 R22, R22 ;  /* 0x0000001600167312 */ /* 0x004e220000301800 */
[----:B------:R-:W-:Y:S05]  /*1fa0*/  BRA `(.L_x_1987) ;  /* 0x0000002000007947 */ /* 0x000fea0003800000 */
.L_x_2010:
[----:B------:R-:W2:Y:S02]  /*1fb0*/  LDG.E R4, [R4.64] ;  /* 0x0000002404047981 */ /* 0x000ea4000c1e1900 */
[----:B--2---:R0:W1:Y:S02]  /*1fc0*/  I2F.F64.U32 R22, R4 ;  /* 0x0000000400167312 */ /* 0x0040640000201800 */
.L_x_1987:
[----:B------:R-:W-:-:S03]  /*1fd0*/  IADD3 R29, R29, 0x80, RZ ;  /* 0x000000801d1d7810 */ /* 0x000fc60007ffe0ff */
.L_x_1981:
[----:B------:R-:W-:Y:S05]  /*1fe0*/  BSYNC B6 ;  /* 0x0000000000067941 */ /* 0x000fea0003800000 */
.L_x_1980:
[----:B------:R-:W-:Y:S01]  /*1ff0*/  ISETP.GE.AND P0, PT, R29, R18, PT ;  /* 0x000000121d00720c */ /* 0x000fe20003f06270 */
[----:B------:R-:W-:Y:S01]  /*2000*/  BSSY B6, `(.L_x_2014) ;  /* 0x00000fa000067945 */ /* 0x000fe20003800000 */
[----:B------:R-:W-:Y:S01]  /*2010*/  CS2R R16, SRZ ;  /* 0x0000000000107805 */ /* 0x000fe2000001ff00 */
[----:B------:R-:W-:-:S10]  /*2020*/  CS2R R24, SRZ ;  /* 0x0000000000187805 */ /* 0x000fd4000001ff00 */
        /* <DEDUP_REMOVED lines=18> */
[----:B--2---:R0:W2:Y:S01]  /*2150*/  I2F.F64.S16 R24, R4 ;  /* 0x0000000400187312 */ /* 0x0040a20000101c00 */
[----:B------:R-:W-:Y:S05]  /*2160*/  BRA `(.L_x_2021) ;  /* 0x00000e2000007947 */ /* 0x000fea0003800000 */
.L_x_2019:
[----:B------:R-:W2:Y:S02]  /*2170*/  LDG.E.U8 R4, [R4.64] ;  /* 0x0000002404047981 */ /* 0x000ea4000c1e1100 */
[----:B--2---:R0:W2:Y:S01]  /*2180*/  I2F.F64.U16 R24, R4 ;  /* 0x0000000400187312 */ /* 0x0040a20000101800 */
[----:B------:R-:W-:Y:S05]  /*2190*/  BRA `(.L_x_2021) ;  /* 0x00000df000007947 */ /* 0x000fea0003800000 */
.L_x_2018:
        /* <DEDUP_REMOVED lines=9> */
.L_x_2023:
[----:B------:R-:W2:Y:S02]  /*2230*/  LDG.E R4, [R4.64] ;  /* 0x0000002404047981 */ /* 0x000ea4000c1e1900 */
[----:B--2---:R0:W2:Y:S01]  /*2240*/  I2F.F64 R24, R4 ;  /* 0x0000000400187312 */ /* 0x0040a20000201c00 */
[----:B------:R-:W-:Y:S05]  /*2250*/  BRA `(.L_x_2021) ;  /* 0x00000d3000007947 */ /* 0x000fea0003800000 */
.L_x_2022:
[----:B------:R-:W2:Y:S02]  /*2260*/  LDG.E.U16 R4, [R4.64] ;  /* 0x0000002404047981 */ /* 0x000ea4000c1e1500 */
[----:B--2---:R0:W2:Y:S01]  /*2270*/  I2F.F64.S16 R24, R4 ;  /* 0x0000000400187312 */ /* 0x0040a20000101c00 */
[----:B------:R-:W-:Y:S05]  /*2280*/  BRA `(.L_x_2021) ;  /* 0x00000d0000007947 */ /* 0x000fea0003800000 */
.L_x_2017:
        /* <DEDUP_REMOVED lines=10> */
.L_x_2025:
[----:B------:R-:W2:Y:S02]  /*2330*/  LDG.E.U16 R0, [R4.64] ;  /* 0x0000002404007981 */ /* 0x000ea4000c1e1500 */
[----:B--2---:R-:W-:-:S05]  /*2340*/  HADD2.F32 R0, -RZ, R0.H0_H0 ;  /* 0x20000000ff007230 */ /* 0x004fca0000004100 */
[----:B------:R-:W-:-:S04]  /*2350*/  FMUL.FTZ R0, R0, 1 ;  /* 0x3f80000000007820 */ /* 0x000fc80000410000 */
[----:B------:R0:W2:Y:S01]  /*2360*/  F2F.F64.F32 R24, R0 ;  /* 0x0000000000187310 */ /* 0x0000a20000201800 */
[----:B------:R-:W-:Y:S05]  /*2370*/  BRA `(.L_x_2021) ;  /* 0x00000c1000007947 */ /* 0x000fea0003800000 */
.L_x_2024:
        /* <DEDUP_REMOVED lines=10> */
.L_x_2027:
[----:B------:R-:W2:Y:S02]  /*2420*/  LDG.E.U16 R4, [R4.64] ;  /* 0x0000002404047981 */ /* 0x000ea4000c1e1500 */
[----:B--2---:R-:W-:-:S05]  /*2430*/  HADD2.F32 R0, -RZ, R4.H0_H0 ;  /* 0x20000004ff007230 */ /* 0x004fca0000004100 */
[----:B------:R-:W-:-:S04]  /*2440*/  FMUL.FTZ R0, R0, 1 ;  /* 0x3f80000000007820 */ /* 0x000fc80000410000 */
[----:B------:R0:W2:Y:S01]  /*2450*/  F2F.F64.F32 R24, R0 ;  /* 0x0000000000187310 */ /* 0x0000a20000201800 */
[----:B------:R-:W-:Y:S05]  /*2460*/  BRA `(.L_x_2021) ;  /* 0x00000b2000007947 */ /* 0x000fea0003800000 */
.L_x_2026:
[----:B------:R0:W5:Y:S01]  /*2470*/  LDG.E.64 R24, [R4.64] ;  /* 0x0000002404187981 */ /* 0x000162000c1e1b00 */
[----:B------:R-:W-:Y:S05]  /*2480*/  BRA `(.L_x_2021) ;  /* 0x00000b0000007947 */ /* 0x000fea0003800000 */
.L_x_2016:
        /* <DEDUP_REMOVED lines=13> */
.L_x_2030:
[----:B------:R0:W5:Y:S01]  /*2560*/  LDG.E.64 R24, [R4.64] ;  /* 0x0000002404187981 */ /* 0x000162000c1e1b00 */
[----:B------:R-:W-:Y:S05]  /*2570*/  BRA `(.L_x_2021) ;  /* 0x00000a1000007947 */ /* 0x000fea0003800000 */
.L_x_2029:
        /* <DEDUP_REMOVED lines=26> */
[----:B------:R0:W2:Y:S01]  /*2720*/  F2F.F64.F32 R24, R7 ;  /* 0x0000000700187310 */ /* 0x0000a20000201800 */
[----:B------:R-:W-:Y:S05]  /*2730*/  BRA `(.L_x_2021) ;  /* 0x0000085000007947 */ /* 0x000fea0003800000 */
.L_x_2032:
        /* <DEDUP_REMOVED lines=13> */
[----:B------:R0:W2:Y:S01]  /*2810*/  F2F.F64.F32 R24, R0 ;  /* 0x0000000000187310 */ /* 0x0000a20000201800 */
[----:B------:R-:W-:Y:S05]  /*2820*/  BRA `(.L_x_2021) ;  /* 0x0000076000007947 */ /* 0x000fea0003800000 */
.L_x_2031:
[----:B------:R-:W2:Y:S02]  /*2830*/  LDG.E.U16 R0, [R4.64] ;  /* 0x0000002404007981 */ /* 0x000ea4000c1e1500 */
[----:B--2---:R-:W-:-:S05]  /*2840*/  PRMT R0, RZ, 0x5410, R0 ;  /* 0x00005410ff007816 */ /* 0x004fca0000000000 */
[----:B------:R-:W-:-:S04]  /*2850*/  FMUL.FTZ R0, R0, 1 ;  /* 0x3f80000000007820 */ /* 0x000fc80000410000 */
[----:B------:R0:W2:Y:S01]  /*2860*/  F2F.F64.F32 R24, R0 ;  /* 0x0000000000187310 */ /* 0x0000a20000201800 */
[----:B------:R-:W-:Y:S05]  /*2870*/  BRA `(.L_x_2021) ;  /* 0x0000071000007947 */ /* 0x000fea0003800000 */
.L_x_2028:
        /* <DEDUP_REMOVED lines=9> */
[----:B--2---:R0:W2:Y:S01]  /*2910*/  I2F.F64.U16 R24, R4 ;  /* 0x0000000400187312 */ /* 0x0040a20000101800 */
[----:B------:R-:W-:Y:S05]  /*2920*/  BRA `(.L_x_2021) ;  /* 0x0000066000007947 */ /* 0x000fea0003800000 */
.L_x_2035:
        /* <DEDUP_REMOVED lines=21> */
.L_x_2039:
[----:B------:R-:W-:Y:S05]  /*2a80*/  BSYNC B1 ;  /* 0x0000000000017941 */ /* 0x000fea0003800000 */
.L_x_2038:
[----:B------:R-:W-:Y:S01]  /*2a90*/  LEA R5, R0, 0x3b800000, 0x17 ;  /* 0x3b80000000057811 */ /* 0x000fe200078eb8ff */
[----:B------:R-:W-:-:S05]  /*2aa0*/  IMAD.SHL.U32 R0, R3, 0x100000, RZ ;  /* 0x0010000003007824 */ /* 0x000fca00078e00ff */
[----:B------:R-:W-:Y:S02]  /*2ab0*/  LOP3.LUT R0, R5, R0, R6, 0xfe, !PT ;  /* 0x0000000005007212 */ /* 0x000fe400078efe06 */
.L_x_2037:
[----:B------:R-:W-:Y:S05]  /*2ac0*/  BSYNC B0 ;  /* 0x0000000000007941 */ /* 0x000fea0003800000 */
.L_x_2036:
[----:B------:R-:W-:-:S04]  /*2ad0*/  FMUL.FTZ R0, R0, 1 ;  /* 0x3f80000000007820 */ /* 0x000fc80000410000 */
[----:B------:R0:W2:Y:S01]  /*2ae0*/  F2F.F64.F32 R24, R0 ;  /* 0x0000000000187310 */ /* 0x0000a20000201800 */
[----:B------:R-:W-:Y:S05]  /*2af0*/  BRA `(.L_x_2021) ;  /* 0x0000049000007947 */ /* 0x000fea0003800000 */
.L_x_2034:
        /* <DEDUP_REMOVED lines=21> */
.L_x_2043:
[----:B------:R-:W-:Y:S05]  /*2c50*/  BSYNC B1 ;  /* 0x0000000000017941 */ /* 0x000fea0003800000 */
.L_x_2042:
[----:B------:R-:W-:Y:S01]  /*2c60*/  LEA R5, R0, 0x37800000, 0x17 ;  /* 0x3780000000057811 */ /* 0x000fe200078eb8ff */
[----:B------:R-:W-:-:S05]  /*2c70*/  IMAD.SHL.U32 R0, R3, 0x200000, RZ ;  /* 0x0020000003007824 */ /* 0x000fca00078e00ff */
[----:B------:R-:W-:Y:S02]  /*2c80*/  LOP3.LUT R0, R5, R0, R6, 0xfe, !PT ;  /* 0x0000000005007212 */ /* 0x000fe400078efe06 */
.L_x_2041:
[----:B------:R-:W-:Y:S05]  /*2c90*/  BSYNC B0 ;  /* 0x0000000000007941 */ /* 0x000fea0003800000 */
.L_x_2040:
[----:B------:R-:W-:-:S04]  /*2ca0*/  FMUL.FTZ R0, R0, 1 ;  /* 0x3f80000000007820 */ /* 0x000fc80000410000 */
[----:B------:R0:W2:Y:S01]  /*2cb0*/  F2F.F64.F32 R24, R0 ;  /* 0x0000000000187310 */ /* 0x0000a20000201800 */
[----:B------:R-:W-:Y:S05]  /*2cc0*/  BRA `(.L_x_2021) ;  /* 0x000002c000007947 */ /* 0x000fea0003800000 */
.L_x_2033:
        /* <DEDUP_REMOVED lines=14> */
.L_x_2047:
[----:B------:R-:W-:Y:S05]  /*2db0*/  BSYNC B0 ;  /* 0x0000000000007941 */ /* 0x000fea0003800000 */
.L_x_2046:
[----:B------:R-:W-:-:S04]  /*2dc0*/  FMUL.FTZ R0, R0, 1 ;  /* 0x3f80000000007820 */ /* 0x000fc80000410000 */
[----:B------:R0:W2:Y:S01]  /*2dd0*/  F2F.F64.F32 R24, R0 ;  /* 0x0000000000187310 */ /* 0x0000a20000201800 */
[----:B------:R-:W-:Y:S05]  /*2de0*/  BRA `(.L_x_2021) ;  /* 0x000001a000007947 */ /* 0x000fea0003800000 */
.L_x_2020:
        /* <DEDUP_REMOVED lines=18> */
[----:B01---5:R-:W-:Y:S05]  /*2f10*/  CALL.ABS.NOINC R14 ;  /* 0x000000000e007343 */ /* 0x023fea0003c00000 */
[----:B------:R-:W-:Y:S01]  /*2f20*/  CS2R R24, SRZ ;  /* 0x0000000000187805 */ /* 0x000fe2000001ff00 */
[----:B------:R-:W-:Y:S05]  /*2f30*/  BRA `(.L_x_2021) ;  /* 0x0000005000007947 */ /* 0x000fea0003800000 */
.L_x_2045:
[----:B------:R-:W2:Y:S02]  /*2f40*/  LDG.E.64 R24, [R4.64] ;  /* 0x0000002404187981 */ /* 0x000ea4000c1e1b00 */
[----:B--2---:R-:W0:Y:S01]  /*2f50*/  I2F.F64.U64 R24, R24 ;  /* 0x0000001800187312 */ /* 0x004e220000301800 */
[----:B------:R-:W-:Y:S05]  /*2f60*/  BRA `(.L_x_2021) ;  /* 0x0000002000007947 */ /* 0x000fea0003800000 */
.L_x_2044:
[----:B------:R-:W2:Y:S02]  /*2f70*/  LDG.E R4, [R4.64] ;  /* 0x0000002404047981 */ /* 0x000ea4000c1e1900 */
[----:B--2---:R0:W2:Y:S02]  /*2f80*/  I2F.F64.U32 R24, R4 ;  /* 0x0000000400187312 */ /* 0x0040a40000201800 */
.L_x_2021:
[----:B------:R-:W-:-:S03]  /*2f90*/  IADD3 R29, R29, 0x80, RZ ;  /* 0x000000801d1d7810 */ /* 0x000fc60007ffe0ff */
.L_x_2015:
[----:B------:R-:W-:Y:S05]  /*2fa0*/  BSYNC B6 ;  /* 0x0000000000067941 */ /* 0x000fea0003800000 */
.L_x_2014:
[----:B------:R-:W-:Y:S01]  /*2fb0*/  ISETP.GE.AND P0, PT, R29, R18, PT ;  /* 0x000000121d00720c */ /* 0x000fe20003f06270 */
[----:B------:R-:W-:-:S12]  /*2fc0*/  BSSY B6, `(.L_x_2048) ;  /* 0x00000f5000067945 */ /* 0x000fd80003800000 */
[----:B------:R-:W-:Y:S05]  /*2fd0*/  @P0 BRA `(.L_x_2049) ;  /* 0x00000f3000000947 */ /* 0x000fea0003800000 */
        /* <DEDUP_REMOVED lines=16> */
[----:B---3--:R0:W3:Y:S01]  /*30e0*/  I2F.F64.S16 R16, R4 ;  /* 0x0000000400107312 */ /* 0x0080e20000101c00 */
[----:B------:R-:W-:Y:S05]  /*30f0*/  BRA `(.L_x_2049) ;  /* 0x00000e1000007947 */ /* 0x000fea0003800000 */
.L_x_2053:
[----:B------:R-:W3:Y:S02]  /*3100*/  LDG.E.U8 R4, [R4.64] ;  /* 0x0000002404047981 */ /* 0x000ee4000c1e1100 */
[----:B---3--:R0:W3:Y:S01]  /*3110*/  I2F.F64.U16 R16, R4 ;  /* 0x0000000400107312 */ /* 0x0080e20000101800 */
[----:B------:R-:W-:Y:S05]  /*3120*/  BRA `(.L_x_2049) ;  /* 0x00000de000007947 */ /* 0x000fea0003800000 */
.L_x_2052:
[----:B------:R-:W-:-:S13]  /*3130*/  ISETP.NE.AND P0, PT, R0, 0x2, PT ;  /* 0x000000020000780c */ /* 0x000fda0003f05270 */
[----:B------:R-:W-:Y:S05]  /*3140*/  @!P0 BRA `(.L_x_2055) ;  /* 0x000000a000008947 */ /* 0x000fea0003800000 */
[----:B------:R-:W-:-:S13]  /*3150*/  ISETP.NE.AND P0, PT, R0, 0x3, PT ;  /* 0x000000030000780c */ /* 0x000fda0003f05270 */
[----:B------:R-:W-:Y:S05]  /*3160*/  @!P0 BRA `(.L_x_2056) ;  /* 0x0000005000008947 */ /* 0x000fea0003800000 */
[----:B------:R-:W-:-:S13]  /*3170*/  ISETP.NE.AND P0, PT, R0, 0x4, PT ;  /* 0x000000040000780c */ /* 0x000fda0003f05270 */
[----:B------:R-:W-:Y:S05]  /*3180*/  @P0 BRA `(.L_x_2054) ;  /* 0x00000bf000000947 */ /* 0x000fea0003800000 */
[----:B------:R-:W3:Y:S02]  /*3190*/  LDG.E.64 R16, [R4.64] ;  /* 0x0000002404107981 */ /* 0x000ee4000c1e1b00 */
[----:B---3--:R-:W0:Y:S01]  /*31a0*/  I2F.F64.S64 R16, R16 ;  /* 0x0000001000107312 */ /* 0x008e220000301c00 */
[----:B------:R-:W-:Y:S05]  /*31b0*/  BRA `(.L_x_2049) ;  /* 0x00000d5000007947 */ /* 0x000fea0003800000 */
.L_x_2056:
[----:B------:R-:W3:Y:S02]  /*31c0*/  LDG.E R4, [R4.64] ;  /* 0x0000002404047981 */ /* 0x000ee4000c1e1900 */
[----:B---3--:R0:W3:Y:S01]  /*31d0*/  I2F.F64 R16, R4 ;  /* 0x0000000400107312 */ /* 0x0080e20000201c00 */
[----:B------:R-:W-:Y:S05]  /*31e0*/  BRA `(.L_x_2049) ;  /* 0x00000d2000007947 */ /* 0x000fea0003800000 */
.L_x_2055:
[----:B------:R-:W3:Y:S02]  /*31f0*/  LDG.E.U16 R4, [R4.64] ;  /* 0x0000002404047981 */ /* 0x000ee4000c1e1500 */
[----:B---3--:R0:W3:Y:S01]  /*3200*/  I2F.F64.S16 R16, R4 ;  /* 0x0000000400107312 */ /* 0x0080e20000101c00 */
[----:B------:R-:W-:Y:S05]  /*3210*/  BRA `(.L_x_2049) ;  /* 0x00000cf000007947 */ /* 0x000fea0003800000 */
.L_x_2051:
[----:B------:R-:W-:-:S13]  /*3220*/  ISETP.GT.AND P0, PT, R0, 0x6, PT ;  /* 0x000000060000780c */ /* 0x000fda0003f04270 */
[----:B------:R-:W-:Y:S05]  /*3230*/  @P0 BRA `(.L_x_2057) ;  /* 0x000000d000000947 */ /* 0x000fea0003800000 */
[----:B------:R-:W-:-:S13]  /*3240*/  ISETP.NE.AND P0, PT, R0, 0x5, PT ;  /* 0x000000050000780c */ /* 0x000fda0003f05270 */
[----:B------:R-:W-:Y:S05]  /*3250*/  @!P0 BRA `(.L_x_2058) ;  /* 0x0000006000008947 */ /* 0x000fea0003800000 */
[----:B------:R-:W-:-:S13]  /*3260*/  ISETP.NE.AND P0, PT, R0, 0x6, PT ;  /* 0x000000060000780c */ /* 0x000fda0003f05270 */
[----:B------:R-:W-:Y:S05]  /*3270*/  @P0 BRA `(.L_x_2054) ;  /* 0x00000b0000000947 */ /* 0x000fea0003800000 */
[----:B------:R-:W3:Y:S02]  /*3280*/  LDG.E R16, [R4.64] ;  /* 0x0000002404107981 */ /* 0x000ee4000c1e1900 */
[----:B---3--:R-:W-:-:S06]  /*3290*/  FMUL.FTZ R16, R16, 1 ;  /* 0x3f80000010107820 */ /* 0x008fcc0000410000 */
[----:B------:R-:W0:Y:S01]  /*32a0*/  F2F.F64.F32 R16, R16 ;  /* 0x0000001000107310 */ /* 0x000e220000201800 */
[----:B------:R-:W-:Y:S05]  /*32b0*/  BRA `(.L_x_2049) ;  /* 0x00000c5000007947 */ /* 0x000fea0003800000 */
.L_x_2058:
[----:B------:R-:W3:Y:S02]  /*32c0*/  LDG.E.U16 R0, [R4.64] ;  /* 0x0000002404007981 */ /* 0x000ee4000c1e1500 */
[----:B---3--:R-:W-:-:S05]  /*32d0*/  HADD2.F32 R0, -RZ, R0.H0_H0 ;  /* 0x20000000ff007230 */ /* 0x008fca0000004100 */
[----:B------:R-:W-:-:S04]  /*32e0*/  FMUL.FTZ R0, R0, 1 ;  /* 0x3f80000000007820 */ /* 0x000fc80000410000 */
[----:B------:R0:W3:Y:S01]  /*32f0*/  F2F.F64.F32 R16, R0 ;  /* 0x0000000000107310 */ /* 0x0000e20000201800 */
[----:B------:R-:W-:Y:S05]  /*3300*/  BRA `(.L_x_2049) ;  /* 0x00000c0000007947 */ /* 0x000fea0003800000 */
.L_x_2057:
[----:B------:R-:W-:-:S13]  /*3310*/  ISETP.NE.AND P0, PT, R0, 0x7, PT ;  /* 0x000000070000780c */ /* 0x000fda0003f05270 */
[----:B------:R-:W-:Y:S05]  /*3320*/  @!P0 BRA `(.L_x_2059) ;  /* 0x000000d000008947 */ /* 0x000fea0003800000 */
        /* <DEDUP_REMOVED lines=8> */
.L_x_2060:
[----:B------:R-:W3:Y:S02]  /*33b0*/  LDG.E.U16 R4, [R4.64] ;  /* 0x0000002404047981 */ /* 0x000ee4000c1e1500 */
[----:B---3--:R-:W-:-:S05]  /*33c0*/  HADD2.F32 R0, -RZ, R4.H0_H0 ;  /* 0x20000004ff007230 */ /* 0x008fca0000004100 */
[----:B------:R-:W-:-:S04]  /*33d0*/  FMUL.FTZ R0, R0, 1 ;  /* 0x3f80000000007820 */ /* 0x000fc80000410000 */
[----:B------:R0:W3:Y:S01]  /*33e0*/  F2F.F64.F32 R16, R0 ;  /* 0x0000000000107310 */ /* 0x0000e20000201800 */
[----:B------:R-:W-:Y:S05]  /*33f0*/  BRA `(.L_x_2049) ;  /* 0x00000b1000007947 */ /* 0x000fea0003800000 */
.L_x_2059:
[----:B------:R0:W5:Y:S01]  /*3400*/  LDG.E.64 R16, [R4.64] ;  /* 0x0000002404107981 */ /* 0x000162000c1e1b00 */
[----:B------:R-:W-:Y:S05]  /*3410*/  BRA `(.L_x_2049) ;  /* 0x00000af000007947 */ /* 0x000fea0003800000 */
.L_x_2050:
        /* <DEDUP_REMOVED lines=8> */
[----:B------:R-:W3:Y:S01]  /*34a0*/  LDG.E.U8 R4, [R4.64] ;  /* 0x0000002404047981 */ /* 0x000ee2000c1e1100 */
[----:B------:R-:W-:Y:S01]  /*34b0*/  IMAD.MOV.U32 R16, RZ, RZ, RZ ;  /* 0x000000ffff107224 */ /* 0x000fe200078e00ff */
[----:B---3--:R-:W-:-:S04]  /*34c0*/  ISETP.NE.AND P0, PT, R4, RZ, PT ;  /* 0x000000ff0400720c */ /* 0x008fc80003f05270 */
[----:B------:R-:W-:Y:S01]  /*34d0*/  FSEL R17, RZ, 1.875, !P0 ;  /* 0x3ff00000ff117808 */ /* 0x000fe20004000000 */
[----:B------:R-:W-:Y:S05]  /*34e0*/  BRA `(.L_x_2049) ;  /* 0x00000a2000007947 */ /* 0x000fea0003800000 */
.L_x_2063:
[----:B------:R0:W5:Y:S01]  /*34f0*/  LDG.E.64 R16, [R4.64] ;  /* 0x0000002404107981 */ /* 0x000162000c1e1b00 */
[----:B------:R-:W-:Y:S05]  /*3500*/  BRA `(.L_x_2049) ;  /* 0x00000a0000007947 */ /* 0x000fea0003800000 */
.L_x_2062:
        /* <DEDUP_REMOVED lines=26> */
[----:B------:R0:W3:Y:S01]  /*36b0*/  F2F.F64.F32 R16, R7 ;  /* 0x0000000700107310 */ /* 0x0000e20000201800 */
[----:B------:R-:W-:Y:S05]  /*36c0*/  BRA `(.L_x_2049) ;  /* 0x0000084000007947 */ /* 0x000fea0003800000 */
.L_x_2065:
        /* <DEDUP_REMOVED lines=13> */
[----:B------:R0:W3:Y:S01]  /*37a0*/  F2F.F64.F32 R16, R0 ;  /* 0x0000000000107310 */ /* 0x0000e20000201800 */
[----:B------:R-:W-:Y:S05]  /*37b0*/  BRA `(.L_x_2049) ;  /* 0x0000075000007947 */ /* 0x000fea0003800000 */
.L_x_2064:
[----:B------:R-:W3:Y:S02]  /*37c0*/  LDG.E.U16 R0, [R4.64] ;  /* 0x0000002404007981 */ /* 0x000ee4000c1e1500 */
[----:B---3--:R-:W-:-:S05]  /*37d0*/  PRMT R0, RZ, 0x5410, R0 ;  /* 0x00005410ff007816 */ /* 0x008fca0000000000 */
[----:B------:R-:W-:-:S04]  /*37e0*/  FMUL.FTZ R0, R0, 1 ;  /* 0x3f80000000007820 */ /* 0x000fc80000410000 */
[----:B------:R0:W3:Y:S01]  /*37f0*/  F2F.F64.F32 R16, R0 ;  /* 0x0000000000107310 */ /* 0x0000e20000201800 */
[----:B------:R-:W-:Y:S05]  /*3800*/  BRA `(.L_x_2049) ;  /* 0x0000070000007947 */ /* 0x000fea0003800000 */
.L_x_2061:
        /* <DEDUP_REMOVED lines=9> */
[----:B---3--:R0:W3:Y:S01]  /*38a0*/  I2F.F64.U16 R16, R4 ;  /* 0x0000000400107312 */ /* 0x0080e20000101800 */
[----:B------:R-:W-:Y:S05]  /*38b0*/  BRA `(.L_x_2049) ;  /* 0x0000065000007947 */ /* 0x000fea0003800000 */
.L_x_2068:
[----:B------:R-:W3:Y:S01]  /*38c0*/  LDG.E.U8 R3, [R4.64] ;  /* 0x0000002404037981 */ /* 0x000ee2000c1e1100 */
[----:B------:R-:W-:Y:S01]  /*38d0*/  BSSY B0, `(.L_x_2069) ;  /* 0x0000018000007945 */ /* 0x000fe20003800000 */
[----:B------:R-:W-:Y:S01]  /*38e0*/  IMAD.MOV.U32 R0, RZ, RZ, RZ ;  /* 0x000000ffff007224 */ /* 0x000fe200078e00ff */
        /* <DEDUP_REMOVED lines=18> */
.L_x_2072:
[----:B------:R-:W-:Y:S05]  /*3a10*/  BSYNC B1 ;  /* 0x0000000000017941 */ /* 0x000fea0003800000 */
.L_x_2071:
[----:B------:R-:W-:Y:S01]  /*3a20*/  LEA R5, R0, 0x3b800000, 0x17 ;  /* 0x3b80000000057811 */ /* 0x000fe200078eb8ff */
[----:B------:R-:W-:-:S05]  /*3a30*/  IMAD.SHL.U32 R0, R3, 0x100000, RZ ;  /* 0x0010000003007824 */ /* 0x000fca00078e00ff */
[----:B------:R-:W-:Y:S02]  /*3a40*/  LOP3.LUT R0, R5, R0, R6, 0xfe, !PT ;  /* 0x0000000005007212 */ /* 0x000fe400078efe06 */
.L_x_2070:
[----:B------:R-:W-:Y:S05]  /*3a50*/  BSYNC B0 ;  /* 0x0000000000007941 */ /* 0x000fea0003800000 */
.L_x_2069:
[----:B------:R-:W-:-:S04]  /*3a60*/  FMUL.FTZ R0, R0, 1 ;  /* 0x3f80000000007820 */ /* 0x000fc80000410000 */
[----:B------:R0:W3:Y:S01]  /*3a70*/  F2F.F64.F32 R16, R0 ;  /* 0x0000000000107310 */ /* 0x0000e20000201800 */
[----:B------:R-:W-:Y:S05]  /*3a80*/  BRA `(.L_x_2049) ;  /* 0x0000048000007947 */ /* 0x000fea0003800000 */
.L_x_2067:
        /* <DEDUP_REMOVED lines=21> */
.L_x_2076:
[----:B------:R-:W-:Y:S05]  /*3be0*/  BSYNC B1 ;  /* 0x0000000000017941 */ /* 0x000fea0003800000 */
.L_x_2075:
[----:B------:R-:W-:Y:S01]  /*3bf0*/  LEA R5, R0, 0x37800000, 0x17 ;  /* 0x3780000000057811 */ /* 0x000fe200078eb8ff */
[----:B------:R-:W-:-:S05]  /*3c00*/  IMAD.SHL.U32 R0, R3, 0x200000, RZ ;  /* 0x0020000003007824 */ /* 0x000fca00078e00ff */
[----:B------:R-:W-:Y:S02]  /*3c10*/  LOP3.LUT R0, R5, R0, R6, 0xfe, !PT ;  /* 0x0000000005007212 */ /* 0x000fe400078efe06 */
.L_x_2074:
[----:B------:R-:W-:Y:S05]  /*3c20*/  BSYNC B0 ;  /* 0x0000000000007941 */ /* 0x000fea0003800000 */
.L_x_2073:
[----:B------:R-:W-:-:S04]  /*3c30*/  FMUL.FTZ R0, R0, 1 ;  /* 0x3f80000000007820 */ /* 0x000fc80000410000 */
[----:B------:R0:W3:Y:S01]  /*3c40*/  F2F.F64.F32 R16, R0 ;  /* 0x0000000000107310 */ /* 0x0000e20000201800 */
[----:B------:R-:W-:Y:S05]  /*3c50*/  BRA `(.L_x_2049) ;  /* 0x000002b000007947 */ /* 0x000fea0003800000 */
.L_x_2066:
[----:B------:R-:W-:-:S13]  /*3c60*/  ISETP.NE.AND P0, PT, R0, 0x1c, PT ;  /* 0x0000001c0000780c */ /* 0x000fda0003f05270 */
[----:B------:R-:W-:Y:S05]  /*3c70*/  @!P0 BRA `(.L_x_2077) ;  /* 0x0000027000008947 */ /* 0x000fea0003800000 */
[----:B------:R-:W-:-:S13]  /*3c80*/  ISETP.NE.AND P0, PT, R0, 0x1d, PT ;  /* 0x0000001d0000780c */ /* 0x000fda0003f05270 */
[----:B------:R-:W-:Y:S05]  /*3c90*/  @!P0 BRA `(.L_x_2078) ;  /* 0x0000022000008947 */ /* 0x000fea0003800000 */
[----:B------:R-:W-:-:S13]  /*3ca0*/  ISETP.NE.AND P0, PT, R0, 0x2c, PT ;  /* 0x0000002c0000780c */ /* 0x000fda0003f05270 */
[----:B------:R-:W-:Y:S05]  /*3cb0*/  @P0 BRA `(.L_x_2054) ;  /* 0x000000c000000947 */ /* 0x000fea0003800000 */
[----:B------:R-:W3:Y:S01]  /*3cc0*/  LDG.E.U8 R4, [R4.64] ;  /* 0x0000002404047981 */ /* 0x000ee2000c1e1100 */
[----:B------:R-:W-:Y:S01]  /*3cd0*/  BSSY B0, `(.L_x_2079) ;  /* 0x0000007000007945 */ /* 0x000fe20003800000 */
[----:B------:R-:W-:Y:S01]  /*3ce0*/  IMAD.MOV.U32 R0, RZ, RZ, 0x400000 ;  /* 0x00400000ff007424 */ /* 0x000fe200078e00ff */
[----:B---3--:R-:W-:-:S13]  /*3cf0*/  ISETP.NE.AND P0, PT, R4, RZ, PT ;  /* 0x000000ff0400720c */ /* 0x008fda0003f05270 */
[----:B------:R-:W-:Y:S05]  /*3d00*/  @!P0 BRA `(.L_x_2080) ;  /* 0x0000003000008947 */ /* 0x000fea0003800000 */
[----:B------:R-:W-:-:S13]  /*3d10*/  ISETP.NE.AND P0, PT, R4, 0xff, PT ;  /* 0x000000ff0400780c */ /* 0x000fda0003f05270 */
[----:B------:R-:W-:Y:S02]  /*3d20*/  @!P0 IMAD.MOV.U32 R0, RZ, RZ, 0x7f800001 ;  /* 0x7f800001ff008424 */ /* 0x000fe400078e00ff */
[----:B------:R-:W-:Y:S02]  /*3d30*/  @P0 IMAD.SHL.U32 R0, R4, 0x800000, RZ ;  /* 0x0080000004000824 */ /* 0x000fe400078e00ff */
.L_x_2080:
[----:B------:R-:W-:Y:S05]  /*3d40*/  BSYNC B0 ;  /* 0x0000000000007941 */ /* 0x000fea0003800000 */
.L_x_2079:
[----:B------:R-:W-:-:S04]  /*3d50*/  FMUL.FTZ R0, R0, 1 ;  /* 0x3f80000000007820 */ /* 0x000fc80000410000 */
[----:B------:R0:W3:Y:S01]  /*3d60*/  F2F.F64.F32 R16, R0 ;  /* 0x0000000000107310 */ /* 0x0000e20000201800 */
[----:B------:R-:W-:Y:S05]  /*3d70*/  BRA `(.L_x_2049) ;  /* 0x0000019000007947 */ /* 0x000fea0003800000 */
.L_x_2054:
        /* <DEDUP_REMOVED lines=18> */
[----:B012--5:R-:W-:Y:S05]  /*3ea0*/  CALL.ABS.NOINC R14 ;  /* 0x000000000e007343 */ /* 0x027fea0003c00000 */
[----:B------:R-:W-:Y:S05]  /*3eb0*/  BRA `(.L_x_2049) ;  /* 0x0000005000007947 */ /* 0x000fea0003800000 */
.L_x_2078:
[----:B------:R-:W3:Y:S02]  /*3ec0*/  LDG.E.64 R16, [R4.64] ;  /* 0x0000002404107981 */ /* 0x000ee4000c1e1b00 */
[----:B---3--:R-:W0:Y:S01]  /*3ed0*/  I2F.F64.U64 R16, R16 ;  /* 0x0000001000107312 */ /* 0x008e220000301800 */
[----:B------:R-:W-:Y:S05]  /*3ee0*/  BRA `(.L_x_2049) ;  /* 0x0000002000007947 */ /* 0x000fea0003800000 */
.L_x_2077:
[----:B------:R-:W3:Y:S02]  /*3ef0*/  LDG.E R4, [R4.64] ;  /* 0x0000002404047981 */ /* 0x000ee4000c1e1900 */
[----:B---3--:R0:W3:Y:S02]  /*3f00*/  I2F.F64.U32 R16, R4 ;  /* 0x0000000400107312 */ /* 0x0080e40000201800 */
.L_x_2049:
[----:B------:R-:W-:Y:S05]  /*3f10*/  BSYNC B6 ;  /* 0x0000000000067941 */ /* 0x000fea0003800000 */
.L_x_2048:
[----:B------:R-:W4:Y:S01]  /*3f20*/  S2R R19, SR_TID.X ;  /* 0x0000000000137919 */ /* 0x000f220000002100 */
[----:B------:R-:W-:Y:S01]  /*3f30*/  BSSY B0, `(.L_x_2081) ;  /* 0x000002f000007945 */ /* 0x000fe20003800000 */
[----:B----4-:R-:W-:-:S13]  /*3f40*/  ISETP.GE.AND P2, PT, R19, R18, PT ;  /* 0x000000121300720c */ /* 0x010fda0003f46270 */
[----:B------:R-:W-:Y:S05]  /*3f50*/  @P2 BRA `(.L_x_2082) ;  /* 0x000002c000002947 */ /* 0x000fea0003800000 */
[----:B0----5:R-:W0:Y:S01]  /*3f60*/  DSETP.NEU.AND P0, PT, |R26|, +INF , PT ;  /* 0x7ff000001a00742a */ /* 0x021e220003f0d200 */
        /* <DEDUP_REMOVED lines=8> */
[----:B0-----:R0:W4:Y:S01]  /*3ff0*/  DFMA R20, -R20, c[0x2][0x18], R6 ;  /* 0x0080060014147a2b */ /* 0x0011220000000106 */
[----:B------:R-:W-:Y:S05]  /*4000*/  @!P0 BRA `(.L_x_2085) ;  /* 0x000000a000008947 */ /* 0x000fea0003800000 */
[----:B------:R-:W-:Y:S01]  /*4010*/  IMAD.MOV.U32 R0, RZ, RZ, R26 ;  /* 0x000000ffff007224 */ /* 0x000fe200078e001a */
[----:B------:R-:W-:Y:S01]  /*4020*/  MOV R12, 0x4050 ;  /* 0x00004050000c7802 */ /* 0x000fe20000000f00 */
[----:B------:R-:W-:-:S03]  /*4030*/  IMAD.MOV.U32 R13, RZ, RZ, R27 ;  /* 0x000000ffff0d7224 */ /* 0x000fc600078e001b */
[----:B01234-:R-:W-:Y:S05]  /*4040*/  CALL.REL.NOINC `($_ZN2at6native27unrolled_elementwise_kernelIZZZNS0_15sin_kernel_cudaERNS_18TensorIteratorBaseEENKUlvE0_clEvENKUlvE_clEvEUldE_St5arrayIPcLm2EELi4E23TrivialOffsetCalculatorILi1EjESB_NS0_6memory12LoadWithCastILi1EEENSC_13StoreWithCastILi1EEEEEviT_T0_T2_T3_T4_T5_$__internal_trig_reduction_slowpathd) ;  /* 0x00004dc000007944 */ /* 0x01ffea0003c00000 */
[----:B------:R-:W-:Y:S02]  /*4050*/  IMAD.MOV.U32 R0, RZ, RZ, R3 ;  /* 0x000000ffff007224 */ /* 0x000fe400078e0003 */
[----:B------:R-:W-:Y:S02]  /*4060*/  IMAD.MOV.U32 R20, RZ, RZ, R6 ;  /* 0x000000ffff147224 */ /* 0x000fe400078e0006 */
[----:B------:R-:W-:Y:S01]  /*4070*/  IMAD.MOV.U32 R21, RZ, RZ, R7 ;  /* 0x000000ffff157224 */ /* 0x000fe200078e0007 */
[----:B------:R-:W-:Y:S05]  /*4080*/  BRA `(.L_x_2085) ;  /* 0x0000002000007947 */ /* 0x000fea0003800000 */
.L_x_2084:
[----:B------:R0:W4:Y:S01]  /*4090*/  DMUL R20, RZ, R26 ;  /* 0x0000001aff147228 */ /* 0x0001220000000000 */
[----:B------:R-:W-:-:S05]  /*40a0*/  IMAD.MOV.U32 R0, RZ, RZ, RZ ;  /* 0x000000ffff007224 */ /* 0x000fca00078e00ff */
.L_x_2085:
[----:B------:R-:W-:Y:S05]  /*40b0*/  BSYNC B1 ;  /* 0x0000000000017941 */ /* 0x000fea0003800000 */
.L_x_2083:
[----:B------:R-:W-:Y:S02]  /*40c0*/  IMAD.SHL.U32 R3, R0, 0x8, RZ ;  /* 0x0000000800037824 */ /* 0x000fe400078e00ff */
[----:B------:R-:W-:-:S03]  /*40d0*/  IMAD.MOV.U32 R28, RZ, RZ, 0x8 ;  /* 0x00000008ff1c7424 */ /* 0x000fc600078e00ff */
[----:B------:R-:W-:-:S05]  /*40e0*/  LOP3.LUT R3, R3, 0x8, RZ, 0xc0, !PT ;  /* 0x0000000803037812 */ /* 0x000fca00078ec0ff */
[----:B------:R-:W-:-:S05]  /*40f0*/  IMAD.WIDE.U32 R28, R3, R28, c[0x4][0x138] ;  /* 0x01004e00031c7625 */ /* 0x000fca00078e001c */
[----:B0-----:R-:W5:Y:S04]  /*4100*/  LDG.E.128.CONSTANT R4, [R28.64] ;  /* 0x000000241c047981 */ /* 0x001f68000c1e9d00 */
[----:B----4-:R-:W4:Y:S04]  /*4110*/  LDG.E.128.CONSTANT R8, [R28.64+0x10] ;  /* 0x000010241c087981 */ /* 0x010f28000c1e9d00 */
[----:B---3--:R-:W3:Y:S01]  /*4120*/  LDG.E.128.CONSTANT R12, [R28.64+0x20] ;  /* 0x000020241c0c7981 */ /* 0x008ee2000c1e9d00 */
[----:B------:R-:W-:Y:S01]  /*4130*/  R2P PR, R0, 0x3 ;  /* 0x0000000300007804 */ /* 0x000fe20000000000 */
[----:B------:R-:W-:Y:S01]  /*4140*/  IMAD.MOV.U32 R30, RZ, RZ, 0x79785eba ;  /* 0x79785ebaff1e7424 */ /* 0x000fe200078e00ff */
[----:B------:R-:W5:Y:S01]  /*4150*/  DMUL R26, R20, R20 ;  /* 0x00000014141a7228 */ /* 0x000f620000000000 */
[----:B------:R-:W-:-:S03]  /*4160*/  IMAD.MOV.U32 R0, RZ, RZ, 0x3de5db65 ;  /* 0x3de5db65ff007424 */ /* 0x000fc600078e00ff */
[----:B------:R-:W-:Y:S02]  /*4170*/  FSEL R30, -R30, 4.2945490664224492434e-19, !P0 ;  /* 0x20fd81641e1e7808 */ /* 0x000fe40004000100 */
[----:B------:R-:W-:-:S06]  /*4180*/  FSEL R31, R0, -0.082518599927425384521, !P0 ;  /* 0xbda8ff83001f7808 */ /* 0x000fcc0004000000 */
[----:B-----5:R-:W0:-:S06]  /*4190*/  DFMA R4, R26, R30, R4 ;  /* 0x0000001e1a04722b */ /* 0x020e0c0000000004 */
[----:B0-----:R-:W4:-:S06]  /*41a0*/  DFMA R4, R26, R4, R6 ;  /* 0x000000041a04722b */ /* 0x001f0c0000000006 */
[----:B----4-:R-:W0:-:S06]  /*41b0*/  DFMA R4, R26, R4, R8 ;  /* 0x000000041a04722b */ /* 0x010e0c0000000008 */
[----:B0-----:R-:W3:-:S06]  /*41c0*/  DFMA R4, R26, R4, R10 ;  /* 0x000000041a04722b */ /* 0x001ecc000000000a */
[----:B---3--:R-:W0:-:S06]  /*41d0*/  DFMA R4, R26, R4, R12 ;  /* 0x000000041a04722b */ /* 0x008e0c000000000c */
[----:B0-----:R-:W0:-:S06]  /*41e0*/  DFMA R14, R26, R4, R14 ;  /* 0x000000041a0e722b */ /* 0x001e0c000000000e */
[----:B0-----:R-:W-:-:S04]  /*41f0*/  DFMA R4, R14, R20, R20 ;  /* 0x000000140e04722b */ /* 0x001fc80000000014 */
[----:B------:R-:W0:-:S06]  /*4200*/  @P0 DFMA R4, R26, R14, 1 ;  /* 0x3ff000001a04042b */ /* 0x000e0c000000000e */
[----:B0-----:R-:W0:-:S06]  /*4210*/  @P1 DFMA R4, R4, -1, RZ ;  /* 0xbff000000404182b */ /* 0x001e0c00000000ff */
.L_x_2082:
[----:B------:R-:W-:Y:S05]  /*4220*/  BSYNC B0 ;  /* 0x0000000000007941 */ /* 0x000fea0003800000 */
.L_x_2081:
[----:B0----5:R-:W-:Y:S01]  /*4230*/  IADD3 R27, R19, 0x80, RZ ;  /* 0x00000080131b7810 */ /* 0x021fe20007ffe0ff */
[----:B------:R-:W-:Y:S03]  /*4240*/  BSSY B0, `(.L_x_2086) ;  /* 0x000002f000007945 */ /* 0x000fe60003800000 */
[----:B------:R-:W-:-:S13]  /*4250*/  ISETP.GE.AND P0, PT, R27, R18, PT ;  /* 0x000000121b00720c */ /* 0x000fda0003f06270 */
[----:B------:R-:W-:Y:S05]  /*4260*/  @P0 BRA `(.L_x_2087) ;  /* 0x000002c000000947 */ /* 0x000fea0003800000 */
[----:B-1----:R-:W0:Y:S01]  /*4270*/  DSETP.NEU.AND P0, PT, |R22|, +INF , PT ;  /* 0x7ff000001600742a */ /* 0x002e220003f0d200 */
        /* <DEDUP_REMOVED lines=11> */
[----:B------:R-:W-:Y:S01]  /*4330*/  MOV R12, 0x4360 ;  /* 0x00004360000c7802 */ /* 0x000fe20000000f00 */
[----:B------:R-:W-:-:S03]  /*4340*/  IMAD.MOV.U32 R13, RZ, RZ, R23 ;  /* 0x000000ffff0d7224 */ /* 0x000fc600078e0017 */
[----:B0123--:R-:W-:Y:S05]  /*4350*/  CALL.REL.NOINC `($_ZN2at6native27unrolled_elementwise_kernelIZZZNS0_15sin_kernel_cudaERNS_18TensorIteratorBaseEENKUlvE0_clEvENKUlvE_clEvEUldE_St5arrayIPcLm2EELi4E23TrivialOffsetCalculatorILi1EjESB_NS0_6memory12LoadWithCastILi1EEENSC_13StoreWithCastILi1EEEEEviT_T0_T2_T3_T4_T5_$__internal_trig_reduction_slowpathd) ;  /* 0x00004ab000007944 */ /* 0x00ffea0003c00000 */
[----:B------:R-:W-:Y:S02]  /*4360*/  IMAD.MOV.U32 R0, RZ, RZ, R3 ;  /* 0x000000ffff007224 */ /* 0x000fe400078e0003 */
[----:B------:R-:W-:Y:S02]  /*4370*/  IMAD.MOV.U32 R28, RZ, RZ, R6 ;  /* 0x000000ffff1c7224 */ /* 0x000fe400078e0006 */
[----:B------:R-:W-:Y:S01]  /*4380*/  IMAD.MOV.U32 R29, RZ, RZ, R7 ;  /* 0x000000ffff1d7224 */ /* 0x000fe200078e0007 */
[----:B------:R-:W-:Y:S05]  /*4390*/  BRA `(.L_x_2090) ;  /* 0x0000002000007947 */ /* 0x000fea0003800000 */
.L_x_2089:
[----:B------:R0:W1:Y:S01]  /*43a0*/  DMUL R28, RZ, R22 ;  /* 0x00000016ff1c7228 */ /* 0x0000620000000000 */
[----:B------:R-:W-:-:S05]  /*43b0*/  IMAD.MOV.U32 R0, RZ, RZ, RZ ;  /* 0x000000ffff007224 */ /* 0x000fca00078e00ff */
.L_x_2090:
[----:B------:R-:W-:Y:S05]  /*43c0*/  BSYNC B1 ;  /* 0x0000000000017941 */ /* 0x000fea0003800000 */
.L_x_2088:
[----:B------:R-:W-:Y:S02]  /*43d0*/  IMAD.SHL.U32 R3, R0, 0x8, RZ ;  /* 0x0000000800037824 */ /* 0x000fe400078e00ff */
[----:B------:R-:W-:-:S03]  /*43e0*/  IMAD.MOV.U32 R30, RZ, RZ, 0x8 ;  /* 0x00000008ff1e7424 */ /* 0x000fc600078e00ff */
[----:B------:R-:W-:-:S05]  /*43f0*/  LOP3.LUT R3, R3, 0x8, RZ, 0xc0, !PT ;  /* 0x0000000803037812 */ /* 0x000fca00078ec0ff */
[----:B------:R-:W-:-:S05]  /*4400*/  IMAD.WIDE.U32 R30, R3, R30, c[0x4][0x138] ;  /* 0x01004e00031e7625 */ /* 0x000fca00078e001e */
[----:B0-----:R-:W4:Y:S04]  /*4410*/  LDG.E.128.CONSTANT R8, [R30.64] ;  /* 0x000000241e087981 */ /* 0x001f28000c1e9d00 */
[----:B------:R-:W5:Y:S04]  /*4420*/  LDG.E.128.CONSTANT R12, [R30.64+0x10] ;  /* 0x000010241e0c7981 */ /* 0x000f68000c1e9d00 */
[----:B---3--:R-:W3:Y:S01]  /*4430*/  LDG.E.128.CONSTANT R20, [R30.64+0x20] ;  /* 0x000020241e147981 */ /* 0x008ee2000c1e9d00 */
[----:B------:R-:W-:Y:S01]  /*4440*/  R2P PR, R0, 0x3 ;  /* 0x0000000300007804 */ /* 0x000fe20000000000 */
[----:B------:R-:W-:Y:S01]  /*4450*/  IMAD.MOV.U32 R32, RZ, RZ, 0x79785eba ;  /* 0x79785ebaff207424 */ /* 0x000fe200078e00ff */
[----:B-1----:R-:W4:Y:S01]  /*4460*/  DMUL R6, R28, R28 ;  /* 0x0000001c1c067228 */ /* 0x002f220000000000 */
[----:B------:R-:W-:-:S03]  /*4470*/  IMAD.MOV.U32 R0, RZ, RZ, 0x3de5db65 ;  /* 0x3de5db65ff007424 */ /* 0x000fc600078e00ff */
[----:B------:R-:W-:Y:S02]  /*4480*/  FSEL R32, -R32, 4.2945490664224492434e-19, !P0 ;  /* 0x20fd816420207808 */ /* 0x000fe40004000100 */
[----:B------:R-:W-:-:S06]  /*4490*/  FSEL R33, R0, -0.082518599927425384521, !P0 ;  /* 0xbda8ff8300217808 */ /* 0x000fcc0004000000 */
[----:B----4-:R-:W0:-:S06]  /*44a0*/  DFMA R8, R6, R32, R8 ;  /* 0x000000200608722b */ /* 0x010e0c0000000008 */
[----:B0-----:R-:W5:-:S06]  /*44b0*/  DFMA R8, R6, R8, R10 ;  /* 0x000000080608722b */ /* 0x001f4c000000000a */
[----:B-----5:R-:W0:-:S06]  /*44c0*/  DFMA R8, R6, R8, R12 ;  /* 0x000000080608722b */ /* 0x020e0c000000000c */
[----:B0-----:R-:W3:-:S06]  /*44d0*/  DFMA R8, R6, R8, R14 ;  /* 0x000000080608722b */ /* 0x001ecc000000000e */
[----:B---3--:R-:W0:-:S06]  /*44e0*/  DFMA R8, R6, R8, R20 ;  /* 0x000000080608722b */ /* 0x008e0c0000000014 */
[----:B0-----:R-:W0:-:S06]  /*44f0*/  DFMA R8, R6, R8, R22 ;  /* 0x000000080608722b */ /* 0x001e0c0000000016 */
[----:B0-----:R-:W-:-:S04]  /*4500*/  DFMA R28, R8, R28, R28 ;  /* 0x0000001c081c722b */ /* 0x001fc8000000001c */
[----:B------:R-:W0:-:S06]  /*4510*/  @P0 DFMA R28, R6, R8, 1 ;  /* 0x3ff00000061c042b */ /* 0x000e0c0000000008 */
[----:B0-----:R-:W0:-:S06]  /*4520*/  @P1 DFMA R28, R28, -1, RZ ;  /* 0xbff000001c1c182b */ /* 0x001e0c00000000ff */
.L_x_2087:
[----:B------:R-:W-:Y:S05]  /*4530*/  BSYNC B0 ;  /* 0x0000000000007941 */ /* 0x000fea0003800000 */
.L_x_2086:
[----:B------:R-:W-:Y:S01]  /*4540*/  IADD3 R3, R19, 0x100, RZ ;  /* 0x0000010013037810 */ /* 0x000fe20007ffe0ff */
[----:B------:R-:W-:Y:S03]  /*4550*/  BSSY B0, `(.L_x_2091) ;  /* 0x000002d000007945 */ /* 0x000fe60003800000 */
[----:B------:R-:W-:-:S13]  /*4560*/  ISETP.GE.AND P0, PT, R3, R18, PT ;  /* 0x000000120300720c */ /* 0x000fda0003f06270 */
[----:B------:R-:W-:Y:S05]  /*4570*/  @P0 BRA `(.L_x_2092) ;  /* 0x000002a000000947 */ /* 0x000fea0003800000 */
[----:B--2---:R-:W2:Y:S01]  /*4580*/  DSETP.NEU.AND P0, PT, |R24|, +INF , PT ;  /* 0x7ff000001800742a */ /* 0x004ea20003f0d200 */
[----:B------:R-:W-:-:S13]  /*4590*/  BSSY B1, `(.L_x_2093) ;  /* 0x0000012000017945 */ /* 0x000fda0003800000 */
[----:B--2---:R-:W-:Y:S05]  /*45a0*/  @!P0 BRA `(.L_x_2094) ;  /* 0x000000e000008947 */ /* 0x004fea0003800000 */
[----:B------:R-:W2:-:S04]  /*45b0*/  DMUL R8, R24, c[0x2][0x0] ;  /* 0x0080000018087a28 */ /* 0x000e880000000000 */
[----:B------:R-:W-:Y:S02]  /*45c0*/  DSETP.GE.AND P0, PT, |R24|, 2.14748364800000000000e+09, PT ;  /* 0x41e000001800742a */ /* 0x000fe40003f06200 */
[----:B--2---:R-:W2:Y:S08]  /*45d0*/  F2I.F64 R0, R8 ;  /* 0x0000000800007311 */ /* 0x004eb00000301100 */
[----:B--2---:R-:W2:Y:S02]  /*45e0*/  I2F.F64 R6, R0 ;  /* 0x0000000000067312 */ /* 0x004ea40000201c00 */
[----:B--2---:R-:W2:-:S06]  /*45f0*/  DFMA R10, -R6, c[0x2][0x8], R24 ;  /* 0x00800200060a7a2b */ /* 0x004e8c0000000118 */
[----:B--2---:R-:W2:-:S06]  /*4600*/  DFMA R10, -R6, c[0x2][0x10], R10 ;  /* 0x00800400060a7a2b */ /* 0x004e8c000000010a */
[----:B--2---:R2:W4:Y:S01]  /*4610*/  DFMA R6, -R6, c[0x2][0x18], R10 ;  /* 0x0080060006067a2b */ /* 0x004522000000010a */
[----:B------:R-:W-:Y:S05]  /*4620*/  @!P0 BRA `(.L_x_2095) ;  /* 0x0000008000008947 */ /* 0x000fea0003800000 */
[----:B------:R-:W-:Y:S01]  /*4630*/  IMAD.MOV.U32 R0, RZ, RZ, R24 ;  /* 0x000000ffff007224 */ /* 0x000fe200078e0018 */
[----:B------:R-:W-:Y:S01]  /*4640*/  MOV R12, 0x4670 ;  /* 0x00004670000c7802 */ /* 0x000fe20000000f00 */
[----:B------:R-:W-:-:S03]  /*4650*/  IMAD.MOV.U32 R13, RZ, RZ, R25 ;  /* 0x000000ffff0d7224 */ /* 0x000fc600078e0019 */
[----:B01234-:R-:W-:Y:S05]  /*4660*/  CALL.REL.NOINC `($_ZN2at6native27unrolled_elementwise_kernelIZZZNS0_15sin_kernel_cudaERNS_18TensorIteratorBaseEENKUlvE0_clEvENKUlvE_clEvEUldE_St5arrayIPcLm2EELi4E23TrivialOffsetCalculatorILi1EjESB_NS0_6memory12LoadWithCastILi1EEENSC_13StoreWithCastILi1EEEEEviT_T0_T2_T3_T4_T5_$__internal_trig_reduction_slowpathd) ;  /* 0x000047a000007944 */ /* 0x01ffea0003c00000 */
[----:B------:R-:W-:Y:S01]  /*4670*/  IMAD.MOV.U32 R0, RZ, RZ, R3 ;  /* 0x000000ffff007224 */ /* 0x000fe200078e0003 */
[----:B------:R-:W-:Y:S05]  /*4680*/  BRA `(.L_x_2095) ;  /* 0x0000002000007947 */ /* 0x000fea0003800000 */
.L_x_2094:
[----:B------:R2:W4:Y:S01]  /*4690*/  DMUL R6, RZ, R24 ;  /* 0x00000018ff067228 */ /* 0x0005220000000000 */
[----:B------:R-:W-:-:S05]  /*46a0*/  IMAD.MOV.U32 R0, RZ, RZ, RZ ;  /* 0x000000ffff007224 */ /* 0x000fca00078e00ff */
.L_x_2095:
[----:B------:R-:W-:Y:S05]  /*46b0*/  BSYNC B1 ;  /* 0x0000000000017941 */ /* 0x000fea0003800000 */
.L_x_2093:
[----:B------:R-:W-:Y:S02]  /*46c0*/  IMAD.SHL.U32 R3, R0, 0x8, RZ ;  /* 0x0000000800037824 */ /* 0x000fe400078e00ff */
[----:B--2---:R-:W-:-:S03]  /*46d0*/  IMAD.MOV.U32 R24, RZ, RZ, 0x8 ;  /* 0x00000008ff187424 */ /* 0x004fc600078e00ff */
[----:B------:R-:W-:-:S05]  /*46e0*/  LOP3.LUT R3, R3, 0x8, RZ, 0xc0, !PT ;  /* 0x0000000803037812 */ /* 0x000fca00078ec0ff */
[----:B------:R-:W-:-:S05]  /*46f0*/  IMAD.WIDE.U32 R24, R3, R24, c[0x4][0x138] ;  /* 0x01004e0003187625 */ /* 0x000fca00078e0018 */
[----:B------:R-:W2:Y:S04]  /*4700*/  LDG.E.128.CONSTANT R8, [R24.64] ;  /* 0x0000002418087981 */ /* 0x000ea8000c1e9d00 */
[----:B------:R-:W5:Y:S04]  /*4710*/  LDG.E.128.CONSTANT R12, [R24.64+0x10] ;  /* 0x00001024180c7981 */ /* 0x000f68000c1e9d00 */
[----:B-1--4-:R-:W4:Y:S01]  /*4720*/  LDG.E.128.CONSTANT R20, [R24.64+0x20] ;  /* 0x0000202418147981 */ /* 0x012f22000c1e9d00 */
[----:B------:R-:W-:Y:S01]  /*4730*/  R2P PR, R0, 0x3 ;  /* 0x0000000300007804 */ /* 0x000fe20000000000 */
[----:B------:R-:W-:Y:S01]  /*4740*/  IMAD.MOV.U32 R32, RZ, RZ, 0x79785eba ;  /* 0x79785ebaff207424 */ /* 0x000fe200078e00ff */
[----:B------:R-:W2:Y:S01]  /*4750*/  DMUL R30, R6, R6 ;  /* 0x00000006061e7228 */ /* 0x000ea20000000000 */
[----:B------:R-:W-:-:S03]  /*4760*/  IMAD.MOV.U32 R0, RZ, RZ, 0x3de5db65 ;  /* 0x3de5db65ff007424 */ /* 0x000fc600078e00ff */
[----:B------:R-:W-:Y:S02]  /*4770*/  FSEL R32, -R32, 4.2945490664224492434e-19, !P0 ;  /* 0x20fd816420207808 */ /* 0x000fe40004000100 */
[----:B------:R-:W-:-:S06]  /*4780*/  FSEL R33, R0, -0.082518599927425384521, !P0 ;  /* 0xbda8ff8300217808 */ /* 0x000fcc0004000000 */
[----:B--2---:R-:W1:-:S06]  /*4790*/  DFMA R8, R30, R32, R8 ;  /* 0x000000201e08722b */ /* 0x004e4c0000000008 */
[----:B-1----:R-:W5:-:S06]  /*47a0*/  DFMA R8, R30, R8, R10 ;  /* 0x000000081e08722b */ /* 0x002f4c000000000a */
[----:B-----5:R-:W1:-:S06]  /*47b0*/  DFMA R8, R30, R8, R12 ;  /* 0x000000081e08722b */ /* 0x020e4c000000000c */
[----:B-1----:R-:W4:-:S06]  /*47c0*/  DFMA R8, R30, R8, R14 ;  /* 0x000000081e08722b */ /* 0x002f0c000000000e */
[----:B----4-:R-:W1:-:S06]  /*47d0*/  DFMA R8, R30, R8, R20 ;  /* 0x000000081e08722b */ /* 0x010e4c0000000014 */
[----:B-1----:R-:W1:-:S06]  /*47e0*/  DFMA R8, R30, R8, R22 ;  /* 0x000000081e08722b */ /* 0x002e4c0000000016 */
[----:B-1----:R-:W-:-:S04]  /*47f0*/  DFMA R24, R8, R6, R6 ;  /* 0x000000060818722b */ /* 0x002fc80000000006 */
[----:B------:R-:W1:-:S06]  /*4800*/  @P0 DFMA R24, R30, R8, 1 ;  /* 0x3ff000001e18042b */ /* 0x000e4c0000000008 */
[----:B-1----:R-:W1:-:S06]  /*4810*/  @P1 DFMA R24, R24, -1, RZ ;  /* 0xbff000001818182b */ /* 0x002e4c00000000ff */
.L_x_2092:
[----:B------:R-:W-:Y:S05]  /*4820*/  BSYNC B0 ;  /* 0x0000000000007941 */ /* 0x000fea0003800000 */
.L_x_2091:
[----:B------:R-:W-:Y:S01]  /*4830*/  IADD3 R3, R19, 0x180, RZ ;  /* 0x0000018013037810 */ /* 0x000fe20007ffe0ff */
[----:B------:R-:W-:Y:S03]  /*4840*/  BSSY B0, `(.L_x_2096) ;  /* 0x000002d000007945 */ /* 0x000fe60003800000 */
[----:B------:R-:W-:-:S13]  /*4850*/  ISETP.GE.AND P0, PT, R3, R18, PT ;  /* 0x000000120300720c */ /* 0x000fda0003f06270 */
[----:B------:R-:W-:Y:S05]  /*4860*/  @P0 BRA `(.L_x_2097) ;  /* 0x000002a000000947 */ /* 0x000fea0003800000 */
[----:B---3--:R-:W3:Y:S01]  /*4870*/  DSETP.NEU.AND P0, PT, |R16|, +INF , PT ;  /* 0x7ff000001000742a */ /* 0x008ee20003f0d200 */
[----:B------:R-:W-:-:S13]  /*4880*/  BSSY B1, `(.L_x_2098) ;  /* 0x0000012000017945 */ /* 0x000fda0003800000 */
[----:B---3--:R-:W-:Y:S05]  /*4890*/  @!P0 BRA `(.L_x_2099) ;  /* 0x000000e000008947 */ /* 0x008fea0003800000 */
[----:B------:R-:W3:-:S04]  /*48a0*/  DMUL R8, R16, c[0x2][0x0] ;  /* 0x0080000010087a28 */ /* 0x000ec80000000000 */
[----:B------:R-:W-:Y:S02]  /*48b0*/  DSETP.GE.AND P0, PT, |R16|, 2.14748364800000000000e+09, PT ;  /* 0x41e000001000742a */ /* 0x000fe40003f06200 */
[----:B---3--:R-:W3:Y:S08]  /*48c0*/  F2I.F64 R0, R8 ;  /* 0x0000000800007311 */ /* 0x008ef00000301100 */
[----:B---3--:R-:W3:Y:S02]  /*48d0*/  I2F.F64 R6, R0 ;  /* 0x0000000000067312 */ /* 0x008ee40000201c00 */
[----:B---3--:R-:W3:-:S06]  /*48e0*/  DFMA R10, -R6, c[0x2][0x8], R16 ;  /* 0x00800200060a7a2b */ /* 0x008ecc0000000110 */
[----:B---3--:R-:W3:-:S06]  /*48f0*/  DFMA R10, -R6, c[0x2][0x10], R10 ;  /* 0x00800400060a7a2b */ /* 0x008ecc000000010a */
[----:B---3--:R3:W4:Y:S01]  /*4900*/  DFMA R6, -R6, c[0x2][0x18], R10 ;  /* 0x0080060006067a2b */ /* 0x008722000000010a */
[----:B------:R-:W-:Y:S05]  /*4910*/  @!P0 BRA `(.L_x_2100) ;  /* 0x0000008000008947 */ /* 0x000fea0003800000 */
[----:B------:R-:W-:Y:S01]  /*4920*/  IMAD.MOV.U32 R0, RZ, RZ, R16 ;  /* 0x000000ffff007224 */ /* 0x000fe200078e0010 */
[----:B------:R-:W-:Y:S01]  /*4930*/  MOV R12, 0x4960 ;  /* 0x00004960000c7802 */ /* 0x000fe20000000f00 */
[----:B------:R-:W-:-:S03]  /*4940*/  IMAD.MOV.U32 R13, RZ, RZ, R17 ;  /* 0x000000ffff0d7224 */ /* 0x000fc600078e0011 */
[----:B01234-:R-:W-:Y:S05]  /*4950*/  CALL.REL.NOINC `($_ZN2at6native27unrolled_elementwise_kernelIZZZNS0_15sin_kernel_cudaERNS_18TensorIteratorBaseEENKUlvE0_clEvENKUlvE_clEvEUldE_St5arrayIPcLm2EELi4E23TrivialOffsetCalculatorILi1EjESB_NS0_6memory12LoadWithCastILi1EEENSC_13StoreWithCastILi1EEEEEviT_T0_T2_T3_T4_T5_$__internal_trig_reduction_slowpathd) ;  /* 0x000044b000007944 */ /* 0x01ffea0003c00000 */
[----:B------:R-:W-:Y:S01]  /*4960*/  IMAD.MOV.U32 R0, RZ, RZ, R3 ;  /* 0x000000ffff007224 */ /* 0x000fe200078e0003 */
[----:B------:R-:W-:Y:S05]  /*4970*/  BRA `(.L_x_2100) ;  /* 0x0000002000007947 */ /* 0x000fea0003800000 */
.L_x_2099:
[----:B------:R3:W4:Y:S01]  /*4980*/  DMUL R6, RZ, R16 ;  /* 0x00000010ff067228 */ /* 0x0007220000000000 */
[----:B------:R-:W-:-:S05]  /*4990*/  IMAD.MOV.U32 R0, RZ, RZ, RZ ;  /* 0x000000ffff007224 */ /* 0x000fca00078e00ff */
.L_x_2100:
[----:B------:R-:W-:Y:S05]  /*49a0*/  BSYNC B1 ;  /* 0x0000000000017941 */ /* 0x000fea0003800000 */
.L_x_2098:
[----:B------:R-:W-:Y:S02]  /*49b0*/  IMAD.SHL.U32 R3, R0, 0x8, RZ ;  /* 0x0000000800037824 */ /* 0x000fe400078e00ff */
[----:B---3--:R-:W-:-:S03]  /*49c0*/  IMAD.MOV.U32 R16, RZ, RZ, 0x8 ;  /* 0x00000008ff107424 */ /* 0x008fc600078e00ff */
[----:B------:R-:W-:-:S05]  /*49d0*/  LOP3.LUT R3, R3, 0x8, RZ, 0xc0, !PT ;  /* 0x0000000803037812 */ /* 0x000fca00078ec0ff */
[----:B------:R-:W-:-:S05]  /*49e0*/  IMAD.WIDE.U32 R16, R3, R16, c[0x4][0x138] ;  /* 0x01004e0003107625 */ /* 0x000fca00078e0010 */
[----:B------:R-:W3:Y:S04]  /*49f0*/  LDG.E.128.CONSTANT R8, [R16.64] ;  /* 0x0000002410087981 */ /* 0x000ee8000c1e9d00 */
[----:B------:R-:W5:Y:S04]  /*4a00*/  LDG.E.128.CONSTANT R12, [R16.64+0x10] ;  /* 0x00001024100c7981 */ /* 0x000f68000c1e9d00 */
[----:B-1--4-:R-:W4:Y:S01]  /*4a10*/  LDG.E.128.CONSTANT R20, [R16.64+0x20] ;  /* 0x0000202410147981 */ /* 0x012f22000c1e9d00 */
[----:B------:R-:W-:Y:S01]  /*4a20*/  R2P PR, R0, 0x3 ;  /* 0x0000000300007804 */ /* 0x000fe20000000000 */
[----:B------:R-:W-:Y:S01]  /*4a30*/  IMAD.MOV.U32 R32, RZ, RZ, 0x79785eba ;  /* 0x79785ebaff207424 */ /* 0x000fe200078e00ff */
[----:B------:R-:W3:Y:S01]  /*4a40*/  DMUL R30, R6, R6 ;  /* 0x00000006061e7228 */ /* 0x000ee20000000000 */
[----:B------:R-:W-:-:S03]  /*4a50*/  IMAD.MOV.U32 R0, RZ, RZ, 0x3de5db65 ;  /* 0x3de5db65ff007424 */ /* 0x000fc600078e00ff */
[----:B------:R-:W-:Y:S02]  /*4a60*/  FSEL R32, -R32, 4.2945490664224492434e-19, !P0 ;  /* 0x20fd816420207808 */ /* 0x000fe40004000100 */
[----:B------:R-:W-:-:S06]  /*4a70*/  FSEL R33, R0, -0.082518599927425384521, !P0 ;  /* 0xbda8ff8300217808 */ /* 0x000fcc0004000000 */
[----:B---3--:R-:W1:-:S06]  /*4a80*/  DFMA R8, R30, R32, R8 ;  /* 0x000000201e08722b */ /* 0x008e4c0000000008 */
        /* <DEDUP_REMOVED lines=8> */
.L_x_2097:
[----:B------:R-:W-:Y:S05]  /*4b10*/  BSYNC B0 ;  /* 0x0000000000007941 */ /* 0x000fea0003800000 */
.L_x_2096:
[----:B-1----:R-:W1:Y:S01]  /*4b20*/  LDC.U8 R22, c[0x0][0x184] ;  /* 0x00006100ff167b82 */ /* 0x002e620000000000 */
[----:B------:R-:W-:Y:S01]  /*4b30*/  BSSY B6, `(.L_x_2101) ;  /* 0x000011b000067945 */ /* 0x000fe20003800000 */
[----:B------:R-:W-:Y:S05]  /*4b40*/  @P2 BRA `(.L_x_2102) ;  /* 0x0000119000002947 */ /* 0x000fea0003800000 */
[----:B------:R-:W4:Y:S02]  /*4b50*/  S2R R3, SR_TID.X ;  /* 0x0000000000037919 */ /* 0x000f240000002100 */
[----:B----4-:R-:W-:Y:S01]  /*4b60*/  IMAD R0, R2, 0x200, R3 ;  /* 0x0000020002007824 */ /* 0x010fe200078e0203 */
[----:B-1----:R-:W-:-:S03]  /*4b70*/  PRMT R3, R22, 0x9910, RZ ;  /* 0x0000991016037816 */ /* 0x002fc600000000ff */
        /* <DEDUP_REMOVED lines=14> */
[----:B------:R-:W1:Y:S01]  /*4c60*/  F2I.F64.TRUNC R5, R4 ;  /* 0x0000000400057311 */ /* 0x000e62000030d100 */
[----:B------:R-:W-:Y:S01]  /*4c70*/  IMAD.MOV.U32 R19, RZ, RZ, R27 ;  /* 0x000000ffff137224 */ /* 0x000fe200078e001b */
[----:B-1----:R1:W-:Y:S01]  /*4c80*/  STG.E.U8 [R8.64], R5 ;  /* 0x0000000508007986 */ /* 0x0023e2000c101124 */
[----:B------:R-:W-:Y:S05]  /*4c90*/  BRA `(.L_x_2102) ;  /* 0x0000104000007947 */ /* 0x000fea0003800000 */
.L_x_2106:
[----:B------:R-:W1:Y:S01]  /*4ca0*/  F2I.S64.F64.TRUNC R4, R4 ;  /* 0x0000000400047311 */ /* 0x000e62000030d900 */
[----:B------:R-:W-:Y:S02]  /*4cb0*/  IMAD.MOV.U32 R19, RZ, RZ, R27 ;  /* 0x000000ffff137224 */ /* 0x000fe400078e001b */
[----:B-1----:R-:W-:-:S05]  /*4cc0*/  IMAD.MOV.U32 R3, RZ, RZ, R4 ;  /* 0x000000ffff037224 */ /* 0x002fca00078e0004 */
[----:B------:R1:W-:Y:S01]  /*4cd0*/  STG.E.U8 [R8.64], R3 ;  /* 0x0000000308007986 */ /* 0x0003e2000c101124 */
[----:B------:R-:W-:Y:S05]  /*4ce0*/  BRA `(.L_x_2102) ;  /* 0x00000ff000007947 */ /* 0x000fea0003800000 */
.L_x_2105:
[----:B------:R-:W-:-:S13]  /*4cf0*/  ISETP.NE.AND P0, PT, R0, 0x2, PT ;  /* 0x000000020000780c */ /* 0x000fda0003f05270 */
[----:B------:R-:W-:Y:S05]  /*4d00*/  @!P0 BRA `(.L_x_2108) ;  /* 0x000000c000008947 */ /* 0x000fea0003800000 */
[----:B------:R-:W-:-:S13]  /*4d10*/  ISETP.NE.AND P0, PT, R0, 0x3, PT ;  /* 0x000000030000780c */ /* 0x000fda0003f05270 */
[----:B------:R-:W-:Y:S05]  /*4d20*/  @!P0 BRA `(.L_x_2109) ;  /* 0x0000006000008947 */ /* 0x000fea0003800000 */
[----:B------:R-:W-:-:S13]  /*4d30*/  ISETP.NE.AND P0, PT, R0, 0x4, PT ;  /* 0x000000040000780c */ /* 0x000fda0003f05270 */
[----:B------:R-:W-:Y:S05]  /*4d40*/  @P0 BRA `(.L_x_2107) ;  /* 0x00000dd000000947 */ /* 0x000fea0003800000 */
[----:B------:R-:W1:Y:S01]  /*4d50*/  F2I.S64.F64.TRUNC R4, R4 ;  /* 0x0000000400047311 */ /* 0x000e62000030d900 */
[----:B------:R-:W-:Y:S01]  /*4d60*/  IMAD.MOV.U32 R19, RZ, RZ, R27 ;  /* 0x000000ffff137224 */ /* 0x000fe200078e001b */
[----:B-1----:R1:W-:Y:S01]  /*4d70*/  STG.E.64 [R8.64], R4 ;  /* 0x0000000408007986 */ /* 0x0023e2000c101b24 */
[----:B------:R-:W-:Y:S05]  /*4d80*/  BRA `(.L_x_2102) ;  /* 0x00000f5000007947 */ /* 0x000fea0003800000 */
.L_x_2109:
[----:B------:R-:W1:Y:S01]  /*4d90*/  F2I.F64.TRUNC R5, R4 ;  /* 0x0000000400057311 */ /* 0x000e62000030d100 */
[----:B------:R-:W-:Y:S01]  /*4da0*/  IMAD.MOV.U32 R19, RZ, RZ, R27 ;  /* 0x000000ffff137224 */ /* 0x000fe200078e001b */
[----:B-1----:R1:W-:Y:S01]  /*4db0*/  STG.E [R8.64], R5 ;  /* 0x0000000508007986 */ /* 0x0023e2000c101924 */
[----:B------:R-:W-:Y:S05]  /*4dc0*/  BRA `(.L_x_2102) ;  /* 0x00000f1000007947 */ /* 0x000fea0003800000 */
.L_x_2108:
[----:B------:R-:W1:Y:S01]  /*4dd0*/  F2I.F64.TRUNC R5, R4 ;  /* 0x0000000400057311 */ /* 0x000e62000030d100 */
[----:B------:R-:W-:Y:S01]  /*4de0*/  IMAD.MOV.U32 R19, RZ, RZ, R27 ;  /* 0x000000ffff137224 */ /* 0x000fe200078e001b */
[----:B-1----:R1:W-:Y:S01]  /*4df0*/  STG.E.U16 [R8.64], R5 ;  /* 0x0000000508007986 */ /* 0x0023e2000c101524 */
[----:B------:R-:W-:Y:S05]  /*4e00*/  BRA `(.L_x_2102) ;  /* 0x00000ed000007947 */ /* 0x000fea0003800000 */
.L_x_2104:
[----:B------:R-:W-:-:S13]  /*4e10*/  ISETP.GT.AND P0, PT, R0, 0x6, PT ;  /* 0x000000060000780c */ /* 0x000fda0003f04270 */
[----:B------:R-:W-:Y:S05]  /*4e20*/  @P0 BRA `(.L_x_2110) ;  /* 0x0000011000000947 */ /* 0x000fea0003800000 */
[----:B------:R-:W-:-:S13]  /*4e30*/  ISETP.NE.AND P0, PT, R0, 0x5, PT ;  /* 0x000000050000780c */ /* 0x000fda0003f05270 */
[----:B------:R-:W-:Y:S05]  /*4e40*/  @!P0 BRA `(.L_x_2111) ;  /* 0x0000008000008947 */ /* 0x000fea0003800000 */
[----:B------:R-:W-:-:S13]  /*4e50*/  ISETP.NE.AND P0, PT, R0, 0x6, PT ;  /* 0x000000060000780c */ /* 0x000fda0003f05270 */
[----:B------:R-:W-:Y:S05]  /*4e60*/  @P0 BRA `(.L_x_2107) ;  /* 0x00000cb000000947 */ /* 0x000fea0003800000 */
[----:B------:R-:W1:Y:S01]  /*4e70*/  F2F.F32.F64 R3, R4 ;  /* 0x0000000400037310 */ /* 0x000e620000301000 */
[----:B------:R-:W1:Y:S01]  /*4e80*/  DSETP.GEU.AND P0, PT, |R4|, c[0x2][0x20], PT ;  /* 0x008008000400762a */ /* 0x000e620003f0e200 */
[----:B------:R-:W-:-:S13]  /*4e90*/  IMAD.MOV.U32 R19, RZ, RZ, R27 ;  /* 0x000000ffff137224 */ /* 0x000fda00078e001b */
[----:B-1----:R-:W-:-:S05]  /*4ea0*/  @!P0 FMUL R3, R3, 1.175494350822287508e-38 ;  /* 0x0080000003038820 */ /* 0x002fca0000400000 */
[----:B------:R1:W-:Y:S01]  /*4eb0*/  STG.E [R8.64], R3 ;  /* 0x0000000308007986 */ /* 0x0003e2000c101924 */
[----:B------:R-:W-:Y:S05]  /*4ec0*/  BRA `(.L_x_2102) ;  /* 0x00000e1000007947 */ /* 0x000fea0003800000 */
.L_x_2111:
[----:B------:R-:W1:Y:S01]  /*4ed0*/  F2F.F32.F64 R0, R4 ;  /* 0x0000000400007310 */ /* 0x000e620000301000 */
[----:B------:R-:W1:Y:S01]  /*4ee0*/  DSETP.GEU.AND P0, PT, |R4|, c[0x2][0x20], PT ;  /* 0x008008000400762a */ /* 0x000e620003f0e200 */
[----:B------:R-:W-:-:S13]  /*4ef0*/  IMAD.MOV.U32 R19, RZ, RZ, R27 ;  /* 0x000000ffff137224 */ /* 0x000fda00078e001b */
[----:B-1----:R-:W-:-:S05]  /*4f00*/  @!P0 FMUL R0, R0, 1.175494350822287508e-38 ;  /* 0x0080000000008820 */ /* 0x002fca0000400000 */
[----:B------:R-:W-:-:S05]  /*4f10*/  F2FP.PACK_AB R0, RZ, R0 ;  /* 0x00000000ff00723e */ /* 0x000fca00000000ff */
[----:B------:R1:W-:Y:S01]  /*4f20*/  STG.E.U16 [R8.64], R0 ;  /* 0x0000000008007986 */ /* 0x0003e2000c101524 */
[----:B------:R-:W-:Y:S05]  /*4f30*/  BRA `(.L_x_2102) ;  /* 0x00000da000007947 */ /* 0x000fea0003800000 */
.L_x_2110:
[----:B------:R-:W-:-:S13]  /*4f40*/  ISETP.NE.AND P0, PT, R0, 0x7, PT ;  /* 0x000000070000780c */ /* 0x000fda0003f05270 */
[----:B------:R-:W-:Y:S05]  /*4f50*/  @!P0 BRA `(.L_x_2112) ;  /* 0x0000013000008947 */ /* 0x000fea0003800000 */
[----:B------:R-:W-:-:S13]  /*4f60*/  ISETP.NE.AND P0, PT, R0, 0x8, PT ;  /* 0x000000080000780c */ /* 0x000fda0003f05270 */
[----:B------:R-:W-:Y:S05]  /*4f70*/  @!P0 BRA `(.L_x_2113) ;  /* 0x0000009000008947 */ /* 0x000fea0003800000 */
[----:B------:R-:W-:-:S13]  /*4f80*/  ISETP.NE.AND P0, PT, R0, 0x9, PT ;  /* 0x000000090000780c */ /* 0x000fda0003f05270 */
[----:B------:R-:W-:Y:S05]  /*4f90*/  @P0 BRA `(.L_x_2107) ;  /* 0x00000b8000000947 */ /* 0x000fea0003800000 */
[----:B------:R-:W1:Y:S01]  /*4fa0*/  F2F.F32.F64 R6, R4 ;  /* 0x0000000400067310 */ /* 0x000e620000301000 */
[----:B------:R-:W1:Y:S01]  /*4fb0*/  DSETP.GEU.AND P0, PT, |R4|, c[0x2][0x20], PT ;  /* 0x008008000400762a */ /* 0x000e620003f0e200 */
[----:B------:R-:W-:Y:S02]  /*4fc0*/  IMAD.MOV.U32 R7, RZ, RZ, RZ ;  /* 0x000000ffff077224 */ /* 0x000fe400078e00ff */
[----:B------:R-:W-:-:S11]  /*4fd0*/  IMAD.MOV.U32 R19, RZ, RZ, R27 ;  /* 0x000000ffff137224 */ /* 0x000fd600078e001b */
[----:B-1----:R-:W-:-:S05]  /*4fe0*/  @!P0 FMUL R6, R6, 1.175494350822287508e-38 ;  /* 0x0080000006068820 */ /* 0x002fca0000400000 */
[----:B------:R1:W-:Y:S01]  /*4ff0*/  STG.E.64 [R8.64], R6 ;  /* 0x0000000608007986 */ /* 0x0003e2000c101b24 */
[----:B------:R-:W-:Y:S05]  /*5000*/  BRA `(.L_x_2102) ;  /* 0x00000cd000007947 */ /* 0x000fea0003800000 */
.L_x_2113:
[----:B------:R-:W1:Y:S01]  /*5010*/  F2F.F32.F64 R0, R4 ;  /* 0x0000000400007310 */ /* 0x000e620000301000 */
[----:B------:R-:W1:Y:S01]  /*5020*/  DSETP.GEU.AND P0, PT, |R4|, c[0x2][0x20], PT ;  /* 0x008008000400762a */ /* 0x000e620003f0e200 */
[----:B------:R-:W-:-:S13]  /*5030*/  IMAD.MOV.U32 R19, RZ, RZ, R27 ;  /* 0x000000ffff137224 */ /* 0x000fda00078e001b */
[----:B-1----:R-:W-:-:S05]  /*5040*/  @!P0 FMUL R0, R0, 1.175494350822287508e-38 ;  /* 0x0080000000008820 */ /* 0x002fca0000400000 */
[----:B------:R-:W-:-:S04]  /*5050*/  F2FP.PACK_AB R3, RZ, R0 ;  /* 0x00000000ff03723e */ /* 0x000fc800000000ff */
[----:B------:R-:W-:-:S05]  /*5060*/  PRMT R3, R3, 0x5410, RZ ;  /* 0x0000541003037816 */ /* 0x000fca00000000ff */
[----:B------:R1:W-:Y:S01]  /*5070*/  STG.E [R8.64], R3 ;  /* 0x0000000308007986 */ /* 0x0003e2000c101924 */
[----:B------:R-:W-:Y:S05]  /*5080*/  BRA `(.L_x_2102) ;  /* 0x00000c5000007947 */ /* 0x000fea0003800000 */
.L_x_2112:
[----:B------:R1:W-:Y:S01]  /*5090*/  STG.E.64 [R8.64], R4 ;  /* 0x0000000408007986 */ /* 0x0003e2000c101b24 */
[----:B------:R-:W-:Y:S01]  /*50a0*/  IMAD.MOV.U32 R19, RZ, RZ, R27 ;  /* 0x000000ffff137224 */ /* 0x000fe200078e001b */
[----:B------:R-:W-:Y:S05]  /*50b0*/  BRA `(.L_x_2102) ;  /* 0x00000c2000007947 */ /* 0x000fea0003800000 */
.L_x_2103:
        /* <DEDUP_REMOVED lines=8> */
[----:B------:R-:W1:Y:S01]  /*5140*/  DSETP.NEU.AND P0, PT, R4, RZ, PT ;  /* 0x000000ff0400722a */ /* 0x000e620003f0d000 */
[----:B------:R-:W-:-:S05]  /*5150*/  IMAD.MOV.U32 R19, RZ, RZ, R27 ;  /* 0x000000ffff137224 */ /* 0x000fca00078e001b */
[----:B-1----:R-:W-:-:S05]  /*5160*/  SEL R3, RZ, 0x1, !P0 ;  /* 0x00000001ff037807 */ /* 0x002fca0004000000 */
[----:B------:R1:W-:Y:S01]  /*5170*/  STG.E.U8 [R8.64], R3 ;  /* 0x0000000308007986 */ /* 0x0003e2000c101124 */
[----:B------:R-:W-:Y:S05]  /*5180*/  BRA `(.L_x_2102) ;  /* 0x00000b5000007947 */ /* 0x000fea0003800000 */
.L_x_2116:
[----:B------:R-:W-:Y:S01]  /*5190*/  CS2R R6, SRZ ;  /* 0x0000000000067805 */ /* 0x000fe2000001ff00 */
[----:B------:R-:W-:-:S04]  /*51a0*/  IMAD.MOV.U32 R19, RZ, RZ, R27 ;  /* 0x000000ffff137224 */ /* 0x000fc800078e001b */
[----:B------:R1:W-:Y:S01]  /*51b0*/  STG.E.128 [R8.64], R4 ;  /* 0x0000000408007986 */ /* 0x0003e2000c101d24 */
[----:B------:R-:W-:Y:S05]  /*51c0*/  BRA `(.L_x_2102) ;  /* 0x00000b1000007947 */ /* 0x000fea0003800000 */
.L_x_2115:
        /* <DEDUP_REMOVED lines=8> */
[----:B------:R-:W-:-:S13]  /*5250*/  BSSY B0, `(.L_x_2119) ;  /* 0x000000f000007945 */ /* 0x000fda0003800000 */
[----:B-1----:R-:W-:-:S05]  /*5260*/  @!P0 FMUL R11, R11, 1.175494350822287508e-38 ;  /* 0x008000000b0b8820 */ /* 0x002fca0000400000 */
        /* <DEDUP_REMOVED lines=13> */
.L_x_2120:
[----:B------:R-:W-:Y:S05]  /*5340*/  BSYNC B0 ;  /* 0x0000000000007941 */ /* 0x000fea0003800000 */
.L_x_2119:
[----:B------:R-:W-:Y:S01]  /*5350*/  LOP3.LUT R7, R0, R7, RZ, 0xfc, !PT ;  /* 0x0000000700077212 */ /* 0x000fe200078efcff */
[----:B------:R-:W-:-:S04]  /*5360*/  IMAD.MOV.U32 R19, RZ, RZ, R27 ;  /* 0x000000ffff137224 */ /* 0x000fc800078e001b */
[----:B------:R1:W-:Y:S01]  /*5370*/  STG.E.U8 [R8.64], R7 ;  /* 0x0000000708007986 */ /* 0x0003e2000c101124 */
[----:B------:R-:W-:Y:S05]  /*5380*/  BRA `(.L_x_2102) ;  /* 0x0000095000007947 */ /* 0x000fea0003800000 */
.L_x_2118:
[----:B------:R-:W1:Y:S01]  /*5390*/  F2F.F32.F64 R7, R4 ;  /* 0x0000000400077310 */ /* 0x000e620000301000 */
[----:B------:R-:W1:Y:S01]  /*53a0*/  DSETP.GEU.AND P0, PT, |R4|, c[0x2][0x20], PT ;  /* 0x008008000400762a */ /* 0x000e620003f0e200 */
[----:B------:R-:W-:-:S13]  /*53b0*/  BSSY B0, `(.L_x_2121) ;  /* 0x0000010000007945 */ /* 0x000fda0003800000 */
[----:B-1----:R-:W-:-:S05]  /*53c0*/  @!P0 FMUL R7, R7, 1.175494350822287508e-38 ;  /* 0x0080000007078820 */ /* 0x002fca0000400000 */
        /* <DEDUP_REMOVED lines=11> */
.L_x_2122:
[----:B------:R-:W-:Y:S01]  /*5480*/  IMAD.MOV.U32 R0, RZ, RZ, 0x7f ;  /* 0x0000007fff007424 */ /* 0x000fe200078e00ff */
[----:B------:R-:W-:-:S04]  /*5490*/  ISETP.GT.U32.AND P0, PT, R3, 0x7f800000, PT ;  /* 0x7f8000000300780c */ /* 0x000fc80003f04070 */
[----:B------:R-:W-:-:S04]  /*54a0*/  SEL R0, R0, 0x7c, P0 ;  /* 0x0000007c00007807 */ /* 0x000fc80000000000 */
.L_x_2123:
[----:B------:R-:W-:Y:S05]  /*54b0*/  BSYNC B0 ;  /* 0x0000000000007941 */ /* 0x000fea0003800000 */
.L_x_2121:
[----:B------:R-:W-:Y:S01]  /*54c0*/  LOP3.LUT R3, R7, 0x80000000, RZ, 0xc0, !PT ;  /* 0x8000000007037812 */ /* 0x000fe200078ec0ff */
[----:B------:R-:W-:-:S03]  /*54d0*/  IMAD.MOV.U32 R19, RZ, RZ, R27 ;  /* 0x000000ffff137224 */ /* 0x000fc600078e001b */
[----:B------:R-:W-:-:S04]  /*54e0*/  SHF.R.U32.HI R3, RZ, 0x18, R3 ;  /* 0x00000018ff037819 */ /* 0x000fc80000011603 */
[----:B------:R-:W-:-:S05]  /*54f0*/  LOP3.LUT R3, R0, R3, RZ, 0xfc, !PT ;  /* 0x0000000300037212 */ /* 0x000fca00078efcff */
[----:B------:R1:W-:Y:S01]  /*5500*/  STG.E.U8 [R8.64], R3 ;  /* 0x0000000308007986 */ /* 0x0003e2000c101124 */
[----:B------:R-:W-:Y:S05]  /*5510*/  BRA `(.L_x_2102) ;  /* 0x000007c000007947 */ /* 0x000fea0003800000 */
.L_x_2117:
[----:B------:R-:W1:Y:S01]  /*5520*/  F2F.F32.F64 R0, R4 ;  /* 0x0000000400007310 */ /* 0x000e620000301000 */
[----:B------:R-:W1:Y:S01]  /*5530*/  DSETP.GEU.AND P0, PT, |R4|, c[0x2][0x20], PT ;  /* 0x008008000400762a */ /* 0x000e620003f0e200 */
[----:B------:R-:W-:-:S13]  /*5540*/  IMAD.MOV.U32 R19, RZ, RZ, R27 ;  /* 0x000000ffff137224 */ /* 0x000fda00078e001b */
[----:B-1----:R-:W-:-:S05]  /*5550*/  @!P0 FMUL R0, R0, 1.175494350822287508e-38 ;  /* 0x0080000000008820 */ /* 0x002fca0000400000 */
[----:B------:R-:W-:-:S05]  /*5560*/  F2FP.BF16.PACK_AB R0, RZ, R0 ;  /* 0x00000000ff00723e */ /* 0x000fca00000010ff */
[----:B------:R1:W-:Y:S01]  /*5570*/  STG.E.U16 [R8.64], R0 ;  /* 0x0000000008007986 */ /* 0x0003e2000c101524 */
[----:B------:R-:W-:Y:S05]  /*5580*/  BRA `(.L_x_2102) ;  /* 0x0000075000007947 */ /* 0x000fea0003800000 */
.L_x_2114:
        /* <DEDUP_REMOVED lines=8> */
[----:B------:R-:W1:Y:S01]  /*5610*/  F2I.U32.F64.TRUNC R5, R4 ;  /* 0x0000000400057311 */ /* 0x000e62000030d000 */
[----:B------:R-:W-:Y:S01]  /*5620*/  IMAD.MOV.U32 R19, RZ, RZ, R27 ;  /* 0x000000ffff137224 */ /* 0x000fe200078e001b */
[----:B-1----:R1:W-:Y:S01]  /*5630*/  STG.E.U16 [R8.64], R5 ;  /* 0x0000000508007986 */ /* 0x0023e2000c101524 */
[----:B------:R-:W-:Y:S05]  /*5640*/  BRA `(.L_x_2102) ;  /* 0x0000069000007947 */ /* 0x000fea0003800000 */
.L_x_2126:
[----:B------:R-:W1:Y:S01]  /*5650*/  F2F.F32.F64 R7, R4 ;  /* 0x0000000400077310 */ /* 0x000e620000301000 */
[----:B------:R-:W1:Y:S01]  /*5660*/  DSETP.GEU.AND P0, PT, |R4|, c[0x2][0x20], PT ;  /* 0x008008000400762a */ /* 0x000e620003f0e200 */
[----:B------:R-:W-:Y:S01]  /*5670*/  BSSY B0, `(.L_x_2127) ;  /* 0x0000014000007945 */ /* 0x000fe20003800000 */
[----:B------:R-:W-:-:S12]  /*5680*/  IMAD.MOV.U32 R0, RZ, RZ, 0x80 ;  /* 0x00000080ff007424 */ /* 0x000fd800078e00ff */
[----:B-1----:R-:W-:-:S05]  /*5690*/  @!P0 FMUL R7, R7, 1.175494350822287508e-38 ;  /* 0x0080000007078820 */ /* 0x002fca0000400000 */
        /* <DEDUP_REMOVED lines=14> */
.L_x_2129:
[----:B------:R-:W-:-:S04]  /*5780*/  LOP3.LUT R0, R7, 0x80000000, RZ, 0xc0, !PT ;  /* 0x8000000007007812 */ /* 0x000fc800078ec0ff */
[----:B------:R-:W-:-:S04]  /*5790*/  SHF.R.U32.HI R0, RZ, 0x18, R0 ;  /* 0x00000018ff007819 */ /* 0x000fc80000011600 */
[----:B------:R-:W-:Y:S02]  /*57a0*/  LOP3.LUT R0, R3, R0, RZ, 0xfc, !PT ;  /* 0x0000000003007212 */ /* 0x000fe400078efcff */
.L_x_2128:
[----:B------:R-:W-:Y:S05]  /*57b0*/  BSYNC B0 ;  /* 0x0000000000007941 */ /* 0x000fea0003800000 */
.L_x_2127:
[----:B------:R1:W-:Y:S01]  /*57c0*/  STG.E.U8 [R8.64], R0 ;  /* 0x0000000008007986 */ /* 0x0003e2000c101124 */
[----:B------:R-:W-:Y:S01]  /*57d0*/  IMAD.MOV.U32 R19, RZ, RZ, R27 ;  /* 0x000000ffff137224 */ /* 0x000fe200078e001b */
[----:B------:R-:W-:Y:S05]  /*57e0*/  BRA `(.L_x_2102) ;  /* 0x000004f000007947 */ /* 0x000fea0003800000 */
.L_x_2125:
        /* <DEDUP_REMOVED lines=19> */
.L_x_2132:
[----:B------:R-:W-:-:S04]  /*5920*/  LOP3.LUT R0, R7, 0x80000000, RZ, 0xc0, !PT ;  /* 0x8000000007007812 */ /* 0x000fc800078ec0ff */
[----:B------:R-:W-:-:S04]  /*5930*/  SHF.R.U32.HI R0, RZ, 0x18, R0 ;  /* 0x00000018ff007819 */ /* 0x000fc80000011600 */
[----:B------:R-:W-:Y:S02]  /*5940*/  LOP3.LUT R0, R3, R0, RZ, 0xfc, !PT ;  /* 0x0000000003007212 */ /* 0x000fe400078efcff */
.L_x_2131:
[----:B------:R-:W-:Y:S05]  /*5950*/  BSYNC B0 ;  /* 0x0000000000007941 */ /* 0x000fea0003800000 */
.L_x_2130:
[----:B------:R1:W-:Y:S01]  /*5960*/  STG.E.U8 [R8.64], R0 ;  /* 0x0000000008007986 */ /* 0x0003e2000c101124 */
[----:B------:R-:W-:Y:S01]  /*5970*/  IMAD.MOV.U32 R19, RZ, RZ, R27 ;  /* 0x000000ffff137224 */ /* 0x000fe200078e001b */
[----:B------:R-:W-:Y:S05]  /*5980*/  BRA `(.L_x_2102) ;  /* 0x0000035000007947 */ /* 0x000fea0003800000 */
.L_x_2124:
        /* <DEDUP_REMOVED lines=8> */
[----:B------:R-:W-:-:S13]  /*5a10*/  IMAD.MOV.U32 R19, RZ, RZ, R27 ;  /* 0x000000ffff137224 */ /* 0x000fda00078e001b */
[----:B-1----:R-:W-:Y:S01]  /*5a20*/  @!P0 FMUL R10, R10, 1.175494350822287508e-38 ;  /* 0x008000000a0a8820 */ /* 0x002fe20000400000 */
        /* <DEDUP_REMOVED lines=15> */
.L_x_2107:
[----:B------:R-:W-:Y:S01]  /*5b20*/  MOV R14, 0x0 ;  /* 0x00000000000e7802 */ /* 0x000fe20000000f00 */
[----:B------:R-:W-:Y:S02]  /*5b30*/  IMAD.MOV.U32 R4, RZ, RZ, c[0x4][0x128] ;  /* 0x01004a00ff047624 */ /* 0x000fe400078e00ff */
[----:B------:R-:W-:Y:S02]  /*5b40*/  IMAD.MOV.U32 R5, RZ, RZ, c[0x4][0x12c] ;  /* 0x01004b00ff057624 */ /* 0x000fe400078e00ff */
[----:B------:R-:W-:Y:S01]  /*5b50*/  IMAD.MOV.U32 R6, RZ, RZ, c[0x4][0x130] ;  /* 0x01004c00ff067624 */ /* 0x000fe200078e00ff */
[----:B------:R-:W1:Y:S01]  /*5b60*/  LDC.64 R14, c[0x4][R14] ;  /* 0x010000000e0e7b82 */ /* 0x000e620000000a00 */
        /* <DEDUP_REMOVED lines=13> */
[----:B0123--:R-:W-:Y:S05]  /*5c40*/  CALL.ABS.NOINC R14 ;  /* 0x000000000e007343 */ /* 0x00ffea0003c00000 */
[----:B------:R-:W-:Y:S01]  /*5c50*/  IMAD.MOV.U32 R19, RZ, RZ, R27 ;  /* 0x000000ffff137224 */ /* 0x000fe200078e001b */
[----:B------:R-:W-:Y:S05]  /*5c60*/  BRA `(.L_x_2102) ;  /* 0x0000007000007947 */ /* 0x000fea0003800000 */
.L_x_2134:
[----:B------:R-:W1:Y:S01]  /*5c70*/  F2I.U64.F64.TRUNC R4, R4 ;  /* 0x0000000400047311 */ /* 0x000e62000030d800 */
[----:B------:R-:W-:Y:S01]  /*5c80*/  IMAD.MOV.U32 R19, RZ, RZ, R27 ;  /* 0x000000ffff137224 */ /* 0x000fe200078e001b */
[----:B-1----:R1:W-:Y:S01]  /*5c90*/  STG.E.64 [R8.64], R4 ;  /* 0x0000000408007986 */ /* 0x0023e2000c101b24 */
[----:B------:R-:W-:Y:S05]  /*5ca0*/  BRA `(.L_x_2102) ;  /* 0x0000003000007947 */ /* 0x000fea0003800000 */
.L_x_2133:
[----:B------:R-:W1:Y:S01]  /*5cb0*/  F2I.U32.F64.TRUNC R5, R4 ;  /* 0x0000000400057311 */ /* 0x000e62000030d000 */
[----:B------:R-:W-:Y:S01]  /*5cc0*/  IMAD.MOV.U32 R19, RZ, RZ, R27 ;  /* 0x000000ffff137224 */ /* 0x000fe200078e001b */
[----:B-1----:R1:W-:Y:S06]  /*5cd0*/  STG.E [R8.64], R5 ;  /* 0x0000000508007986 */ /* 0x0023ec000c101924 */
.L_x_2102:
[----:B------:R-:W-:Y:S05]  /*5ce0*/  BSYNC B6 ;  /* 0x0000000000067941 */ /* 0x000fea0003800000 */
.L_x_2101:
[----:B------:R-:W-:Y:S01]  /*5cf0*/  ISETP.GE.AND P0, PT, R19, R18, PT ;  /* 0x000000121300720c */ /* 0x000fe20003f06270 */
[----:B------:R-:W-:-:S12]  /*5d00*/  BSSY B6, `(.L_x_2135) ;  /* 0x000020a000067945 */ /* 0x000fd80003800000 */
        /* <DEDUP_REMOVED lines=17> */
[----:B0-----:R-:W0:Y:S02]  /*5e20*/  F2I.F64.TRUNC R29, R28 ;  /* 0x0000001c001d7311 */ /* 0x001e24000030d100 */
[----:B0-----:R0:W-:Y:S01]  /*5e30*/  STG.E.U8 [R4.64], R29 ;  /* 0x0000001d04007986 */ /* 0x0011e2000c101124 */
[----:B------:R-:W-:Y:S05]  /*5e40*/  BRA `(.L_x_2142) ;  /* 0x00000ef000007947 */ /* 0x000fea0003800000 */
.L_x_2140:
[----:B0-----:R-:W0:Y:S02]  /*5e50*/  F2I.S64.F64.TRUNC R28, R28 ;  /* 0x0000001c001c7311 */ /* 0x001e24000030d900 */
[----:B0-----:R-:W-:-:S05]  /*5e60*/  IMAD.MOV.U32 R3, RZ, RZ, R28 ;  /* 0x000000ffff037224 */ /* 0x001fca00078e001c */
[----:B------:R0:W-:Y:S01]  /*5e70*/  STG.E.U8 [R4.64], R3 ;  /* 0x0000000304007986 */ /* 0x0001e2000c101124 */
[----:B------:R-:W-:Y:S05]  /*5e80*/  BRA `(.L_x_2142) ;  /* 0x00000eb000007947 */ /* 0x000fea0003800000 */
.L_x_2139:
[----:B------:R-:W-:-:S13]  /*5e90*/  ISETP.NE.AND P0, PT, R0, 0x2, PT ;  /* 0x000000020000780c */ /* 0x000fda0003f05270 */
[----:B------:R-:W-:Y:S05]  /*5ea0*/  @!P0 BRA `(.L_x_2143) ;  /* 0x000000a000008947 */ /* 0x000fea0003800000 */
[----:B------:R-:W-:-:S13]  /*5eb0*/  ISETP.NE.AND P0, PT, R0, 0x3, PT ;  /* 0x000000030000780c */ /* 0x000fda0003f05270 */
[----:B------:R-:W-:Y:S05]  /*5ec0*/  @!P0 BRA `(.L_x_2144) ;  /* 0x0000005000008947 */ /* 0x000fea0003800000 */
[----:B------:R-:W-:-:S13]  /*5ed0*/  ISETP.NE.AND P0, PT, R0, 0x4, PT ;  /* 0x000000040000780c */ /* 0x000fda0003f05270 */
[----:B------:R-:W-:Y:S05]  /*5ee0*/  @P0 BRA `(.L_x_2141) ;  /* 0x00000cc000000947 */ /* 0x000fea0003800000 */
[----:B0-----:R-:W0:Y:S02]  /*5ef0*/  F2I.S64.F64.TRUNC R28, R28 ;  /* 0x0000001c001c7311 */ /* 0x001e24000030d900 */
[----:B0-----:R0:W-:Y:S01]  /*5f00*/  STG.E.64 [R4.64], R28 ;  /* 0x0000001c04007986 */ /* 0x0011e2000c101b24 */
[----:B------:R-:W-:Y:S05]  /*5f10*/  BRA `(.L_x_2142) ;  /* 0x00000e2000007947 */ /* 0x000fea0003800000 */
.L_x_2144:
[----:B0-----:R-:W0:Y:S02]  /*5f20*/  F2I.F64.TRUNC R29, R28 ;  /* 0x0000001c001d7311 */ /* 0x001e24000030d100 */
[----:B0-----:R0:W-:Y:S01]  /*5f30*/  STG.E [R4.64], R29 ;  /* 0x0000001d04007986 */ /* 0x0011e2000c101924 */
[----:B------:R-:W-:Y:S05]  /*5f40*/  BRA `(.L_x_2142) ;  /* 0x00000df000007947 */ /* 0x000fea0003800000 */
.L_x_2143:
[----:B0-----:R-:W0:Y:S02]  /*5f50*/  F2I.F64.TRUNC R29, R28 ;  /* 0x0000001c001d7311 */ /* 0x001e24000030d100 */
[----:B0-----:R0:W-:Y:S01]  /*5f60*/  STG.E.U16 [R4.64], R29 ;  /* 0x0000001d04007986 */ /* 0x0011e2000c101524 */
[----:B------:R-:W-:Y:S05]  /*5f70*/  BRA `(.L_x_2142) ;  /* 0x00000dc000007947 */ /* 0x000fea0003800000 */
.L_x_2138:
[----:B------:R-:W-:-:S13]  /*5f80*/  ISETP.GT.AND P0, PT, R0, 0x6, PT ;  /* 0x000000060000780c */ /* 0x000fda0003f04270 */
[----:B------:R-:W-:Y:S05]  /*5f90*/  @P0 BRA `(.L_x_2145) ;  /* 0x000000f000000947 */ /* 0x000fea0003800000 */
[----:B------:R-:W-:-:S13]  /*5fa0*/  ISETP.NE.AND P0, PT, R0, 0x5, PT ;  /* 0x000000050000780c */ /* 0x000fda0003f05270 */
[----:B------:R-:W-:Y:S05]  /*5fb0*/  @!P0 BRA `(.L_x_2146) ;  /* 0x0000007000008947 */ /* 0x000fea0003800000 */
[----:B------:R-:W-:-:S13]  /*5fc0*/  ISETP.NE.AND P0, PT, R0, 0x6, PT ;  /* 0x000000060000780c */ /* 0x000fda0003f05270 */
[----:B------:R-:W-:Y:S05]  /*5fd0*/  @P0 BRA `(.L_x_2141) ;  /* 0x00000bd000000947 */ /* 0x000fea0003800000 */
[----:B0-----:R-:W0:Y:S01]  /*5fe0*/  F2F.F32.F64 R3, R28 ;  /* 0x0000001c00037310 */ /* 0x001e220000301000 */
[----:B------:R-:W0:-:S14]  /*5ff0*/  DSETP.GEU.AND P0, PT, |R28|, c[0x2][0x20], PT ;  /* 0x008008001c00762a */ /* 0x000e1c0003f0e200 */
[----:B0-----:R-:W-:-:S05]  /*6000*/  @!P0 FMUL R3, R3, 1.175494350822287508e-38 ;  /* 0x0080000003038820 */ /* 0x001fca0000400000 */
[----:B------:R0:W-:Y:S01]  /*6010*/  STG.E [R4.64], R3 ;  /* 0x0000000304007986 */ /* 0x0001e2000c101924 */
[----:B------:R-:W-:Y:S05]  /*6020*/  BRA `(.L_x_2142) ;  /* 0x00000d1000007947 */ /* 0x000fea0003800000 */
.L_x_2146:
[----:B0-----:R-:W0:Y:S01]  /*6030*/  F2F.F32.F64 R0, R28 ;  /* 0x0000001c00007310 */ /* 0x001e220000301000 */
[----:B------:R-:W0:-:S14]  /*6040*/  DSETP.GEU.AND P0, PT, |R28|, c[0x2][0x20], PT ;  /* 0x008008001c00762a */ /* 0x000e1c0003f0e200 */
[----:B0-----:R-:W-:-:S05]  /*6050*/  @!P0 FMUL R0, R0, 1.175494350822287508e-38 ;  /* 0x0080000000008820 */ /* 0x001fca0000400000 */
[----:B------:R-:W-:-:S05]  /*6060*/  F2FP.PACK_AB R0, RZ, R0 ;  /* 0x00000000ff00723e */ /* 0x000fca00000000ff */
[----:B------:R0:W-:Y:S01]  /*6070*/  STG.E.U16 [R4.64], R0 ;  /* 0x0000000004007986 */ /* 0x0001e2000c101524 */
[----:B------:R-:W-:Y:S05]  /*6080*/  BRA `(.L_x_2142) ;  /* 0x00000cb000007947 */ /* 0x000fea0003800000 */
.L_x_2145:
[----:B------:R-:W-:-:S13]  /*6090*/  ISETP.NE.AND P0, PT, R0, 0x7, PT ;  /* 0x000000070000780c */ /* 0x000fda0003f05270 */
[----:B------:R-:W-:Y:S05]  /*60a0*/  @!P0 BRA `(.L_x_2147) ;  /* 0x0000011000008947 */ /* 0x000fea0003800000 */
[----:B------:R-:W-:-:S13]  /*60b0*/  ISETP.NE.AND P0, PT, R0, 0x8, PT ;  /* 0x000000080000780c */ /* 0x000fda0003f05270 */
[----:B------:R-:W-:Y:S05]  /*60c0*/  @!P0 BRA `(.L_x_2148) ;  /* 0x0000008000008947 */ /* 0x000fea0003800000 */
[----:B------:R-:W-:-:S13]  /*60d0*/  ISETP.NE.AND P0, PT, R0, 0x9, PT ;  /* 0x000000090000780c */ /* 0x000fda0003f05270 */
[----:B------:R-:W-:Y:S05]  /*60e0*/  @P0 BRA `(.L_x_2141) ;  /* 0x00000ac000000947 */ /* 0x000fea0003800000 */
[----:B0-----:R-:W0:Y:S01]  /*60f0*/  F2F.F32.F64 R6, R28 ;  /* 0x0000001c00067310 */ /* 0x001e220000301000 */
[----:B------:R-:W0:Y:S01]  /*6100*/  DSETP.GEU.AND P0, PT, |R28|, c[0x2][0x20], PT ;  /* 0x008008001c00762a */ /* 0x000e220003f0e200 */
[----:B------:R-:W-:-:S13]  /*6110*/  IMAD.MOV.U32 R7, RZ, RZ, RZ ;  /* 0x000000ffff077224 */ /* 0x000fda00078e00ff */
[----:B0-----:R-:W-:-:S05]  /*6120*/  @!P0 FMUL R6, R6, 1.175494350822287508e-38 ;  /* 0x0080000006068820 */ /* 0x001fca0000400000 */
[----:B------:R0:W-:Y:S01]  /*6130*/  STG.E.64 [R4.64], R6 ;  /* 0x0000000604007986 */ /* 0x0001e2000c101b24 */
[----:B------:R-:W-:Y:S05]  /*6140*/  BRA `(.L_x_2142) ;  /* 0x00000bf000007947 */ /* 0x000fea0003800000 */
.L_x_2148:
[----:B0-----:R-:W0:Y:S01]  /*6150*/  F2F.F32.F64 R0, R28 ;  /* 0x0000001c00007310 */ /* 0x001e220000301000 */
[----:B------:R-:W0:-:S14]  /*6160*/  DSETP.GEU.AND P0, PT, |R28|, c[0x2][0x20], PT ;  /* 0x008008001c00762a */ /* 0x000e1c0003f0e200 */
[----:B0-----:R-:W-:-:S05]  /*6170*/  @!P0 FMUL R0, R0, 1.175494350822287508e-38 ;  /* 0x0080000000008820 */ /* 0x001fca0000400000 */
[----:B------:R-:W-:-:S04]  /*6180*/  F2FP.PACK_AB R3, RZ, R0 ;  /* 0x00000000ff03723e */ /* 0x000fc800000000ff */
[----:B------:R-:W-:-:S05]  /*6190*/  PRMT R3, R3, 0x5410, RZ ;  /* 0x0000541003037816 */ /* 0x000fca00000000ff */
[----:B------:R0:W-:Y:S01]  /*61a0*/  STG.E [R4.64], R3 ;  /* 0x0000000304007986 */ /* 0x0001e2000c101924 */
[----:B------:R-:W-:Y:S05]  /*61b0*/  BRA `(.L_x_2142) ;  /* 0x00000b8000007947 */ /* 0x000fea0003800000 */
.L_x_2147:
[----:B0-----:R0:W-:Y:S01]  /*61c0*/  STG.E.64 [R4.64], R28 ;  /* 0x0000001c04007986 */ /* 0x0011e2000c101b24 */
[----:B------:R-:W-:Y:S05]  /*61d0*/  BRA `(.L_x_2142) ;  /* 0x00000b6000007947 */ /* 0x000fea0003800000 */
.L_x_2137:
        /* <DEDUP_REMOVED lines=8> */
[----:B0-----:R-:W0:-:S06]  /*6260*/  DSETP.NEU.AND P0, PT, R28, RZ, PT ;  /* 0x000000ff1c00722a */ /* 0x001e0c0003f0d000 */
[----:B0-----:R-:W-:-:S05]  /*6270*/  SEL R3, RZ, 0x1, !P0 ;  /* 0x00000001ff037807 */ /* 0x001fca0004000000 */
[----:B------:R0:W-:Y:S01]  /*6280*/  STG.E.U8 [R4.64], R3 ;  /* 0x0000000304007986 */ /* 0x0001e2000c101124 */
[----:B------:R-:W-:Y:S05]  /*6290*/  BRA `(.L_x_2142) ;  /* 0x00000aa000007947 */ /* 0x000fea0003800000 */
.L_x_2151:
[----:B------:R-:W-:-:S05]  /*62a0*/  CS2R R30, SRZ ;  /* 0x00000000001e7805 */ /* 0x000fca000001ff00 */
[----:B0-----:R0:W-:Y:S01]  /*62b0*/  STG.E.128 [R4.64], R28 ;  /* 0x0000001c04007986 */ /* 0x0011e2000c101d24 */
[----:B------:R-:W-:Y:S05]  /*62c0*/  BRA `(.L_x_2142) ;  /* 0x00000a7000007947 */ /* 0x000fea0003800000 */
.L_x_2150:
        /* <DEDUP_REMOVED lines=23> */
.L_x_2155:
[----:B------:R-:W-:Y:S05]  /*6440*/  BSYNC B0 ;  /* 0x0000000000007941 */ /* 0x000fea0003800000 */
.L_x_2154:
[----:B------:R-:W-:-:S05]  /*6450*/  LOP3.LUT R7, R0, R7, RZ, 0xfc, !PT ;  /* 0x0000000700077212 */ /* 0x000fca00078efcff */
[----:B------:R0:W-:Y:S01]  /*6460*/  STG.E.U8 [R4.64], R7 ;  /* 0x0000000704007986 */ /* 0x0001e2000c101124 */
[----:B------:R-:W-:Y:S05]  /*6470*/  BRA `(.L_x_2142) ;  /* 0x000008c000007947 */ /* 0x000fea0003800000 */
.L_x_2153:
[----:B0-----:R-:W0:Y:S01]  /*6480*/  F2F.F32.F64 R7, R28 ;  /* 0x0000001c00077310 */ /* 0x001e220000301000 */
        /* <DEDUP_REMOVED lines=14> */
.L_x_2157:
[----:B------:R-:W-:Y:S01]  /*6570*/  IMAD.MOV.U32 R0, RZ, RZ, 0x7f ;  /* 0x0000007fff007424 */ /* 0x000fe200078e00ff */
[----:B------:R-:W-:-:S04]  /*6580*/  ISETP.GT.U32.AND P0, PT, R3, 0x7f800000, PT ;  /* 0x7f8000000300780c */ /* 0x000fc80003f04070 */
[----:B------:R-:W-:-:S04]  /*6590*/  SEL R0, R0, 0x7c, P0 ;  /* 0x0000007c00007807 */ /* 0x000fc80000000000 */
.L_x_2158:
[----:B------:R-:W-:Y:S05]  /*65a0*/  BSYNC B0 ;  /* 0x0000000000007941 */ /* 0x000fea0003800000 */
.L_x_2156:
[----:B------:R-:W-:-:S04]  /*65b0*/  LOP3.LUT R3, R7, 0x80000000, RZ, 0xc0, !PT ;  /* 0x8000000007037812 */ /* 0x000fc800078ec0ff */
[----:B------:R-:W-:-:S04]  /*65c0*/  SHF.R.U32.HI R3, RZ, 0x18, R3 ;  /* 0x00000018ff037819 */ /* 0x000fc80000011603 */
[----:B------:R-:W-:-:S05]  /*65d0*/  LOP3.LUT R3, R0, R3, RZ, 0xfc, !PT ;  /* 0x0000000300037212 */ /* 0x000fca00078efcff */
[----:B------:R0:W-:Y:S01]  /*65e0*/  STG.E.U8 [R4.64], R3 ;  /* 0x0000000304007986 */ /* 0x0001e2000c101124 */
[----:B------:R-:W-:Y:S05]  /*65f0*/  BRA `(.L_x_2142) ;  /* 0x0000074000007947 */ /* 0x000fea0003800000 */
.L_x_2152:
[----:B0-----:R-:W0:Y:S01]  /*6600*/  F2F.F32.F64 R0, R28 ;  /* 0x0000001c00007310 */ /* 0x001e220000301000 */
[----:B------:R-:W0:-:S14]  /*6610*/  DSETP.GEU.AND P0, PT, |R28|, c[0x2][0x20], PT ;  /* 0x008008001c00762a */ /* 0x000e1c0003f0e200 */
[----:B0-----:R-:W-:-:S05]  /*6620*/  @!P0 FMUL R0, R0, 1.175494350822287508e-38 ;  /* 0x0080000000008820 */ /* 0x001fca0000400000 */
[----:B------:R-:W-:-:S05]  /*6630*/  F2FP.BF16.PACK_AB R0, RZ, R0 ;  /* 0x00000000ff00723e */ /* 0x000fca00000010ff */
[----:B------:R0:W-:Y:S01]  /*6640*/  STG.E.U16 [R4.64], R0 ;  /* 0x0000000004007986 */ /* 0x0001e2000c101524 */
[----:B------:R-:W-:Y:S05]  /*6650*/  BRA `(.L_x_2142) ;  /* 0x000006e000007947 */ /* 0x000fea0003800000 */
.L_x_2149:
        /* <DEDUP_REMOVED lines=8> */
[----:B0-----:R-:W0:Y:S02]  /*66e0*/  F2I.U32.F64.TRUNC R29, R28 ;  /* 0x0000001c001d7311 */ /* 0x001e24000030d000 */
[----:B0-----:R0:W-:Y:S01]  /*66f0*/  STG.E.U16 [R4.64], R29 ;  /* 0x0000001d04007986 */ /* 0x0011e2000c101524 */
[----:B------:R-:W-:Y:S05]  /*6700*/  BRA `(.L_x_2142) ;  /* 0x0000063000007947 */ /* 0x000fea0003800000 */
.L_x_2161:
[----:B0-----:R-:W0:Y:S01]  /*6710*/  F2F.F32.F64 R7, R28 ;  /* 0x0000001c00077310 */ /* 0x001e220000301000 */
        /* <DEDUP_REMOVED lines=18> */
.L_x_2164:
[----:B------:R-:W-:-:S04]  /*6840*/  LOP3.LUT R0, R7, 0x80000000, RZ, 0xc0, !PT ;  /* 0x8000000007007812 */ /* 0x000fc800078ec0ff */
[----:B------:R-:W-:-:S04]  /*6850*/  SHF.R.U32.HI R0, RZ, 0x18, R0 ;  /* 0x00000018ff007819 */ /* 0x000fc80000011600 */
[----:B------:R-:W-:Y:S02]  /*6860*/  LOP3.LUT R0, R3, R0, RZ, 0xfc, !PT ;  /* 0x0000000003007212 */ /* 0x000fe400078efcff */
.L_x_2163:
[----:B------:R-:W-:Y:S05]  /*6870*/  BSYNC B0 ;  /* 0x0000000000007941 */ /* 0x000fea0003800000 */
.L_x_2162:
[----:B------:R0:W-:Y:S01]  /*6880*/  STG.E.U8 [R4.64], R0 ;  /* 0x0000000004007986 */ /* 0x0001e2000c101124 */
[----:B------:R-:W-:Y:S05]  /*6890*/  BRA `(.L_x_2142) ;  /* 0x000004a000007947 */ /* 0x000fea0003800000 */
.L_x_2160:
        /* <DEDUP_REMOVED lines=19> */
.L_x_2167:
[----:B------:R-:W-:-:S04]  /*69d0*/  LOP3.LUT R0, R7, 0x80000000, RZ, 0xc0, !PT ;  /* 0x8000000007007812 */ /* 0x000fc800078ec0ff */
[----:B------:R-:W-:-:S04]  /*69e0*/  SHF.R.U32.HI R0, RZ, 0x18, R0 ;  /* 0x00000018ff007819 */ /* 0x000fc80000011600 */
[----:B------:R-:W-:Y:S02]  /*69f0*/  LOP3.LUT R0, R3, R0, RZ, 0xfc, !PT ;  /* 0x0000000003007212 */ /* 0x000fe400078efcff */
.L_x_2166:
[----:B------:R-:W-:Y:S05]  /*6a00*/  BSYNC B0 ;  /* 0x0000000000007941 */ /* 0x000fea0003800000 */
.L_x_2165:
[----:B------:R0:W-:Y:S01]  /*6a10*/  STG.E.U8 [R4.64], R0 ;  /* 0x0000000004007986 */ /* 0x0001e2000c101124 */
[----:B------:R-:W-:Y:S05]  /*6a20*/  BRA `(.L_x_2142) ;  /* 0x0000031000007947 */ /* 0x000fea0003800000 */
.L_x_2159:
[----:B------:R-:W-:-:S13]  /*6a30*/  ISETP.NE.AND P0, PT, R0, 0x1c, PT ;  /* 0x0000001c0000780c */ /* 0x000fda0003f05270 */
[----:B------:R-:W-:Y:S05]  /*6a40*/  @!P0 BRA `(.L_x_2168) ;  /* 0x000002d000008947 */ /* 0x000fea0003800000 */
[----:B------:R-:W-:-:S13]  /*6a50*/  ISETP.NE.AND P0, PT, R0, 0x1d, PT ;  /* 0x0000001d0000780c */ /* 0x000fda0003f05270 */
[----:B------:R-:W-:Y:S05]  /*6a60*/  @!P0 BRA `(.L_x_2169) ;  /* 0x0000028000008947 */ /* 0x000fea0003800000 */
[----:B------:R-:W-:-:S13]  /*6a70*/  ISETP.NE.AND P0, PT, R0, 0x2c, PT ;  /* 0x0000002c0000780c */ /* 0x000fda0003f05270 */
[----:B------:R-:W-:Y:S05]  /*6a80*/  @P0 BRA `(.L_x_2141) ;  /* 0x0000012000000947 */ /* 0x000fea0003800000 */
[----:B0-----:R-:W0:Y:S01]  /*6a90*/  F2F.F32.F64 R8, R28 ;  /* 0x0000001c00087310 */ /* 0x001e220000301000 */
        /* <DEDUP_REMOVED lines=17> */
.L_x_2141:
        /* <DEDUP_REMOVED lines=19> */
[----:B------:R-:W-:Y:S05]  /*6ce0*/  BRA `(.L_x_2142) ;  /* 0x0000005000007947 */ /* 0x000fea0003800000 */
.L_x_2169:
[----:B0-----:R-:W0:Y:S02]  /*6cf0*/  F2I.U64.F64.TRUNC R28, R28 ;  /* 0x0000001c001c7311 */ /* 0x001e24000030d800 */
[----:B0-----:R0:W-:Y:S01]  /*6d00*/  STG.E.64 [R4.64], R28 ;  /* 0x0000001c04007986 */ /* 0x0011e2000c101b24 */
[----:B------:R-:W-:Y:S05]  /*6d10*/  BRA `(.L_x_2142) ;  /* 0x0000002000007947 */ /* 0x000fea0003800000 */
.L_x_2168:
[----:B0-----:R-:W0:Y:S02]  /*6d20*/  F2I.U32.F64.TRUNC R29, R28 ;  /* 0x0000001c001d7311 */ /* 0x001e24000030d000 */
[----:B0-----:R0:W-:Y:S02]  /*6d30*/  STG.E [R4.64], R29 ;  /* 0x0000001d04007986 */ /* 0x0011e4000c101924 */
.L_x_2142:
        /* <DEDUP_REMOVED lines=19> */
[----:B--2---:R-:W0:Y:S02]  /*6e70*/  F2I.F64.TRUNC R25, R24 ;  /* 0x0000001800197311 */ /* 0x004e24000030d100 */
[----:B0-----:R0:W-:Y:S01]  /*6e80*/  STG.E.U8 [R4.64], R25 ;  /* 0x0000001904007986 */ /* 0x0011e2000c101124 */
[----:B------:R-:W-:Y:S05]  /*6e90*/  BRA `(.L_x_2175) ;  /* 0x00000ef000007947 */ /* 0x000fea0003800000 */
.L_x_2173:
[----:B--2---:R-:W0:Y:S02]  /*6ea0*/  F2I.S64.F64.TRUNC R24, R24 ;  /* 0x0000001800187311 */ /* 0x004e24000030d900 */
[----:B0-----:R-:W-:-:S05]  /*6eb0*/  IMAD.MOV.U32 R3, RZ, RZ, R24 ;  /* 0x000000ffff037224 */ /* 0x001fca00078e0018 */
[----:B------:R0:W-:Y:S01]  /*6ec0*/  STG.E.U8 [R4.64], R3 ;  /* 0x0000000304007986 */ /* 0x0001e2000c101124 */
[----:B------:R-:W-:Y:S05]  /*6ed0*/  BRA `(.L_x_2175) ;  /* 0x00000eb000007947 */ /* 0x000fea0003800000 */
.L_x_2172:
[----:B------:R-:W-:-:S13]  /*6ee0*/  ISETP.NE.AND P0, PT, R0, 0x2, PT ;  /* 0x000000020000780c */ /* 0x000fda0003f05270 */
[----:B------:R-:W-:Y:S05]  /*6ef0*/  @!P0 BRA `(.L_x_2176) ;  /* 0x000000a000008947 */ /* 0x000fea0003800000 */
[----:B------:R-:W-:-:S13]  /*6f00*/  ISETP.NE.AND P0, PT, R0, 0x3, PT ;  /* 0x000000030000780c */ /* 0x000fda0003f05270 */
[----:B------:R-:W-:Y:S05]  /*6f10*/  @!P0 BRA `(.L_x_2177) ;  /* 0x0000005000008947 */ /* 0x000fea0003800000 */
[----:B------:R-:W-:-:S13]  /*6f20*/  ISETP.NE.AND P0, PT, R0, 0x4, PT ;  /* 0x000000040000780c */ /* 0x000fda0003f05270 */
[----:B------:R-:W-:Y:S05]  /*6f30*/  @P0 BRA `(.L_x_2174) ;  /* 0x00000cc000000947 */ /* 0x000fea0003800000 */
[----:B--2---:R-:W0:Y:S02]  /*6f40*/  F2I.S64.F64.TRUNC R24, R24 ;  /* 0x0000001800187311 */ /* 0x004e24000030d900 */
[----:B0-----:R0:W-:Y:S01]  /*6f50*/  STG.E.64 [R4.64], R24 ;  /* 0x0000001804007986 */ /* 0x0011e2000c101b24 */
[----:B------:R-:W-:Y:S05]  /*6f60*/  BRA `(.L_x_2175) ;  /* 0x00000e2000007947 */ /* 0x000fea0003800000 */
.L_x_2177:
[----:B--2---:R-:W0:Y:S02]  /*6f70*/  F2I.F64.TRUNC R25, R24 ;  /* 0x0000001800197311 */ /* 0x004e24000030d100 */
[----:B0-----:R0:W-:Y:S01]  /*6f80*/  STG.E [R4.64], R25 ;  /* 0x0000001904007986 */ /* 0x0011e2000c101924 */
[----:B------:R-:W-:Y:S05]  /*6f90*/  BRA `(.L_x_2175) ;  /* 0x00000df000007947 */ /* 0x000fea0003800000 */
.L_x_2176:
[----:B--2---:R-:W0:Y:S02]  /*6fa0*/  F2I.F64.TRUNC R25, R24 ;  /* 0x0000001800197311 */ /* 0x004e24000030d100 */
[----:B0-----:R0:W-:Y:S01]  /*6fb0*/  STG.E.U16 [R4.64], R25 ;  /* 0x0000001904007986 */ /* 0x0011e2000c101524 */
[----:B------:R-:W-:Y:S05]  /*6fc0*/  BRA `(.L_x_2175) ;  /* 0x00000dc000007947 */ /* 0x000fea0003800000 */
.L_x_2171:
[----:B------:R-:W-:-:S13]  /*6fd0*/  ISETP.GT.AND P0, PT, R0, 0x6, PT ;  /* 0x000000060000780c */ /* 0x000fda0003f04270 */
[----:B------:R-:W-:Y:S05]  /*6fe0*/  @P0 BRA `(.L_x_2178) ;  /* 0x000000f000000947 */ /* 0x000fea0003800000 */
[----:B------:R-:W-:-:S13]  /*6ff0*/  ISETP.NE.AND P0, PT, R0, 0x5, PT ;  /* 0x000000050000780c */ /* 0x000fda0003f05270 */
[----:B------:R-:W-:Y:S05]  /*7000*/  @!P0 BRA `(.L_x_2179) ;  /* 0x0000007000008947 */ /* 0x000fea0003800000 */
[----:B------:R-:W-:-:S13]  /*7010*/  ISETP.NE.AND P0, PT, R0, 0x6, PT ;  /* 0x000000060000780c */ /* 0x000fda0003f05270 */
[----:B------:R-:W-:Y:S05]  /*7020*/  @P0 BRA `(.L_x_2174) ;  /* 0x00000bd000000947 */ /* 0x000fea0003800000 */
[----:B--2---:R-:W0:Y:S01]  /*7030*/  F2F.F32.F64 R3, R24 ;  /* 0x0000001800037310 */ /* 0x004e220000301000 */
[----:B------:R-:W0:-:S14]  /*7040*/  DSETP.GEU.AND P0, PT, |R24|, c[0x2][0x20], PT ;  /* 0x008008001800762a */ /* 0x000e1c0003f0e200 */
[----:B0-----:R-:W-:-:S05]  /*7050*/  @!P0 FMUL R3, R3, 1.175494350822287508e-38 ;  /* 0x0080000003038820 */ /* 0x001fca0000400000 */
[----:B------:R0:W-:Y:S01]  /*7060*/  STG.E [R4.64], R3 ;  /* 0x0000000304007986 */ /* 0x0001e2000c101924 */
[----:B------:R-:W-:Y:S05]  /*7070*/  BRA `(.L_x_2175) ;  /* 0x00000d1000007947 */ /* 0x000fea0003800000 */
.L_x_2179:
[----:B--2---:R-:W0:Y:S01]  /*7080*/  F2F.F32.F64 R0, R24 ;  /* 0x0000001800007310 */ /* 0x004e220000301000 */
[----:B------:R-:W0:-:S14]  /*7090*/  DSETP.GEU.AND P0, PT, |R24|, c[0x2][0x20], PT ;  /* 0x008008001800762a */ /* 0x000e1c0003f0e200 */
[----:B0-----:R-:W-:-:S05]  /*70a0*/  @!P0 FMUL R0, R0, 1.175494350822287508e-38 ;  /* 0x0080000000008820 */ /* 0x001fca0000400000 */
[----:B------:R-:W-:-:S05]  /*70b0*/  F2FP.PACK_AB R0, RZ, R0 ;  /* 0x00000000ff00723e */ /* 0x000fca00000000ff */
[----:B------:R0:W-:Y:S01]  /*70c0*/  STG.E.U16 [R4.64], R0 ;  /* 0x0000000004007986 */ /* 0x0001e2000c101524 */
[----:B------:R-:W-:Y:S05]  /*70d0*/  BRA `(.L_x_2175) ;  /* 0x00000cb000007947 */ /* 0x000fea0003800000 */
.L_x_2178:
[----:B------:R-:W-:-:S13]  /*70e0*/  ISETP.NE.AND P0, PT, R0, 0x7, PT ;  /* 0x000000070000780c */ /* 0x000fda0003f05270 */
[----:B------:R-:W-:Y:S05]  /*70f0*/  @!P0 BRA `(.L_x_2180) ;  /* 0x0000011000008947 */ /* 0x000fea0003800000 */
[----:B------:R-:W-:-:S13]  /*7100*/  ISETP.NE.AND P0, PT, R0, 0x8, PT ;  /* 0x000000080000780c */ /* 0x000fda0003f05270 */
[----:B------:R-:W-:Y:S05]  /*7110*/  @!P0 BRA `(.L_x_2181) ;  /* 0x0000008000008947 */ /* 0x000fea0003800000 */
[----:B------:R-:W-:-:S13]  /*7120*/  ISETP.NE.AND P0, PT, R0, 0x9, PT ;  /* 0x000000090000780c */ /* 0x000fda0003f05270 */
[----:B------:R-:W-:Y:S05]  /*7130*/  @P0 BRA `(.L_x_2174) ;  /* 0x00000ac000000947 */ /* 0x000fea0003800000 */
[----:B--2---:R-:W0:Y:S01]  /*7140*/  F2F.F32.F64 R6, R24 ;  /* 0x0000001800067310 */ /* 0x004e220000301000 */
[----:B------:R-:W0:Y:S01]  /*7150*/  DSETP.GEU.AND P0, PT, |R24|, c[0x2][0x20], PT ;  /* 0x008008001800762a */ /* 0x000e220003f0e200 */
[----:B------:R-:W-:-:S13]  /*7160*/  IMAD.MOV.U32 R7, RZ, RZ, RZ ;  /* 0x000000ffff077224 */ /* 0x000fda00078e00ff */
[----:B0-----:R-:W-:-:S05]  /*7170*/  @!P0 FMUL R6, R6, 1.175494350822287508e-38 ;  /* 0x0080000006068820 */ /* 0x001fca0000400000 */
[----:B------:R0:W-:Y:S01]  /*7180*/  STG.E.64 [R4.64], R6 ;  /* 0x0000000604007986 */ /* 0x0001e2000c101b24 */
[----:B------:R-:W-:Y:S05]  /*7190*/  BRA `(.L_x_2175) ;  /* 0x00000bf000007947 */ /* 0x000fea0003800000 */
.L_x_2181:
[----:B--2---:R-:W0:Y:S01]  /*71a0*/  F2F.F32.F64 R0, R24 ;  /* 0x0000001800007310 */ /* 0x004e220000301000 */
[----:B------:R-:W0:-:S14]  /*71b0*/  DSETP.GEU.AND P0, PT, |R24|, c[0x2][0x20], PT ;  /* 0x008008001800762a */ /* 0x000e1c0003f0e200 */
[----:B0-----:R-:W-:-:S05]  /*71c0*/  @!P0 FMUL R0, R0, 1.175494350822287508e-38 ;  /* 0x0080000000008820 */ /* 0x001fca0000400000 */
[----:B------:R-:W-:-:S04]  /*71d0*/  F2FP.PACK_AB R3, RZ, R0 ;  /* 0x00000000ff03723e */ /* 0x000fc800000000ff */
[----:B------:R-:W-:-:S05]  /*71e0*/  PRMT R3, R3, 0x5410, RZ ;  /* 0x0000541003037816 */ /* 0x000fca00000000ff */
[----:B------:R0:W-:Y:S01]  /*71f0*/  STG.E [R4.64], R3 ;  /* 0x0000000304007986 */ /* 0x0001e2000c101924 */
[----:B------:R-:W-:Y:S05]  /*7200*/  BRA `(.L_x_2175) ;  /* 0x00000b8000007947 */ /* 0x000fea0003800000 */
.L_x_2180:
[----:B--2---:R0:W-:Y:S01]  /*7210*/  STG.E.64 [R4.64], R24 ;  /* 0x0000001804007986 */ /* 0x0041e2000c101b24 */
[----:B------:R-:W-:Y:S05]  /*7220*/  BRA `(.L_x_2175) ;  /* 0x00000b6000007947 */ /* 0x000fea0003800000 */
.L_x_2170:
        /* <DEDUP_REMOVED lines=8> */
[----:B--2---:R-:W0:-:S06]  /*72b0*/  DSETP.NEU.AND P0, PT, R24, RZ, PT ;  /* 0x000000ff1800722a */ /* 0x004e0c0003f0d000 */
[----:B0-----:R-:W-:-:S05]  /*72c0*/  SEL R3, RZ, 0x1, !P0 ;  /* 0x00000001ff037807 */ /* 0x001fca0004000000 */
[----:B------:R0:W-:Y:S01]  /*72d0*/  STG.E.U8 [R4.64], R3 ;  /* 0x0000000304007986 */ /* 0x0001e2000c101124 */
[----:B------:R-:W-:Y:S05]  /*72e0*/  BRA `(.L_x_2175) ;  /* 0x00000aa000007947 */ /* 0x000fea0003800000 */
.L_x_2184:
[----:B------:R-:W-:-:S05]  /*72f0*/  CS2R R26, SRZ ;  /* 0x00000000001a7805 */ /* 0x000fca000001ff00 */
[----:B--2---:R0:W-:Y:S01]  /*7300*/  STG.E.128 [R4.64], R24 ;  /* 0x0000001804007986 */ /* 0x0041e2000c101d24 */
[----:B------:R-:W-:Y:S05]  /*7310*/  BRA `(.L_x_2175) ;  /* 0x00000a7000007947 */ /* 0x000fea0003800000 */
.L_x_2183:
        /* <DEDUP_REMOVED lines=23> */
.L_x_2188:
[----:B------:R-:W-:Y:S05]  /*7490*/  BSYNC B0 ;  /* 0x0000000000007941 */ /* 0x000fea0003800000 */
.L_x_2187:
[----:B------:R-:W-:-:S05]  /*74a0*/  LOP3.LUT R7, R0, R7, RZ, 0xfc, !PT ;  /* 0x0000000700077212 */ /* 0x000fca00078efcff */
[----:B------:R0:W-:Y:S01]  /*74b0*/  STG.E.U8 [R4.64], R7 ;  /* 0x0000000704007986 */ /* 0x0001e2000c101124 */
[----:B------:R-:W-:Y:S05]  /*74c0*/  BRA `(.L_x_2175) ;  /* 0x000008c000007947 */ /* 0x000fea0003800000 */
.L_x_2186:
[----:B--2---:R-:W0:Y:S01]  /*74d0*/  F2F.F32.F64 R7, R24 ;  /* 0x0000001800077310 */ /* 0x004e220000301000 */
        /* <DEDUP_REMOVED lines=14> */
.L_x_2190:
[----:B------:R-:W-:Y:S01]  /*75c0*/  IMAD.MOV.U32 R0, RZ, RZ, 0x7f ;  /* 0x0000007fff007424 */ /* 0x000fe200078e00ff */
[----:B------:R-:W-:-:S04]  /*75d0*/  ISETP.GT.U32.AND P0, PT, R3, 0x7f800000, PT ;  /* 0x7f8000000300780c */ /* 0x000fc80003f04070 */
[----:B------:R-:W-:-:S04]  /*75e0*/  SEL R0, R0, 0x7c, P0 ;  /* 0x0000007c00007807 */ /* 0x000fc80000000000 */
.L_x_2191:
[----:B------:R-:W-:Y:S05]  /*75f0*/  BSYNC B0 ;  /* 0x0000000000007941 */ /* 0x000fea0003800000 */
.L_x_2189:
[----:B------:R-:W-:-:S04]  /*7600*/  LOP3.LUT R3, R7, 0x80000000, RZ, 0xc0, !PT ;  /* 0x8000000007037812 */ /* 0x000fc800078ec0ff */
[----:B------:R-:W-:-:S04]  /*7610*/  SHF.R.U32.HI R3, RZ, 0x18, R3 ;  /* 0x00000018ff037819 */ /* 0x000fc80000011603 */
[----:B------:R-:W-:-:S05]  /*7620*/  LOP3.LUT R3, R0, R3, RZ, 0xfc, !PT ;  /* 0x0000000300037212 */ /* 0x000fca00078efcff */
[----:B------:R0:W-:Y:S01]  /*7630*/  STG.E.U8 [R4.64], R3 ;  /* 0x0000000304007986 */ /* 0x0001e2000c101124 */
[----:B------:R-:W-:Y:S05]  /*7640*/  BRA `(.L_x_2175) ;  /* 0x0000074000007947 */ /* 0x000fea0003800000 */
.L_x_2185:
[----:B--2---:R-:W0:Y:S01]  /*7650*/  F2F.F32.F64 R0, R24 ;  /* 0x0000001800007310 */ /* 0x004e220000301000 */
[----:B------:R-:W0:-:S14]  /*7660*/  DSETP.GEU.AND P0, PT, |R24|, c[0x2][0x20], PT ;  /* 0x008008001800762a */ /* 0x000e1c0003f0e200 */
[----:B0-----:R-:W-:-:S05]  /*7670*/  @!P0 FMUL R0, R0, 1.175494350822287508e-38 ;  /* 0x0080000000008820 */ /* 0x001fca0000400000 */
[----:B------:R-:W-:-:S05]  /*7680*/  F2FP.BF16.PACK_AB R0, RZ, R0 ;  /* 0x00000000ff00723e */ /* 0x000fca00000010ff */
[----:B------:R0:W-:Y:S01]  /*7690*/  STG.E.U16 [R4.64], R0 ;  /* 0x0000000004007986 */ /* 0x0001e2000c101524 */
[----:B------:R-:W-:Y:S05]  /*76a0*/  BRA `(.L_x_2175) ;  /* 0x000006e000007947 */ /* 0x000fea0003800000 */
.L_x_2182:
        /* <DEDUP_REMOVED lines=8> */
[----:B--2---:R-:W0:Y:S02]  /*7730*/  F2I.U32.F64.TRUNC R25, R24 ;  /* 0x0000001800197311 */ /* 0x004e24000030d000 */
[----:B0-----:R0:W-:Y:S01]  /*7740*/  STG.E.U16 [R4.64], R25 ;  /* 0x0000001904007986 */ /* 0x0011e2000c101524 */
[----:B------:R-:W-:Y:S05]  /*7750*/  BRA `(.L_x_2175) ;  /* 0x0000063000007947 */ /* 0x000fea0003800000 */
.L_x_2194:
[----:B--2---:R-:W0:Y:S01]  /*7760*/  F2F.F32.F64 R7, R24 ;  /* 0x0000001800077310 */ /* 0x004e220000301000 */
        /* <DEDUP_REMOVED lines=18> */
.L_x_2197:
[----:B------:R-:W-:-:S04]  /*7890*/  LOP3.LUT R0, R7, 0x80000000, RZ, 0xc0, !PT ;  /* 0x8000000007007812 */ /* 0x000fc800078ec0ff */
[----:B------:R-:W-:-:S04]  /*78a0*/  SHF.R.U32.HI R0, RZ, 0x18, R0 ;  /* 0x00000018ff007819 */ /* 0x000fc80000011600 */
[----:B------:R-:W-:Y:S02]  /*78b0*/  LOP3.LUT R0, R3, R0, RZ, 0xfc, !PT ;  /* 0x0000000003007212 */ /* 0x000fe400078efcff */
.L_x_2196:
[----:B------:R-:W-:Y:S05]  /*78c0*/  BSYNC B0 ;  /* 0x0000000000007941 */ /* 0x000fea0003800000 */
.L_x_2195:
[----:B------:R0:W-:Y:S01]  /*78d0*/  STG.E.U8 [R4.64], R0 ;  /* 0x0000000004007986 */ /* 0x0001e2000c101124 */
[----:B------:R-:W-:Y:S05]  /*78e0*/  BRA `(.L_x_2175) ;  /* 0x000004a000007947 */ /* 0x000fea0003800000 */
.L_x_2193:
        /* <DEDUP_REMOVED lines=19> */
.L_x_2200:
[----:B------:R-:W-:-:S04]  /*7a20*/  LOP3.LUT R0, R7, 0x80000000, RZ, 0xc0, !PT ;  /* 0x8000000007007812 */ /* 0x000fc800078ec0ff */
[----:B------:R-:W-:-:S04]  /*7a30*/  SHF.R.U32.HI R0, RZ, 0x18, R0 ;  /* 0x00000018ff007819 */ /* 0x000fc80000011600 */
[----:B------:R-:W-:Y:S02]  /*7a40*/  LOP3.LUT R0, R3, R0, RZ, 0xfc, !PT ;  /* 0x0000000003007212 */ /* 0x000fe400078efcff */
.L_x_2199:
[----:B------:R-:W-:Y:S05]  /*7a50*/  BSYNC B0 ;  /* 0x0000000000007941 */ /* 0x000fea0003800000 */
.L_x_2198:
[----:B------:R0:W-:Y:S01]  /*7a60*/  STG.E.U8 [R4.64], R0 ;  /* 0x0000000004007986 */ /* 0x0001e2000c101124 */
[----:B------:R-:W-:Y:S05]  /*7a70*/  BRA `(.L_x_2175) ;  /* 0x0000031000007947 */ /* 0x000fea0003800000 */
.L_x_2192:
[----:B------:R-:W-:-:S13]  /*7a80*/  ISETP.NE.AND P0, PT, R0, 0x1c, PT ;  /* 0x0000001c0000780c */ /* 0x000fda0003f05270 */
[----:B------:R-:W-:Y:S05]  /*7a90*/  @!P0 BRA `(.L_x_2201) ;  /* 0x000002d000008947 */ /* 0x000fea0003800000 */
[----:B------:R-:W-:-:S13]  /*7aa0*/  ISETP.NE.AND P0, PT, R0, 0x1d, PT ;  /* 0x0000001d0000780c */ /* 0x000fda0003f05270 */
[----:B------:R-:W-:Y:S05]  /*7ab0*/  @!P0 BRA `(.L_x_2202) ;  /* 0x0000028000008947 */ /* 0x000fea0003800000 */
[----:B------:R-:W-:-:S13]  /*7ac0*/  ISETP.NE.AND P0, PT, R0, 0x2c, PT ;  /* 0x0000002c0000780c */ /* 0x000fda0003f05270 */
[----:B------:R-:W-:Y:S05]  /*7ad0*/  @P0 BRA `(.L_x_2174) ;  /* 0x0000012000000947 */ /* 0x000fea0003800000 */
[----:B--2---:R-:W0:Y:S01]  /*7ae0*/  F2F.F32.F64 R8, R24 ;  /* 0x0000001800087310 */ /* 0x004e220000301000 */
        /* <DEDUP_REMOVED lines=17> */
.L_x_2174:
        /* <DEDUP_REMOVED lines=18> */
[----:B0-23--:R-:W-:Y:S05]  /*7d20*/  CALL.ABS.NOINC R14 ;  /* 0x000000000e007343 */ /* 0x00dfea0003c00000 */
[----:B------:R-:W-:Y:S05]  /*7d30*/  BRA `(.L_x_2175) ;  /* 0x0000005000007947 */ /* 0x000fea0003800000 */
.L_x_2202:
[----:B--2---:R-:W0:Y:S02]  /*7d40*/  F2I.U64.F64.TRUNC R24, R24 ;  /* 0x0000001800187311 */ /* 0x004e24000030d800 */
[----:B0-----:R0:W-:Y:S01]  /*7d50*/  STG.E.64 [R4.64], R24 ;  /* 0x0000001804007986 */ /* 0x0011e2000c101b24 */
[----:B------:R-:W-:Y:S05]  /*7d60*/  BRA `(.L_x_2175) ;  /* 0x0000002000007947 */ /* 0x000fea0003800000 */
.L_x_2201:
[----:B--2---:R-:W0:Y:S02]  /*7d70*/  F2I.U32.F64.TRUNC R25, R24 ;  /* 0x0000001800197311 */ /* 0x004e24000030d000 */
[----:B0-----:R0:W-:Y:S02]  /*7d80*/  STG.E [R4.64], R25 ;  /* 0x0000001904007986 */ /* 0x0011e4000c101924 */
.L_x_2175:
[----:B------:R-:W-:Y:S02]  /*7d90*/  IADD3 R19, R19, 0x80, RZ ;  /* 0x0000008013137810 */ /* 0x000fe40007ffe0ff */
.L_x_2136:
[----:B------:R-:W-:Y:S05]  /*7da0*/  BSYNC B6 ;  /* 0x0000000000067941 */ /* 0x000fea0003800000 */
.L_x_2135:
[----:B------:R-:W-:-:S13]  /*7db0*/  ISETP.GE.AND P0, PT, R19, R18, PT ;  /* 0x000000121300720c */ /* 0x000fda0003f06270 */
[----:B------:R-:W-:Y:S05]  /*7dc0*/  @P0 EXIT ;  /* 0x000000000000094d */ /* 0x000fea0003800000 */
[----:B01----:R-:W-:Y:S01]  /*7dd0*/  PRMT R0, R22, 0x9910, RZ ;  /* 0x0000991016007816 */ /* 0x003fe200000000ff */
        /* <DEDUP_REMOVED lines=14> */
[----:B---3--:R-:W0:Y:S02]  /*7ec0*/  F2I.F64.TRUNC R17, R16 ;  /* 0x0000001000117311 */ /* 0x008e24000030d100 */
[----:B0-----:R-:W-:Y:S01]  /*7ed0*/  STG.E.U8 [R2.64], R17 ;  /* 0x0000001102007986 */ /* 0x001fe2000c101124 */
[----:B------:R-:W-:Y:S05]  /*7ee0*/  EXIT ;  /* 0x000000000000794d */ /* 0x000fea0003800000 */
.L_x_2206:
[----:B---3--:R-:W0:Y:S02]  /*7ef0*/  F2I.S64.F64.TRUNC R16, R16 ;  /* 0x0000001000107311 */ /* 0x008e24000030d900 */
[----:B0-----:R-:W-:-:S05]  /*7f00*/  IMAD.MOV.U32 R5, RZ, RZ, R16 ;  /* 0x000000ffff057224 */ /* 0x001fca00078e0010 */
[----:B------:R-:W-:Y:S01]  /*7f10*/  STG.E.U8 [R2.64], R5 ;  /* 0x0000000502007986 */ /* 0x000fe2000c101124 */
[----:B------:R-:W-:Y:S05]  /*7f20*/  EXIT ;  /* 0x000000000000794d */ /* 0x000fea0003800000 */
.L_x_2205:
[----:B------:R-:W-:-:S13]  /*7f30*/  ISETP.NE.AND P0, PT, R0, 0x2, PT ;  /* 0x000000020000780c */ /* 0x000fda0003f05270 */
[----:B------:R-:W-:Y:S05]  /*7f40*/  @!P0 BRA `(.L_x_2208) ;  /* 0x000000a000008947 */ /* 0x000fea0003800000 */
[----:B------:R-:W-:-:S13]  /*7f50*/  ISETP.NE.AND P0, PT, R0, 0x3, PT ;  /* 0x000000030000780c */ /* 0x000fda0003f05270 */
[----:B------:R-:W-:Y:S05]  /*7f60*/  @!P0 BRA `(.L_x_2209) ;  /* 0x0000005000008947 */ /* 0x000fea0003800000 */
[----:B------:R-:W-:-:S13]  /*7f70*/  ISETP.NE.AND P0, PT, R0, 0x4, PT ;  /* 0x000000040000780c */ /* 0x000fda0003f05270 */
[----:B------:R-:W-:Y:S05]  /*7f80*/  @P0 BRA `(.L_x_2207) ;  /* 0x00000ce000000947 */ /* 0x000fea0003800000 */
[----:B---3--:R-:W0:Y:S02]  /*7f90*/  F2I.S64.F64.TRUNC R16, R16 ;  /* 0x0000001000107311 */ /* 0x008e24000030d900 */
[----:B0-----:R-:W-:Y:S01]  /*7fa0*/  STG.E.64 [R2.64], R16 ;  /* 0x0000001002007986 */ /* 0x001fe2000c101b24 */
[----:B------:R-:W-:Y:S05]  /*7fb0*/  EXIT ;  /* 0x000000000000794d */ /* 0x000fea0003800000 */
.L_x_2209:
[----:B---3--:R-:W0:Y:S02]  /*7fc0*/  F2I.F64.TRUNC R17, R16 ;  /* 0x0000001000117311 */ /* 0x008e24000030d100 */
[----:B0-----:R-:W-:Y:S01]  /*7fd0*/  STG.E [R2.64], R17 ;  /* 0x0000001102007986 */ /* 0x001fe2000c101924 */
[----:B------:R-:W-:Y:S05]  /*7fe0*/  EXIT ;  /* 0x000000000000794d */ /* 0x000fea0003800000 */
.L_x_2208:
[----:B---3--:R-:W0:Y:S02]  /*7ff0*/  F2I.F64.TRUNC R17, R16 ;  /* 0x0000001000117311 */ /* 0x008e24000030d100 */
[----:B0-----:R-:W-:Y:S01]  /*8000*/  STG.E.U16 [R2.64], R17 ;  /* 0x0000001102007986 */ /* 0x001fe2000c101524 */
[----:B------:R-:W-:Y:S05]  /*8010*/  EXIT ;  /* 0x000000000000794d */ /* 0x000fea0003800000 */
.L_x_2204:
[----:B------:R-:W-:-:S13]  /*8020*/  ISETP.GT.AND P0, PT, R0, 0x6, PT ;  /* 0x000000060000780c */ /* 0x000fda0003f04270 */
[----:B------:R-:W-:Y:S05]  /*8030*/  @P0 BRA `(.L_x_2210) ;  /* 0x000000f000000947 */ /* 0x000fea0003800000 */
[----:B------:R-:W-:-:S13]  /*8040*/  ISETP.NE.AND P0, PT, R0, 0x5, PT ;  /* 0x000000050000780c */ /* 0x000fda0003f05270 */
[----:B------:R-:W-:Y:S05]  /*8050*/  @!P0 BRA `(.L_x_2211) ;  /* 0x0000007000008947 */ /* 0x000fea0003800000 */
[----:B------:R-:W-:-:S13]  /*8060*/  ISETP.NE.AND P0, PT, R0, 0x6, PT ;  /* 0x000000060000780c */ /* 0x000fda0003f05270 */
[----:B------:R-:W-:Y:S05]  /*8070*/  @P0 BRA `(.L_x_2207) ;  /* 0x00000bf000000947 */ /* 0x000fea0003800000 */
[----:B---3--:R-:W0:Y:S01]  /*8080*/  F2F.F32.F64 R5, R16 ;  /* 0x0000001000057310 */ /* 0x008e220000301000 */
[----:B------:R-:W0:-:S14]  /*8090*/  DSETP.GEU.AND P0, PT, |R16|, c[0x2][0x20], PT ;  /* 0x008008001000762a */ /* 0x000e1c0003f0e200 */
[----:B0-----:R-:W-:-:S05]  /*80a0*/  @!P0 FMUL R5, R5, 1.175494350822287508e-38 ;  /* 0x0080000005058820 */ /* 0x001fca0000400000 */
[----:B------:R-:W-:Y:S01]  /*80b0*/  STG.E [R2.64], R5 ;  /* 0x0000000502007986 */ /* 0x000fe2000c101924 */
[----:B------:R-:W-:Y:S05]  /*80c0*/  EXIT ;  /* 0x000000000000794d */ /* 0x000fea0003800000 */
.L_x_2211:
[----:B---3--:R-:W0:Y:S01]  /*80d0*/  F2F.F32.F64 R0, R16 ;  /* 0x0000001000007310 */ /* 0x008e220000301000 */
[----:B------:R-:W0:-:S14]  /*80e0*/  DSETP.GEU.AND P0, PT, |R16|, c[0x2][0x20], PT ;  /* 0x008008001000762a */ /* 0x000e1c0003f0e200 */
[----:B0-----:R-:W-:-:S05]  /*80f0*/  @!P0 FMUL R0, R0, 1.175494350822287508e-38 ;  /* 0x0080000000008820 */ /* 0x001fca0000400000 */
[----:B------:R-:W-:-:S05]  /*8100*/  F2FP.PACK_AB R0, RZ, R0 ;  /* 0x00000000ff00723e */ /* 0x000fca00000000ff */
[----:B------:R-:W-:Y:S01]  /*8110*/  STG.E.U16 [R2.64], R0 ;  /* 0x0000000002007986 */ /* 0x000fe2000c101524 */
[----:B------:R-:W-:Y:S05]  /*8120*/  EXIT ;  /* 0x000000000000794d */ /* 0x000fea0003800000 */
.L_x_2210:
[----:B------:R-:W-:-:S13]  /*8130*/  ISETP.NE.AND P0, PT, R0, 0x7, PT ;  /* 0x000000070000780c */ /* 0x000fda0003f05270 */
[----:B------:R-:W-:Y:S05]  /*8140*/  @!P0 BRA `(.L_x_2212) ;  /* 0x0000011000008947 */ /* 0x000fea0003800000 */
[----:B------:R-:W-:-:S13]  /*8150*/  ISETP.NE.AND P0, PT, R0, 0x8, PT ;  /* 0x000000080000780c */ /* 0x000fda0003f05270 */
[----:B------:R-:W-:Y:S05]  /*8160*/  @!P0 BRA `(.L_x_2213) ;  /* 0x0000008000008947 */ /* 0x000fea0003800000 */
[----:B------:R-:W-:-:S13]  /*8170*/  ISETP.NE.AND P0, PT, R0, 0x9, PT ;  /* 0x000000090000780c */ /* 0x000fda0003f05270 */
[----:B------:R-:W-:Y:S05]  /*8180*/  @P0 BRA `(.L_x_2207) ;  /* 0x00000ae000000947 */ /* 0x000fea0003800000 */
[----:B---3--:R-:W0:Y:S01]  /*8190*/  F2F.F32.F64 R4, R16 ;  /* 0x0000001000047310 */ /* 0x008e220000301000 */
[----:B------:R-:W0:Y:S01]  /*81a0*/  DSETP.GEU.AND P0, PT, |R16|, c[0x2][0x20], PT ;  /* 0x008008001000762a */ /* 0x000e220003f0e200 */
[----:B------:R-:W-:-:S13]  /*81b0*/  IMAD.MOV.U32 R5, RZ, RZ, RZ ;  /* 0x000000ffff057224 */ /* 0x000fda00078e00ff */
[----:B0-----:R-:W-:-:S05]  /*81c0*/  @!P0 FMUL R4, R4, 1.175494350822287508e-38 ;  /* 0x0080000004048820 */ /* 0x001fca0000400000 */
[----:B------:R-:W-:Y:S01]  /*81d0*/  STG.E.64 [R2.64], R4 ;  /* 0x0000000402007986 */ /* 0x000fe2000c101b24 */
[----:B------:R-:W-:Y:S05]  /*81e0*/  EXIT ;  /* 0x000000000000794d */ /* 0x000fea0003800000 */
.L_x_2213:
[----:B---3--:R-:W0:Y:S01]  /*81f0*/  F2F.F32.F64 R0, R16 ;  /* 0x0000001000007310 */ /* 0x008e220000301000 */
[----:B------:R-:W0:-:S14]  /*8200*/  DSETP.GEU.AND P0, PT, |R16|, c[0x2][0x20], PT ;  /* 0x008008001000762a */ /* 0x000e1c0003f0e200 */
[----:B0-----:R-:W-:-:S05]  /*8210*/  @!P0 FMUL R0, R0, 1.175494350822287508e-38 ;  /* 0x0080000000008820 */ /* 0x001fca0000400000 */
[----:B------:R-:W-:-:S04]  /*8220*/  F2FP.PACK_AB R5, RZ, R0 ;  /* 0x00000000ff05723e */ /* 0x000fc800000000ff */
[----:B------:R-:W-:-:S05]  /*8230*/  PRMT R5, R5, 0x5410, RZ ;  /* 0x0000541005057816 */ /* 0x000fca00000000ff */
[----:B------:R-:W-:Y:S01]  /*8240*/  STG.E [R2.64], R5 ;  /* 0x0000000502007986 */ /* 0x000fe2000c101924 */
[----:B------:R-:W-:Y:S05]  /*8250*/  EXIT ;  /* 0x000000000000794d */ /* 0x000fea0003800000 */
.L_x_2212:
[----:B---3--:R-:W-:Y:S01]  /*8260*/  STG.E.64 [R2.64], R16 ;  /* 0x0000001002007986 */ /* 0x008fe2000c101b24 */
[----:B------:R-:W-:Y:S05]  /*8270*/  EXIT ;  /* 0x000000000000794d */ /* 0x000fea0003800000 */
.L_x_2203:
        /* <DEDUP_REMOVED lines=8> */
[----:B---3--:R-:W0:-:S06]  /*8300*/  DSETP.NEU.AND P0, PT, R16, RZ, PT ;  /* 0x000000ff1000722a */ /* 0x008e0c0003f0d000 */
[----:B0-----:R-:W-:-:S05]  /*8310*/  SEL R5, RZ, 0x1, !P0 ;  /* 0x00000001ff057807 */ /* 0x001fca0004000000 */
[----:B------:R-:W-:Y:S01]  /*8320*/  STG.E.U8 [R2.64], R5 ;  /* 0x0000000502007986 */ /* 0x000fe2000c101124 */
[----:B------:R-:W-:Y:S05]  /*8330*/  EXIT ;  /* 0x000000000000794d */ /* 0x000fea0003800000 */
.L_x_2216:
[----:B------:R-:W-:-:S05]  /*8340*/  CS2R R18, SRZ ;  /* 0x0000000000127805 */ /* 0x000fca000001ff00 */
[----:B---3--:R-:W-:Y:S01]  /*8350*/  STG.E.128 [R2.64], R16 ;  /* 0x0000001002007986 */ /* 0x008fe2000c101d24 */
[----:B------:R-:W-:Y:S05]  /*8360*/  EXIT ;  /* 0x000000000000794d */ /* 0x000fea0003800000 */
.L_x_2215:
        /* <DEDUP_REMOVED lines=23> */
.L_x_2220:
[----:B------:R-:W-:Y:S05]  /*84e0*/  BSYNC B0 ;  /* 0x0000000000007941 */ /* 0x000fea0003800000 */
.L_x_2219:
[----:B------:R-:W-:-:S05]  /*84f0*/  LOP3.LUT R5, R0, R5, RZ, 0xfc, !PT ;  /* 0x0000000500057212 */ /* 0x000fca00078efcff */
[----:B------:R-:W-:Y:S01]  /*8500*/  STG.E.U8 [R2.64], R5 ;  /* 0x0000000502007986 */ /* 0x000fe2000c101124 */
[----:B------:R-:W-:Y:S05]  /*8510*/  EXIT ;  /* 0x000000000000794d */ /* 0x000fea0003800000 */
.L_x_2218:
[----:B---3--:R-:W0:Y:S01]  /*8520*/  F2F.F32.F64 R5, R16 ;  /* 0x0000001000057310 */ /* 0x008e220000301000 */
        /* <DEDUP_REMOVED lines=14> */
.L_x_2222:
[----:B------:R-:W-:Y:S01]  /*8610*/  IMAD.MOV.U32 R0, RZ, RZ, 0x7f ;  /* 0x0000007fff007424 */ /* 0x000fe200078e00ff */
[----:B------:R-:W-:-:S04]  /*8620*/  ISETP.GT.U32.AND P0, PT, R4, 0x7f800000, PT ;  /* 0x7f8000000400780c */ /* 0x000fc80003f04070 */
[----:B------:R-:W-:-:S04]  /*8630*/  SEL R0, R0, 0x7c, P0 ;  /* 0x0000007c00007807 */ /* 0x000fc80000000000 */
.L_x_2223:
[----:B------:R-:W-:Y:S05]  /*8640*/  BSYNC B0 ;  /* 0x0000000000007941 */ /* 0x000fea0003800000 */
.L_x_2221:
[----:B------:R-:W-:-:S04]  /*8650*/  LOP3.LUT R4, R5, 0x80000000, RZ, 0xc0, !PT ;  /* 0x8000000005047812 */ /* 0x000fc800078ec0ff */
[----:B------:R-:W-:-:S04]  /*8660*/  SHF.R.U32.HI R5, RZ, 0x18, R4 ;  /* 0x00000018ff057819 */ /* 0x000fc80000011604 */
[----:B------:R-:W-:-:S05]  /*8670*/  LOP3.LUT R5, R0, R5, RZ, 0xfc, !PT ;  /* 0x0000000500057212 */ /* 0x000fca00078efcff */
[----:B------:R-:W-:Y:S01]  /*8680*/  STG.E.U8 [R2.64], R5 ;  /* 0x0000000502007986 */ /* 0x000fe2000c101124 */
[----:B------:R-:W-:Y:S05]  /*8690*/  EXIT ;  /* 0x000000000000794d */ /* 0x000fea0003800000 */
.L_x_2217:
[----:B---3--:R-:W0:Y:S01]  /*86a0*/  F2F.F32.F64 R0, R16 ;  /* 0x0000001000007310 */ /* 0x008e220000301000 */
[----:B------:R-:W0:-:S14]  /*86b0*/  DSETP.GEU.AND P0, PT, |R16|, c[0x2][0x20], PT ;  /* 0x008008001000762a */ /* 0x000e1c0003f0e200 */
[----:B0-----:R-:W-:-:S05]  /*86c0*/  @!P0 FMUL R0, R0, 1.175494350822287508e-38 ;  /* 0x0080000000008820 */ /* 0x001fca0000400000 */
[----:B------:R-:W-:-:S05]  /*86d0*/  F2FP.BF16.PACK_AB R0, RZ, R0 ;  /* 0x00000000ff00723e */ /* 0x000fca00000010ff */
[----:B------:R-:W-:Y:S01]  /*86e0*/  STG.E.U16 [R2.64], R0 ;  /* 0x0000000002007986 */ /* 0x000fe2000c101524 */
[----:B------:R-:W-:Y:S05]  /*86f0*/  EXIT ;  /* 0x000000000000794d */ /* 0x000fea0003800000 */
.L_x_2214:
        /* <DEDUP_REMOVED lines=8> */
[----:B---3--:R-:W0:Y:S02]  /*8780*/  F2I.U32.F64.TRUNC R17, R16 ;  /* 0x0000001000117311 */ /* 0x008e24000030d000 */
[----:B0-----:R-:W-:Y:S01]  /*8790*/  STG.E.U16 [R2.64], R17 ;  /* 0x0000001102007986 */ /* 0x001fe2000c101524 */
[----:B------:R-:W-:Y:S05]  /*87a0*/  EXIT ;  /* 0x000000000000794d */ /* 0x000fea0003800000 */
.L_x_2226:
[----:B---3--:R-:W0:Y:S01]  /*87b0*/  F2F.F32.F64 R7, R16 ;  /* 0x0000001000077310 */ /* 0x008e220000301000 */
        /* <DEDUP_REMOVED lines=18> */
.L_x_2229:
[----:B------:R-:W-:-:S04]  /*88e0*/  LOP3.LUT R0, R7, 0x80000000, RZ, 0xc0, !PT ;  /* 0x8000000007007812 */ /* 0x000fc800078ec0ff */
[----:B------:R-:W-:-:S04]  /*88f0*/  SHF.R.U32.HI R5, RZ, 0x18, R0 ;  /* 0x00000018ff057819 */ /* 0x000fc80000011600 */
[----:B------:R-:W-:-:S04]  /*8900*/  LOP3.LUT R4, R4, R5, RZ, 0xfc, !PT ;  /* 0x0000000504047212 */ /* 0x000fc800078efcff */
[----:B------:R-:W-:Y:S02]  /*8910*/  PRMT R0, R4, 0x7610, R0 ;  /* 0x0000761004007816 */ /* 0x000fe40000000000 */
.L_x_2228:
[----:B------:R-:W-:Y:S05]  /*8920*/  BSYNC B0 ;  /* 0x0000000000007941 */ /* 0x000fea0003800000 */
.L_x_2227:
[----:B------:R-:W-:Y:S01]  /*8930*/  STG.E.U8 [R2.64], R0 ;  /* 0x0000000002007986 */ /* 0x000fe2000c101124 */
[----:B------:R-:W-:Y:S05]  /*8940*/  EXIT ;  /* 0x000000000000794d */ /* 0x000fea0003800000 */
.L_x_2225:
        /* <DEDUP_REMOVED lines=19> */
.L_x_2232:
[----:B------:R-:W-:-:S04]  /*8a80*/  LOP3.LUT R0, R7, 0x80000000, RZ, 0xc0, !PT ;  /* 0x8000000007007812 */ /* 0x000fc800078ec0ff */
[----:B------:R-:W-:-:S04]  /*8a90*/  SHF.R.U32.HI R5, RZ, 0x18, R0 ;  /* 0x00000018ff057819 */ /* 0x000fc80000011600 */
[----:B------:R-:W-:-:S04]  /*8aa0*/  LOP3.LUT R4, R4, R5, RZ, 0xfc, !PT ;  /* 0x0000000504047212 */ /* 0x000fc800078efcff */
[----:B------:R-:W-:Y:S02]  /*8ab0*/  PRMT R0, R4, 0x7610, R0 ;  /* 0x0000761004007816 */ /* 0x000fe40000000000 */
.L_x_2231:
[----:B------:R-:W-:Y:S05]  /*8ac0*/  BSYNC B0 ;  /* 0x0000000000007941 */ /* 0x000fea0003800000 */
.L_x_2230:
[----:B------:R-:W-:Y:S01]  /*8ad0*/  STG.E.U8 [R2.64], R0 ;  /* 0x0000000002007986 */ /* 0x000fe2000c101124 */
[----:B------:R-:W-:Y:S05]  /*8ae0*/  EXIT ;  /* 0x000000000000794d */ /* 0x000fea0003800000 */
.L_x_2224:
[----:B------:R-:W-:-:S13]  /*8af0*/  ISETP.NE.AND P0, PT, R0, 0x1c, PT ;  /* 0x0000001c0000780c */ /* 0x000fda0003f05270 */
[----:B------:R-:W-:Y:S05]  /*8b00*/  @!P0 BRA `(.L_x_2233) ;  /* 0x000002d000008947 */ /* 0x000fea0003800000 */
[----:B------:R-:W-:-:S13]  /*8b10*/  ISETP.NE.AND P0, PT, R0, 0x1d, PT ;  /* 0x0000001d0000780c */ /* 0x000fda0003f05270 */
[----:B------:R-:W-:Y:S05]  /*8b20*/  @!P0 BRA `(.L_x_2234) ;  /* 0x0000028000008947 */ /* 0x000fea0003800000 */
[----:B------:R-:W-:-:S13]  /*8b30*/  ISETP.NE.AND P0, PT, R0, 0x2c, PT ;  /* 0x0000002c0000780c */ /* 0x000fda0003f05270 */
[----:B------:R-:W-:Y:S05]  /*8b40*/  @P0 BRA `(.L_x_2207) ;  /* 0x0000012000000947 */ /* 0x000fea0003800000 */
[----:B---3--:R-:W0:Y:S01]  /*8b50*/  F2F.F32.F64 R6, R16 ;  /* 0x0000001000067310 */ /* 0x008e220000301000 */
        /* <DEDUP_REMOVED lines=17> */
.L_x_2207:
[----:B------:R-:W-:Y:S01]  /*8c70*/  MOV R0, 0x0 ;  /* 0x0000000000007802 */ /* 0x000fe20000000f00 */
[----:B------:R-:W-:Y:S02]  /*8c80*/  IMAD.MOV.U32 R4, RZ, RZ, c[0x4][0x128] ;  /* 0x01004a00ff047624 */ /* 0x000fe400078e00ff */
[----:B------:R-:W-:Y:S01]  /*8c90*/  IMAD.MOV.U32 R5, RZ, RZ, c[0x4][0x12c] ;  /* 0x01004b00ff057624 */ /* 0x000fe200078e00ff */
[----:B------:R0:W1:Y:S01]  /*8ca0*/  LDC.64 R2, c[0x4][R0] ;  /* 0x0100000000027b82 */ /* 0x0000620000000a00 */
[----:B------:R-:W-:Y:S02]  /*8cb0*/  IMAD.MOV.U32 R6, RZ, RZ, c[0x4][0x130] ;  /* 0x01004c00ff067624 */ /* 0x000fe400078e00ff */
[----:B------:R-:W-:Y:S02]  /*8cc0*/  IMAD.MOV.U32 R7, RZ, RZ, c[0x4][0x134] ;  /* 0x01004d00ff077624 */ /* 0x000fe400078e00ff */
[----:B------:R-:W-:-:S02]  /*8cd0*/  IMAD.MOV.U32 R8, RZ, RZ, 0x65 ;  /* 0x00000065ff087424 */ /* 0x000fc400078e00ff */
[----:B------:R-:W-:Y:S02]  /*8ce0*/  IMAD.MOV.U32 R10, RZ, RZ, c[0x4][0x10] ;  /* 0x01000400ff0a7624 */ /* 0x000fe400078e00ff */
[----:B------:R-:W-:Y:S02]  /*8cf0*/  IMAD.MOV.U32 R11, RZ, RZ, c[0x4][0x14] ;  /* 0x01000500ff0b7624 */ /* 0x000fe400078e00ff */
[----:B------:R-:W-:Y:S02]  /*8d00*/  IMAD.MOV.U32 R12, RZ, RZ, 0x1 ;  /* 0x00000001ff0c7424 */ /* 0x000fe400078e00ff */
[----:B------:R-:W-:Y:S02]  /*8d10*/  IMAD.MOV.U32 R13, RZ, RZ, RZ ;  /* 0x000000ffff0d7224 */ /* 0x000fe400078e00ff */
[----:B0-----:R-:W-:Y:S01]  /*8d20*/  LEPC R14 ;  /* 0x00000000000e734e */ /* 0x001fe20000000000 */
[----:B------:R-:W-:Y:S02]  /*8d30*/  MOV R9, 0x8da0 ;  /* 0x00008da000097802 */ /* 0x000fe40000000f00 */
[----:B------:R-:W-:Y:S02]  /*8d40*/  MOV R20, 0x8d20 ;  /* 0x00008d2000147802 */ /* 0x000fe40000000f00 */
[----:B------:R-:W-:-:S02]  /*8d50*/  MOV R21, 0x0 ;  /* 0x0000000000157802 */ /* 0x000fc40000000f00 */
[----:B------:R-:W-:Y:S02]  /*8d60*/  MOV R0, 0x0 ;  /* 0x0000000000007802 */ /* 0x000fe40000000f00 */
[----:B------:R-:W-:-:S04]  /*8d70*/  IADD3 R20, P0, P1, -R20, R9, R14 ;  /* 0x0000000914147210 */ /* 0x000fc8000791e10e */
[----:B------:R-:W-:-:S04]  /*8d80*/  IADD3.X R21, ~R0, R21, R15, P0, P1 ;  /* 0x0000001500157210 */ /* 0x000fc800007e250f */
[----:B-123--:R-:W-:Y:S05]  /*8d90*/  CALL.ABS.NOINC R2 ;  /* 0x0000000002007343 */ /* 0x00efea0003c00000 */
[----:B------:R-:W-:Y:S05]  /*8da0*/  EXIT ;  /* 0x000000000000794d */ /* 0x000fea0003800000 */
.L_x_2234:
[----:B---3--:R-:W0:Y:S02]  /*8db0*/  F2I.U64.F64.TRUNC R16, R16 ;  /* 0x0000001000107311 */ /* 0x008e24000030d800 */
[----:B0-----:R-:W-:Y:S01]  /*8dc0*/  STG.E.64 [R2.64], R16 ;  /* 0x0000001002007986 */ /* 0x001fe2000c101b24 */
[----:B------:R-:W-:Y:S05]  /*8dd0*/  EXIT ;  /* 0x000000000000794d */ /* 0x000fea0003800000 */
.L_x_2233:
[----:B---3--:R-:W0:Y:S02]  /*8de0*/  F2I.U32.F64.TRUNC R17, R16 ;  /* 0x0000001000117311 */ /* 0x008e24000030d000 */
[----:B0-----:R-:W-:Y:S01]  /*8df0*/  STG.E [R2.64], R17 ;  /* 0x0000001102007986 */ /* 0x001fe2000c101924 */
[----:B------:R-:W-:Y:S05]  /*8e00*/  EXIT ;  /* 0x000000000000794d */ /* 0x000fea0003800000 */
        .type           $_ZN2at6native27unrolled_elementwise_kernelIZZZNS0_15sin_kernel_cudaERNS_18TensorIteratorBaseEENKUlvE0_clEvENKUlvE_clEvEUldE_St5arrayIPcLm2EELi4E23TrivialOffsetCalculatorILi1EjESB_NS0_6memory12LoadWithCastILi1EEENSC_13StoreWithCastILi1EEEEEviT_T0_T2_T3_T4_T5_$__internal_trig_reduction_slowpathd,@function
        .size           $_ZN2at6native27unrolled_elementwise_kernelIZZZNS0_15sin_kernel_cudaERNS_18TensorIteratorBaseEENKUlvE0_clEvENKUlvE_clEvEUldE_St5arrayIPcLm2EELi4E23TrivialOffsetCalculatorILi1EjESB_NS0_6memory12LoadWithCastILi1EEENSC_13StoreWithCastILi1EEEEEviT_T0_T2_T3_T4_T5_$__internal_trig_reduction_slowpathd,(.L_x_2438 - $_ZN2at6native27unrolled_elementwise_kernelIZZZNS0_15sin_kernel_cudaERNS_18TensorIteratorBaseEENKUlvE0_clEvENKUlvE_clEvEUldE_St5arrayIPcLm2EELi4E23TrivialOffsetCalculatorILi1EjESB_NS0_6memory12LoadWithCastILi1EEENSC_13StoreWithCastILi1EEEEEviT_T0_T2_T3_T4_T5_$__internal_trig_reduction_slowpathd)
$_ZN2at6native27unrolled_elementwise_kernelIZZZNS0_15sin_kernel_cudaERNS_18TensorIteratorBaseEENKUlvE0_clEvENKUlvE_clEvEUldE_St5arrayIPcLm2EELi4E23TrivialOffsetCalculatorILi1EjESB_NS0_6memory12LoadWithCastILi1EEENSC_13StoreWithCastILi1EEEEEviT_T0_T2_T3_T4_T5_$__internal_trig_reduction_slowpathd:
[----:B------:R-:W-:Y:S01]  /*8e10*/  SHF.R.U32.HI R10, RZ, 0x14, R13 ;  /* 0x00000014ff0a7819 */ /* 0x000fe2000001160d */
[----:B------:R-:W-:-:S03]  /*8e20*/  IMAD.MOV.U32 R7, RZ, RZ, RZ ;  /* 0x000000ffff077224 */ /* 0x000fc600078e00ff */
        /* <DEDUP_REMOVED lines=25> */
.L_x_2238:
[----:B------:R-:W-:Y:S01]  /*8fc0*/  IMAD.MOV.U32 R6, RZ, RZ, R20 ;  /* 0x000000ffff067224 */ /* 0x000fe200078e0014 */
[----:B------:R-:W-:Y:S01]  /*8fd0*/  ULDC.64 UR4, c[0x0][0x118] ;  /* 0x0000460000047ab9 */ /* 0x000fe20000000a00 */
[----:B------:R-:W-:-:S06]  /*8fe0*/  IMAD.MOV.U32 R7, RZ, RZ, R21 ;  /* 0x000000ffff077224 */ /* 0x000fcc00078e0015 */
        /* <DEDUP_REMOVED lines=11> */
[C---:B------:R-:W-:Y:S01]  /*90a0*/  IMAD.HI.U32 R6, R7.reuse, R31, RZ ;  /* 0x0000001f07067227 */ /* 0x040fe200078e00ff */
[----:B------:R-:W-:Y:S01]  /*90b0*/  IADD3.X R26, P0, R26, R33, RZ, P0, !PT ;  /* 0x000000211a1a7210 */ /* 0x000fe2000071e4ff */
[----:B------:R0:W-:Y:S02]  /*90c0*/  STL.64 [R0], R8 ;  /* 0x0000000800007387 */ /* 0x0001e40000100a00 */
[----:B------:R-:W-:Y:S02]  /*90d0*/  IMAD R7, R7, R31, RZ ;  /* 0x0000001f07077224 */ /* 0x000fe400078e02ff */
[----:B------:R-:W-:Y:S01]  /*90e0*/  IMAD.X R6, RZ, RZ, R6, P0 ;  /* 0x000000ffff067224 */ /* 0x000fe200000e0606 */
[----:B------:R-:W-:Y:S02]  /*90f0*/  IADD3 R20, P0, R20, 0x8, RZ ;  /* 0x0000000814147810 */ /* 0x000fe40007f1e0ff */
[----:B------:R-:W-:-:S03]  /*9100*/  IADD3.X R26, P1, R7, R26, RZ, P1, !PT ;  /* 0x0000001a071a7210 */ /* 0x000fc60000f3e4ff */
[----:B------:R-:W-:Y:S02]  /*9110*/  IMAD.X R21, RZ, RZ, R21, P0 ;  /* 0x000000ffff157224 */ /* 0x000fe400000e0615 */
[----:B------:R-:W-:Y:S01]  /*9120*/  IMAD.X R7, RZ, RZ, R6, P1 ;  /* 0x000000ffff077224 */ /* 0x000fe200008e0606 */
[----:B0-----:R-:W-:Y:S01]  /*9130*/  IADD3 R0, R0, 0x8, RZ ;  /* 0x0000000800007810 */ /* 0x001fe20007ffe0ff */
[----:B------:R-:W-:Y:S02]  /*9140*/  IMAD.MOV.U32 R8, RZ, RZ, R26 ;  /* 0x000000ffff087224 */ /* 0x000fe400078e001a */
[----:B------:R-:W-:Y:S01]  /*9150*/  IMAD.MOV.U32 R9, RZ, RZ, R7 ;  /* 0x000000ffff097224 */ /* 0x000fe200078e0007 */
[----:B------:R-:W-:Y:S05]  /*9160*/  @!P4 BRA `(.L_x_2238) ;  /* 0xfffffe500000c947 */ /* 0x000fea000383ffff */
.L_x_2237:
[----:B------:R-:W-:Y:S05]  /*9170*/  BSYNC B2 ;  /* 0x0000000000027941 */ /* 0x000fea0003800000 */
.L_x_2236:
        /* <DEDUP_REMOVED lines=48> */
[CC--:B------:R-:W-:Y:S02]  /*9480*/  SHF.L.U32 R11, R15.reuse, R6.reuse, RZ ;  /* 0x000000060f0b7219 */ /* 0x0c0fe400000006ff */
        /* <DEDUP_REMOVED lines=28> */
[----:B------:R-:W-:-:S02]  /*9650*/  LOP3.LUT R6, R0, 0x1, RZ, 0xc0, !PT ;  /* 0x0000000100067812 */ /* 0x000fc400078ec0ff */
[----:B------:R-:W-:Y:S01]  /*9660*/  SHF.R.U64 R3, R3, 0xa, R8 ;  /* 0x0000000a03037819 */ /* 0x000fe20000001208 */
[----:B------:R-:W-:Y:S01]  /*9670*/  IMAD.SHL.U32 R9, R9, 0x100000, RZ ;  /* 0x0010000009097824 */ /* 0x000fe200078e00ff */
[----:B------:R-:W-:Y:S02]  /*9680*/  LEA.HI R7, R7, R6, RZ, 0x2 ;  /* 0x0000000607077211 */ /* 0x000fe400078f10ff */
[----:B------:R-:W-:Y:S02]  /*9690*/  IADD3 R3, P3, R3, 0x1, RZ ;  /* 0x0000000103037810 */ /* 0x000fe40007f7e0ff */
[----:B------:R-:W-:Y:S01]  /*96a0*/  @P1 LOP3.LUT R13, R13, 0x80000000, RZ, 0x3c, !PT ;  /* 0x800000000d0d1812 */ /* 0x000fe200078e3cff */
[----:B------:R-:W-:Y:S01]  /*96b0*/  @P0 IMAD.MOV R7, RZ, RZ, -R7 ;  /* 0x000000ffff070224 */ /* 0x000fe200078e0a07 */
[----:B------:R-:W-:-:S04]  /*96c0*/  LEA.HI.X R8, R8, RZ, RZ, 0x16, P3 ;  /* 0x000000ff08087211 */ /* 0x000fc800018fb4ff */
[--C-:B------:R-:W-:Y:S02]  /*96d0*/  SHF.R.U64 R3, R3, 0x1, R8.reuse ;  /* 0x0000000103037819 */ /* 0x100fe40000001208 */
[----:B------:R-:W-:Y:S02]  /*96e0*/  SHF.R.U32.HI R8, RZ, 0x1, R8 ;  /* 0x00000001ff087819 */ /* 0x000fe40000011608 */
[----:B------:R-:W-:-:S04]  /*96f0*/  IADD3 R0, P3, P4, R3, -UR4, RZ ;  /* 0x8000000403007c10 */ /* 0x000fc8000fc7e0ff */
[----:B------:R-:W-:-:S04]  /*9700*/  IADD3.X R6, R8, 0x3fe00000, ~R9, P3, P4 ;  /* 0x3fe0000008067810 */ /* 0x000fc80001fe8c09 */
[----:B------:R-:W-:-:S03]  /*9710*/  LOP3.LUT R13, R6, R13, RZ, 0xfc, !PT ;  /* 0x0000000d060d7212 */ /* 0x000fc600078efcff */
.L_x_2235:
[----:B------:R-:W-:Y:S02]  /*9720*/  IMAD.MOV.U32 R3, RZ, RZ, R7 ;  /* 0x000000ffff037224 */ /* 0x000fe400078e0007 */
[----:B------:R-:W-:Y:S02]  /*9730*/  IMAD.MOV.U32 R7, RZ, RZ, R13 ;  /* 0x000000ffff077224 */ /* 0x000fe400078e000d */
[----:B------:R-:W-:Y:S02]  /*9740*/  IMAD.MOV.U32 R13, RZ, RZ, 0x0 ;  /* 0x00000000ff0d7424 */ /* 0x000fe400078e00ff */
[----:B------:R-:W-:Y:S02]  /*9750*/  IMAD.MOV.U32 R6, RZ, RZ, R0 ;  /* 0x000000ffff067224 */ /* 0x000fe400078e0000 */
[----:B------:R-:W-:Y:S05]  /*9760*/  RET.REL.NODEC R12 `(_ZN2at6native27unrolled_elementwise_kernelIZZZNS0_15sin_kernel_cudaERNS_18TensorIteratorBaseEENKUlvE0_clEvENKUlvE_clEvEUldE_St5arrayIPcLm2EELi4E23TrivialOffsetCalculatorILi1EjESB_NS0_6memory12LoadWithCastILi1EEENSC_13StoreWithCastILi1EEEEEviT_T0_T2_T3_T4_T5_) ;  /* 0xffff68900c007950 */ /* 0x000fea0003c3ffff */
.L_x_2239:
        /* <DEDUP_REMOVED lines=9> */
.L_x_2438:


//--------------------- .text._ZN2at6native18elementwise_kernelILi128ELi2EZNS0_22gpu_kernel_impl_nocastIZZZNS0_15sin_kernel_cudaERNS_18TensorIteratorBaseEENKUlvE0_clEvENKUlvE_clEvEUldE_EEvS4_RKT_EUliE_EEviT1_ --------------------------
	.section	.text._ZN2at6native18elementwise_kernelILi128ELi2EZNS0_22gpu_kernel_impl_nocastIZZZNS0_15sin_kernel_cudaERNS_18TensorIteratorBaseEENKUlvE0_clEvENKUlvE_clEvEUldE_EEvS4_RKT_EUliE_EEviT1_,"ax",@progbits
	.sectioninfo	@"SHI_REGISTERS=30"
	.align	128
        .global         _ZN2at6native18elementwise_kernelILi128ELi2EZNS0_22gpu_kernel_impl_nocastIZZZNS0_15sin_kernel_cudaERNS_18TensorIteratorBaseEENKUlvE0_clEvENKUlvE_clEvEUldE_EEvS4_RKT_EUliE_EEviT1_
        .type           _ZN2at6native18elementwise_kernelILi128ELi2EZNS0_22gpu_kernel_impl_nocastIZZZNS0_15sin_kernel_cudaERNS_18TensorIteratorBaseEENKUlvE0_clEvENKUlvE_clEvEUldE_EEvS4_RKT_EUliE_EEviT1_,@function
        .size           _ZN2at6native18elementwise_kernelILi128ELi2EZNS0_22gpu_kernel_impl_nocastIZZZNS0_15sin_kernel_cudaERNS_18TensorIteratorBaseEENKUlvE0_clEvENKUlvE_clEvEUldE_EEvS4_RKT_EUliE_EEviT1_,(.L_x_2439 - _ZN2at6native18elementwise_kernelILi128ELi2EZNS0_22gpu_kernel_impl_nocastIZZZNS0_15sin_kernel_cudaERNS_18TensorIteratorBaseEENKUlvE0_clEvENKUlvE_clEvEUldE_EEvS4_RKT_EUliE_EEviT1_)
        .other          _ZN2at6native18elementwise_kernelILi128ELi2EZNS0_22gpu_kernel_impl_nocastIZZZNS0_15sin_kernel_cudaERNS_18TensorIteratorBaseEENKUlvE0_clEvENKUlvE_clEvEUldE_EEvS4_RKT_EUliE_EEviT1_,@"STO_CUDA_ENTRY STV_DEFAULT"
_ZN2at6native18elementwise_kernelILi128ELi2EZNS0_22gpu_kernel_impl_nocastIZZZNS0_15sin_kernel_cudaERNS_18TensorIteratorBaseEENKUlvE0_clEvENKUlvE_clEvEUldE_EEvS4_RKT_EUliE_EEviT1_:
.text._ZN2at6native18elementwise_kernelILi128ELi2EZNS0_22gpu_kernel_impl_nocastIZZZNS0_15sin_kernel_cudaERNS_18TensorIteratorBaseEENKUlvE0_clEvENKUlvE_clEvEUldE_EEvS4_RKT_EUliE_EEviT1_:
[----:B------:R-:W-:Y:S02]  /*0000*/  MOV R1, c[0x0][0x28] ;  /* 0x00000a0000017a02 */ /* 0x000fe40000000f00 */
        /* <DEDUP_REMOVED lines=9> */
[----:B------:R-:W-:Y:S01]  /*00a0*/  HFMA2.MMA R0, -RZ, RZ, 0, 0 ;  /* 0x00000000ff007435 */ /* 0x000fe200000001ff */
[----:B------:R-:W-:-:S11]  /*00b0*/  IMAD.MOV.U32 R6, RZ, RZ, RZ ;  /* 0x000000ffff067224 */ /* 0x000fd600078e00ff */
[----:B------:R-:W-:Y:S05]  /*00c0*/  @!P0 BRA `(.L_x_2242) ;  /* 0x00000e0000008947 */ /* 0x000fea0003800000 */
[----:B------:R-:W-:Y:S01]  /*00d0*/  MOV R2, RZ ;  /* 0x000000ff00027202 */ /* 0x000fe20000000f00 */
[----:B------:R-:W-:Y:S01]  /*00e0*/  IMAD.MOV.U32 R3, RZ, RZ, R5 ;  /* 0x000000ffff037224 */ /* 0x000fe200078e0005 */
[----:B------:R-:W-:-:S03]  /*00f0*/  MOV R7, c[0x0][0x168] ;  /* 0x00005a0000077a02 */ /* 0x000fc60000000f00 */
[----:B------:R-:W-:Y:S01]  /*0100*/  IMAD.HI.U32 R2, R5, c[0x0][0x170], R2 ;  /* 0x00005c0005027a27 */ /* 0x000fe200078e0002 */
[----:B------:R-:W-:-:S04]  /*0110*/  ISETP.NE.AND P0, PT, R7, 0x1, PT ;  /* 0x000000010700780c */ /* 0x000fc80003f05270 */
[----:B------:R-:W-:-:S05]  /*0120*/  SHF.R.U32.HI R3, RZ, c[0x0][0x174], R2 ;  /* 0x00005d00ff037a19 */ /* 0x000fca0000011602 */
[----:B------:R-:W-:-:S04]  /*0130*/  IMAD.MOV R0, RZ, RZ, -R3 ;  /* 0x000000ffff007224 */ /* 0x000fc800078e0a03 */
[----:B------:R-:W-:-:S04]  /*0140*/  IMAD R0, R0, c[0x0][0x16c], R5 ;  /* 0x00005b0000007a24 */ /* 0x000fc800078e0205 */
[C---:B------:R-:W-:Y:S02]  /*0150*/  IMAD R6, R0.reuse, c[0x0][0x298], RZ ;  /* 0x0000a60000067a24 */ /* 0x040fe400078e02ff */
[----:B------:R-:W-:Y:S01]  /*0160*/  IMAD R0, R0, c[0x0][0x29c], RZ ;  /* 0x0000a70000007a24 */ /* 0x000fe200078e02ff */
        /* <DEDUP_REMOVED lines=202> */
[----:B------:R-:W-:Y:S01]  /*0e10*/  SHF.R.U32.HI R5, RZ, c[0x0][0x288], R4 ;  /* 0x0000a200ff057a19 */ /* 0x000fe20000011604 */
[----:B------:R-:W-:-:S03]  /*0e20*/  @P0 IMAD.MOV.U32 R4, RZ, RZ, RZ ;  /* 0x000000ffff040224 */ /* 0x000fc600078e00ff */
[C---:B------:R-:W-:Y:S01]  /*0e30*/  IADD3 R7, -R5.reuse, RZ, RZ ;  /* 0x000000ff05077210 */ /* 0x040fe20007ffe1ff */
        /* <DEDUP_REMOVED lines=8> */
[----:B------:R-:W-:-:S05]  /*0ec0*/  @P0 IMAD R0, R5, c[0x0][0x35c], R0 ;  /* 0x0000d70005000a24 */ /* 0x000fca00078e0200 */
.L_x_2242:
[----:B------:R-:W-:-:S04]  /*0ed0*/  IADD3 R2, P0, R0, c[0x0][0x368], RZ ;  /* 0x0000da0000027a10 */ /* 0x000fc80007f1e0ff */
[----:B------:R-:W-:-:S05]  /*0ee0*/  IADD3.X R3, RZ, c[0x0][0x36c], RZ, P0, !PT ;  /* 0x0000db00ff037a10 */ /* 0x000fca00007fe4ff */
[----:B------:R-:W2:Y:S01]  /*0ef0*/  LDG.E.64 R10, [R2.64] ;  /* 0x00000006020a7981 */ /* 0x000ea2000c1e1b00 */
[----:B------:R-:W-:Y:S01]  /*0f00*/  IADD3 R6, P1, R6, c[0x0][0x360], RZ ;  /* 0x0000d80006067a10 */ /* 0x000fe20007f3e0ff */
[----:B------:R-:W-:Y:S04]  /*0f10*/  BSSY B1, `(.L_x_2243) ;  /* 0x0000014000017945 */ /* 0x000fe80003800000 */
[----:B------:R-:W-:Y:S01]  /*0f20*/  IMAD.X R7, RZ, RZ, c[0x0][0x364], P1 ;  /* 0x0000d900ff077624 */ /* 0x000fe200008e06ff */
[----:B--2---:R-:W0:-:S14]  /*0f30*/  DSETP.NEU.AND P0, PT, |R10|, +INF , PT ;  /* 0x7ff000000a00742a */ /* 0x004e1c0003f0d200 */
        /* <DEDUP_REMOVED lines=9> */
[----:B------:R-:W-:Y:S01]  /*0fd0*/  MOV R0, R10 ;  /* 0x0000000a00007202 */ /* 0x000fe20000000f00 */
[----:B------:R-:W-:Y:S01]  /*0fe0*/  IMAD.MOV.U32 R13, RZ, RZ, R11 ;  /* 0x000000ffff0d7224 */ /* 0x000fe200078e000b */
[----:B------:R-:W-:-:S03]  /*0ff0*/  MOV R10, 0x1010 ;  /* 0x00001010000a7802 */ /* 0x000fc60000000f00 */
[----:B01----:R-:W-:Y:S05]  /*1000*/  CALL.REL.NOINC `($_ZN2at6native18elementwise_kernelILi128ELi2EZNS0_22gpu_kernel_impl_nocastIZZZNS0_15sin_kernel_cudaERNS_18TensorIteratorBaseEENKUlvE0_clEvENKUlvE_clEvEUldE_EEvS4_RKT_EUliE_EEviT1_$__internal_trig_reduction_slowpathd) ;  /* 0x0000135000007944 */ /* 0x003fea0003c00000 */
[----:B------:R-:W-:Y:S01]  /*1010*/  MOV R0, R4 ;  /* 0x0000000400007202 */ /* 0x000fe20000000f00 */
[----:B------:R-:W-:Y:S05]  /*1020*/  BRA `(.L_x_2245) ;  /* 0x0000002000007947 */ /* 0x000fea0003800000 */
.L_x_2244:
[----:B------:R0:W1:Y:S01]  /*1030*/  DMUL R2, RZ, R10 ;  /* 0x0000000aff027228 */ /* 0x0000620000000000 */
[----:B------:R-:W-:-:S05]  /*1040*/  IMAD.MOV.U32 R0, RZ, RZ, RZ ;  /* 0x000000ffff007224 */ /* 0x000fca00078e00ff */
.L_x_2245:
[----:B------:R-:W-:Y:S05]  /*1050*/  BSYNC B1 ;  /* 0x0000000000017941 */ /* 0x000fea0003800000 */
.L_x_2243:
[----:B------:R-:W-:Y:S01]  /*1060*/  SHF.L.U32 R4, R0, 0x3, RZ ;  /* 0x0000000300047819 */ /* 0x000fe200000006ff */
        /* <DEDUP_REMOVED lines=8> */
[----:B------:R-:W-:Y:S01]  /*10f0*/  MOV R26, 0x79785eba ;  /* 0x79785eba001a7802 */ /* 0x000fe20000000f00 */
[----:B-1----:R-:W2:-:S03]  /*1100*/  DMUL R4, R2, R2 ;  /* 0x0000000202047228 */ /* 0x002e860000000000 */
[----:B------:R-:W-:Y:S02]  /*1110*/  FSEL R26, -R26, 4.2945490664224492434e-19, !P0 ;  /* 0x20fd81641a1a7808 */ /* 0x000fe40004000100 */
[----:B------:R-:W-:-:S06]  /*1120*/  FSEL R27, R0, -0.082518599927425384521, !P0 ;  /* 0xbda8ff83001b7808 */ /* 0x000fcc0004000000 */
[----:B--2---:R-:W0:-:S06]  /*1130*/  DFMA R8, R4, R26, R8 ;  /* 0x0000001a0408722b */ /* 0x004e0c0000000008 */
[----:B0-----:R-:W3:-:S06]  /*1140*/  DFMA R8, R4, R8, R10 ;  /* 0x000000080408722b */ /* 0x001ecc000000000a */
[----:B---3--:R-:W0:-:S06]  /*1150*/  DFMA R8, R4, R8, R16 ;  /* 0x000000080408722b */ /* 0x008e0c0000000010 */
[----:B0-----:R-:W4:-:S06]  /*1160*/  DFMA R8, R4, R8, R18 ;  /* 0x000000080408722b */ /* 0x001f0c0000000012 */
[----:B----4-:R-:W0:-:S06]  /*1170*/  DFMA R8, R4, R8, R20 ;  /* 0x000000080408722b */ /* 0x010e0c0000000014 */
[----:B0-----:R-:W0:-:S06]  /*1180*/  DFMA R8, R4, R8, R22 ;  /* 0x000000080408722b */ /* 0x001e0c0000000016 */
[----:B0-----:R-:W-:-:S04]  /*1190*/  DFMA R2, R8, R2, R2 ;  /* 0x000000020802722b */ /* 0x001fc80000000002 */
[----:B------:R0:W1:Y:S02]  /*11a0*/  @P0 DFMA R2, R4, R8, 1 ;  /* 0x3ff000000402042b */ /* 0x0000640000000008 */
[----:B0-----:R-:W-:-:S04]  /*11b0*/  LEA R5, R15, R12, 0x8 ;  /* 0x0000000c0f057211 */ /* 0x001fc800078e40ff */
[----:B-1----:R-:W0:Y:S01]  /*11c0*/  @P1 DFMA R2, R2, -1, RZ ;  /* 0xbff000000202182b */ /* 0x002e2200000000ff */
[----:B------:R-:W-:-:S06]  /*11d0*/  IADD3 R5, R5, 0x80, RZ ;  /* 0x0000008005057810 */ /* 0x000fcc0007ffe0ff */
[----:B0-----:R0:W-:Y:S04]  /*11e0*/  STG.E.64 [R6.64], R2 ;  /* 0x0000000206007986 */ /* 0x0011e8000c101b06 */
.L_x_2241:
[----:B------:R-:W-:Y:S05]  /*11f0*/  BSYNC B0 ;  /* 0x0000000000007941 */ /* 0x000fea0003800000 */
.L_x_2240:
[----:B------:R-:W-:-:S13]  /*1200*/  ISETP.GE.AND P0, PT, R5, c[0x0][0x160], PT ;  /* 0x0000580005007a0c */ /* 0x000fda0003f06270 */
[----:B------:R-:W-:Y:S05]  /*1210*/  @P0 EXIT ;  /* 0x000000000000094d */ /* 0x000fea0003800000 */
[----:B------:R-:W-:Y:S01]  /*1220*/  ISETP.NE.AND P0, PT, RZ, c[0x0][0x168], PT ;  /* 0x00005a00ff007a0c */ /* 0x000fe20003f05270 */
[----:B------:R-:W-:Y:S01]  /*1230*/  IMAD.MOV.U32 R0, RZ, RZ, RZ ;  /* 0x000000ffff007224 */ /* 0x000fe200078e00ff */
[----:B0-----:R-:W-:-:S11]  /*1240*/  MOV R6, RZ ;  /* 0x000000ff00067202 */ /* 0x001fd60000000f00 */
[----:B------:R-:W-:Y:S05]  /*1250*/  @!P0 BRA `(.L_x_2246) ;  /* 0x00000e0000008947 */ /* 0x000fea0003800000 */
[----:B------:R-:W-:Y:S01]  /*1260*/  MOV R3, R5 ;  /* 0x0000000500037202 */ /* 0x000fe20000000f00 */
[----:B------:R-:W-:Y:S02]  /*1270*/  IMAD.MOV.U32 R2, RZ, RZ, RZ ;  /* 0x000000ffff027224 */ /* 0x000fe400078e00ff */
[----:B------:R-:W-:Y:S02]  /*1280*/  IMAD.MOV.U32 R7, RZ, RZ, c[0x0][0x168] ;  /* 0x00005a00ff077624 */ /* 0x000fe400078e00ff */
[----:B------:R-:W-:-:S03]  /*1290*/  IMAD.HI.U32 R2, R5, c[0x0][0x170], R2 ;  /* 0x00005c0005027a27 */ /* 0x000fc600078e0002 */
[----:B------:R-:W-:Y:S02]  /*12a0*/  ISETP.NE.AND P0, PT, R7, 0x1, PT ;  /* 0x000000010700780c */ /* 0x000fe40003f05270 */
        /* <DEDUP_REMOVED lines=209> */
[----:B------:R-:W-:-:S03]  /*1fc0*/  IMAD.MOV R7, RZ, RZ, -R5 ;  /* 0x000000ffff077224 */ /* 0x000fc600078e0a05 */
[----:B------:R-:W-:-:S04]  /*1fd0*/  @P0 IMAD.HI.U32 R2, R5, c[0x0][0x290], R4 ;  /* 0x0000a40005020a27 */ /* 0x000fc800078e0004 */
[----:B------:R-:W-:Y:S01]  /*1fe0*/  IMAD R3, R7, c[0x0][0x280], R3 ;  /* 0x0000a00007037a24 */ /* 0x000fe200078e0203 */
[----:B------:R-:W-:-:S03]  /*1ff0*/  @P0 SHF.R.U32.HI R2, RZ, c[0x0][0x294], R2 ;  /* 0x0000a500ff020a19 */ /* 0x000fc60000011602 */
[C---:B------:R-:W-:Y:S01]  /*2000*/  IMAD R6, R3.reuse, c[0x0][0x350], R6 ;  /* 0x0000d40003067a24 */ /* 0x040fe200078e0206 */
[----:B------:R-:W-:Y:S01]  /*2010*/  @P0 IADD3 R4, -R2, RZ, RZ ;  /* 0x000000ff02040210 */ /* 0x000fe20007ffe1ff */
[----:B------:R-:W-:-:S04]  /*2020*/  IMAD R0, R3, c[0x0][0x354], R0 ;  /* 0x0000d50003007a24 */ /* 0x000fc800078e0200 */
[----:B------:R-:W-:-:S04]  /*2030*/  @P0 IMAD R5, R4, c[0x0][0x28c], R5 ;  /* 0x0000a30004050a24 */ /* 0x000fc800078e0205 */
[C---:B------:R-:W-:Y:S02]  /*2040*/  @P0 IMAD R6, R5.reuse, c[0x0][0x358], R6 ;  /* 0x0000d60005060a24 */ /* 0x040fe400078e0206 */
[----:B------:R-:W-:-:S05]  /*2050*/  @P0 IMAD R0, R5, c[0x0][0x35c], R0 ;  /* 0x0000d70005000a24 */ /* 0x000fca00078e0200 */
.L_x_2246:
[----:B------:R-:W-:-:S05]  /*2060*/  IADD3 R2, P0, R0, c[0x0][0x368], RZ ;  /* 0x0000da0000027a10 */ /* 0x000fca0007f1e0ff */
[----:B------:R-:W-:-:S05]  /*2070*/  IMAD.X R3, RZ, RZ, c[0x0][0x36c], P0 ;  /* 0x0000db00ff037624 */ /* 0x000fca00000e06ff */
[----:B------:R-:W2:Y:S01]  /*2080*/  LDG.E.64 R12, [R2.64] ;  /* 0x00000006020c7981 */ /* 0x000ea2000c1e1b00 */
[----:B------:R-:W-:Y:S01]  /*2090*/  IADD3 R6, P1, R6, c[0x0][0x360], RZ ;  /* 0x0000d80006067a10 */ /* 0x000fe20007f3e0ff */
[----:B------:R-:W-:Y:S03]  /*20a0*/  BSSY B0, `(.L_x_2247) ;  /* 0x0000013000007945 */ /* 0x000fe60003800000 */
[----:B------:R-:W-:Y:S01]  /*20b0*/  IADD3.X R7, RZ, c[0x0][0x364], RZ, P1, !PT ;  /* 0x0000d900ff077a10 */ /* 0x000fe20000ffe4ff */
        /* <DEDUP_REMOVED lines=12> */
[----:B01----:R-:W-:Y:S05]  /*2180*/  CALL.REL.NOINC `($_ZN2at6native18elementwise_kernelILi128ELi2EZNS0_22gpu_kernel_impl_nocastIZZZNS0_15sin_kernel_cudaERNS_18TensorIteratorBaseEENKUlvE0_clEvENKUlvE_clEvEUldE_EEvS4_RKT_EUliE_EEviT1_$__internal_trig_reduction_slowpathd) ;  /* 0x000001d000007944 */ /* 0x003fea0003c00000 */
[----:B------:R-:W-:Y:S01]  /*2190*/  MOV R0, R4 ;  /* 0x0000000400007202 */ /* 0x000fe20000000f00 */
[----:B------:R-:W-:Y:S05]  /*21a0*/  BRA `(.L_x_2249) ;  /* 0x0000002000007947 */ /* 0x000fea0003800000 */
.L_x_2248:
[----:B------:R0:W1:Y:S01]  /*21b0*/  DMUL R2, RZ, R12 ;  /* 0x0000000cff027228 */ /* 0x0000620000000000 */
[----:B------:R-:W-:-:S05]  /*21c0*/  IMAD.MOV.U32 R0, RZ, RZ, RZ ;  /* 0x000000ffff007224 */ /* 0x000fca00078e00ff */
.L_x_2249:
[----:B------:R-:W-:Y:S05]  /*21d0*/  BSYNC B0 ;  /* 0x0000000000007941 */ /* 0x000fea0003800000 */
.L_x_2247:
        /* <DEDUP_REMOVED lines=20> */
[----:B------:R-:W0:-:S06]  /*2320*/  @P0 DFMA R2, R4, R8, 1 ;  /* 0x3ff000000402042b */ /* 0x000e0c0000000008 */
[----:B0-----:R-:W0:-:S07]  /*2330*/  @P1 DFMA R2, R2, -1, RZ ;  /* 0xbff000000202182b */ /* 0x001e0e00000000ff */
[----:B0-----:R-:W-:Y:S01]  /*2340*/  STG.E.64 [R6.64], R2 ;  /* 0x0000000206007986 */ /* 0x001fe2000c101b06 */
[----:B------:R-:W-:Y:S05]  /*2350*/  EXIT ;  /* 0x000000000000794d */ /* 0x000fea0003800000 */
        .type           $_ZN2at6native18elementwise_kernelILi128ELi2EZNS0_22gpu_kernel_impl_nocastIZZZNS0_15sin_kernel_cudaERNS_18TensorIteratorBaseEENKUlvE0_clEvENKUlvE_clEvEUldE_EEvS4_RKT_EUliE_EEviT1_$__internal_trig_reduction_slowpathd,@function
        .size           $_ZN2at6native18elementwise_kernelILi128ELi2EZNS0_22gpu_kernel_impl_nocastIZZZNS0_15sin_kernel_cudaERNS_18TensorIteratorBaseEENKUlvE0_clEvENKUlvE_clEvEUldE_EEvS4_RKT_EUliE_EEviT1_$__internal_trig_reduction_slowpathd,(.L_x_2439 - $_ZN2at6native18elementwise_kernelILi128ELi2EZNS0_22gpu_kernel_impl_nocastIZZZNS0_15sin_kernel_cudaERNS_18TensorIteratorBaseEENKUlvE0_clEvENKUlvE_clEvEUldE_EEvS4_RKT_EUliE_EEviT1_$__internal_trig_reduction_slowpathd)
$_ZN2at6native18elementwise_kernelILi128ELi2EZNS0_22gpu_kernel_impl_nocastIZZZNS0_15sin_kernel_cudaERNS_18TensorIteratorBaseEENKUlvE0_clEvENKUlvE_clEvEUldE_EEvS4_RKT_EUliE_EEviT1_$__internal_trig_reduction_slowpathd:
[----:B------:R-:W-:Y:S02]  /*2360*/  SHF.R.U32.HI R11, RZ, 0x14, R13 ;  /* 0x00000014ff0b7819 */ /* 0x000fe4000001160d */
[----:B------:R-:W-:Y:S02]  /*2370*/  MOV R3, RZ ;  /* 0x000000ff00037202 */ /* 0x000fe40000000f00 */
        /* <DEDUP_REMOVED lines=11> */
[----:B------:R-:W-:-:S04]  /*2430*/  ISETP.GT.AND P0, PT, R4, 0xe, PT ;  /* 0x0000000e0400780c */ /* 0x000fc80003f04270 */
[----:B------:R-:W-:-:S04]  /*2440*/  SEL R5, R5, 0x12, !P0 ;  /* 0x0000001205057807 */ /* 0x000fc80004000000 */
[----:B------:R-:W-:Y:S02]  /*2450*/  ISETP.GT.AND P0, PT, R4, R5, PT ;  /* 0x000000050400720c */ /* 0x000fe40003f04270 */
[----:B------:R-:W-:-:S05]  /*2460*/  IADD3 R4, -R2, 0xf, RZ ;  /* 0x0000000f02047810 */ /* 0x000fca0007ffe1ff */
[----:B------:R-:W-:-:S06]  /*2470*/  IMAD.MOV.U32 R14, RZ, RZ, R4 ;  /* 0x000000ffff0e7224 */ /* 0x000fcc00078e0004 */
[----:B------:R-:W-:Y:S05]  /*2480*/  @P0 BRA `(.L_x_2252) ;  /* 0x0000023000000947 */ /* 0x000fea0003800000 */
[----:B------:R-:W-:Y:S01]  /*2490*/  HFMA2.MMA R17, -RZ, RZ, 0, 4.76837158203125e-07 ;  /* 0x00000008ff117435 */ /* 0x000fe200000001ff */
[C---:B------:R-:W-:Y:S01]  /*24a0*/  SHF.L.U64.HI R21, R0.reuse, 0xb, R13 ;  /* 0x0000000b00157819 */ /* 0x040fe2000001020d */
[----:B------:R-:W-:Y:S01]  /*24b0*/  CS2R R8, SRZ ;  /* 0x0000000000087805 */ /* 0x000fe2000001ff00 */
[----:B------:R-:W-:Y:S01]  /*24c0*/  SHF.L.U32 R19, R0, 0xb, RZ ;  /* 0x0000000b00137819 */ /* 0x000fe200000006ff */
[----:B------:R-:W-:Y:S01]  /*24d0*/  IMAD.MOV.U32 R0, RZ, RZ, R1 ;  /* 0x000000ffff007224 */ /* 0x000fe200078e0001 */
[----:B------:R-:W-:Y:S02]  /*24e0*/  MOV R14, R4 ;  /* 0x00000004000e7202 */ /* 0x000fe40000000f00 */
[----:B------:R-:W-:-:S03]  /*24f0*/  LOP3.LUT R21, R21, 0x80000000, RZ, 0xfc, !PT ;  /* 0x8000000015157812 */ /* 0x000fc600078efcff */
[----:B------:R-:W-:-:S05]  /*2500*/  IMAD.WIDE R16, R4, R17, c[0x4][0x140] ;  /* 0x0100500004107625 */ /* 0x000fca00078e0211 */
.L_x_2253:
[----:B------:R-:W-:Y:S01]  /*2510*/  MOV R2, R16 ;  /* 0x0000001000027202 */ /* 0x000fe20000000f00 */
[----:B------:R-:W-:Y:S01]  /*2520*/  IMAD.MOV.U32 R3, RZ, RZ, R17 ;  /* 0x000000ffff037224 */ /* 0x000fe200078e0011 */
[----:B------:R-:W-:-:S05]  /*2530*/  ULDC.64 UR4, c[0x0][0x118] ;  /* 0x0000460000047ab9 */ /* 0x000fca0000000a00 */
[----:B------:R-:W2:Y:S01]  /*2540*/  LDG.E.64.CONSTANT R2, [R2.64] ;  /* 0x0000000402027981 */ /* 0x000ea2000c1e9b00 */
[----:B------:R-:W-:Y:S01]  /*2550*/  IADD3 R14, R14, 0x1, RZ ;  /* 0x000000010e0e7810 */ /* 0x000fe20007ffe0ff */
[----:B--2---:R-:W-:-:S04]  /*2560*/  IMAD.WIDE.U32 R8, P3, R2, R19, R8 ;  /* 0x0000001302087225 */ /* 0x004fc80007860008 */
[CC--:B------:R-:W-:Y:S02]  /*2570*/  IMAD R23, R2.reuse, R21.reuse, RZ ;  /* 0x0000001502177224 */ /* 0x0c0fe400078e02ff */
[----:B------:R-:W-:-:S03]  /*2580*/  IMAD.HI.U32 R18, R2, R21, RZ ;  /* 0x0000001502127227 */ /* 0x000fc600078e00ff */
[----:B------:R-:W-:Y:S01]  /*2590*/  IADD3 R9, P0, R23, R9, RZ ;  /* 0x0000000917097210 */ /* 0x000fe20007f1e0ff */
[CC--:B------:R-:W-:Y:S01]  /*25a0*/  IMAD R20, R3.reuse, R19.reuse, RZ ;  /* 0x0000001303147224 */ /* 0x0c0fe200078e02ff */
[----:B------:R-:W-:Y:S01]  /*25b0*/  IADD3.X R18, R18, RZ, RZ, P3, !PT ;  /* 0x000000ff12127210 */ /* 0x000fe20001ffe4ff */
[C---:B------:R-:W-:Y:S01]  /*25c0*/  IMAD.HI.U32 R23, R3.reuse, R19, RZ ;  /* 0x0000001303177227 */ /* 0x040fe200078e00ff */
[----:B------:R-:W-:Y:S02]  /*25d0*/  ISETP.GE.AND P3, PT, R14, R5, PT ;  /* 0x000000050e00720c */ /* 0x000fe40003f66270 */
[----:B------:R-:W-:Y:S01]  /*25e0*/  IADD3 R9, P1, R20, R9, RZ ;  /* 0x0000000914097210 */ /* 0x000fe20007f3e0ff */
[----:B------:R-:W-:Y:S01]  /*25f0*/  IMAD.HI.U32 R2, R3, R21, RZ ;  /* 0x0000001503027227 */ /* 0x000fe200078e00ff */
[----:B------:R-:W-:-:S03]  /*2600*/  IADD3.X R18, P0, R23, R18, RZ, P0, !PT ;  /* 0x0000001217127210 */ /* 0x000fc6000071e4ff */
[----:B------:R-:W-:Y:S01]  /*2610*/  IMAD R3, R3, R21, RZ ;  /* 0x0000001503037224 */ /* 0x000fe200078e02ff */
[----:B------:R-:W-:Y:S01]  /*2620*/  IADD3.X R2, R2, RZ, RZ, P0, !PT ;  /* 0x000000ff02027210 */ /* 0x000fe200007fe4ff */
[----:B------:R0:W-:Y:S01]  /*2630*/  STL.64 [R0], R8 ;  /* 0x0000000800007387 */ /* 0x0001e20000100a00 */
[----:B------:R-:W-:Y:S02]  /*2640*/  IADD3 R16, P0, R16, 0x8, RZ ;  /* 0x0000000810107810 */ /* 0x000fe40007f1e0ff */
[----:B------:R-:W-:Y:S02]  /*2650*/  IADD3.X R18, P1, R3, R18, RZ, P1, !PT ;  /* 0x0000001203127210 */ /* 0x000fe40000f3e4ff */
[----:B------:R-:W-:-:S03]  /*2660*/  IADD3.X R17, RZ, R17, RZ, P0, !PT ;  /* 0x00000011ff117210 */ /* 0x000fc600007fe4ff */
[----:B------:R-:W-:Y:S01]  /*2670*/  IMAD.X R3, RZ, RZ, R2, P1 ;  /* 0x000000ffff037224 */ /* 0x000fe200008e0602 */
[----:B0-----:R-:W-:-:S03]  /*2680*/  IADD3 R0, R0, 0x8, RZ ;  /* 0x0000000800007810 */ /* 0x001fc60007ffe0ff */
[----:B------:R-:W-:Y:S01]  /*2690*/  IMAD.MOV.U32 R9, RZ, RZ, R3 ;  /* 0x000000ffff097224 */ /* 0x000fe200078e0003 */
[----:B------:R-:W-:Y:S01]  /*26a0*/  MOV R8, R18 ;  /* 0x0000001200087202 */ /* 0x000fe20000000f00 */
[----:B------:R-:W-:Y:S05]  /*26b0*/  @!P3 BRA `(.L_x_2253) ;  /* 0xfffffe500000b947 */ /* 0x000fea000383ffff */
.L_x_2252:
[----:B------:R-:W-:Y:S05]  /*26c0*/  BSYNC B2 ;  /* 0x0000000000027941 */ /* 0x000fea0003800000 */
.L_x_2251:
[----:B------:R-:W-:-:S04]  /*26d0*/  IADD3 R4, -R4, R14, RZ ;  /* 0x0000000e04047210 */ /* 0x000fc80007ffe1ff */
[----:B------:R-:W-:-:S05]  /*26e0*/  LEA R21, R4, R1, 0x3 ;  /* 0x0000000104157211 */ /* 0x000fca00078e18ff */
[----:B------:R0:W-:Y:S04]  /*26f0*/  STL.64 [R21], R8 ;  /* 0x0000000815007387 */ /* 0x0001e80000100a00 */
[----:B------:R-:W2:Y:S04]  /*2700*/  @P2 LDL.64 R16, [R1+0x8] ;  /* 0x0000080001102983 */ /* 0x000ea80000100a00 */
[----:B------:R-:W3:Y:S04]  /*2710*/  LDL.64 R4, [R1+0x10] ;  /* 0x0000100001047983 */ /* 0x000ee80000100a00 */
[----:B------:R-:W0:Y:S01]  /*2720*/  LDL.64 R2, [R1+0x18] ;  /* 0x0000180001027983 */ /* 0x000e220000100a00 */
[----:B------:R-:W-:Y:S01]  /*2730*/  @P2 IADD3 R0, -R11, 0x40, RZ ;  /* 0x000000400b002810 */ /* 0x000fe20007ffe1ff */
[----:B------:R-:W-:-:S03]  /*2740*/  UMOV UR4, URZ ;  /* 0x0000003f00047c82 */ /* 0x000fc60008000000 */
[-CC-:B--2---:R-:W-:Y:S02]  /*2750*/  @P2 SHF.R.U64 R14, R16, R0.reuse, R17.reuse ;  /* 0x00000000100e2219 */ /* 0x184fe40000001211 */
[-C--:B------:R-:W-:Y:S02]  /*2760*/  @P2 SHF.R.U32.HI R16, RZ, R0.reuse, R17 ;  /* 0x00000000ff102219 */ /* 0x080fe40000011611 */
[CC--:B---3--:R-:W-:Y:S02]  /*2770*/  @P2 SHF.L.U32 R19, R4.reuse, R11.reuse, RZ ;  /* 0x0000000b04132219 */ /* 0x0c8fe400000006ff */
[CCC-:B------:R-:W-:Y:S02]  /*2780*/  @P2 SHF.L.U64.HI R17, R4.reuse, R11.reuse, R5.reuse ;  /* 0x0000000b04112219 */ /* 0x1c0fe40000010205 */
[----:B------:R-:W-:Y:S02]  /*2790*/  @P2 SHF.R.U64 R18, R4, R0, R5 ;  /* 0x0000000004122219 */ /* 0x000fe40000001205 */
[----:B0-----:R-:W-:-:S02]  /*27a0*/  @P2 SHF.L.U32 R9, R2, R11, RZ ;  /* 0x0000000b02092219 */ /* 0x001fc400000006ff */
[----:B------:R-:W-:Y:S02]  /*27b0*/  @P2 SHF.R.U32.HI R0, RZ, R0, R5 ;  /* 0x00000000ff002219 */ /* 0x000fe40000011605 */
[----:B------:R-:W-:Y:S02]  /*27c0*/  @P2 LOP3.LUT R4, R14, R19, RZ, 0xfc, !PT ;  /* 0x000000130e042212 */ /* 0x000fe400078efcff */
[----:B------:R-:W-:Y:S02]  /*27d0*/  @P2 LOP3.LUT R5, R16, R17, RZ, 0xfc, !PT ;  /* 0x0000001110052212 */ /* 0x000fe400078efcff */
[----:B------:R-:W-:Y:S02]  /*27e0*/  @P2 SHF.L.U64.HI R11, R2, R11, R3 ;  /* 0x0000000b020b2219 */ /* 0x000fe40000010203 */
[----:B------:R-:W-:Y:S02]  /*27f0*/  @P2 LOP3.LUT R2, R9, R18, RZ, 0xfc, !PT ;  /* 0x0000001209022212 */ /* 0x000fe400078efcff */
[C-C-:B------:R-:W-:Y:S01]  /*2800*/  SHF.L.U64.HI R8, R4.reuse, 0x2, R5.reuse ;  /* 0x0000000204087819 */ /* 0x140fe20000010205 */
[----:B------:R-:W-:Y:S01]  /*2810*/  IMAD.SHL.U32 R4, R4, 0x4, RZ ;  /* 0x0000000404047824 */ /* 0x000fe200078e00ff */
[----:B------:R-:W-:-:S02]  /*2820*/  SHF.R.U32.HI R14, RZ, 0x1e, R5 ;  /* 0x0000001eff0e7819 */ /* 0x000fc40000011605 */
[----:B------:R-:W-:Y:S02]  /*2830*/  SHF.L.U32 R19, R2, 0x2, RZ ;  /* 0x0000000202137819 */ /* 0x000fe400000006ff */
[----:B------:R-:W-:Y:S02]  /*2840*/  @P2 LOP3.LUT R3, R11, R0, RZ, 0xfc, !PT ;  /* 0x000000000b032212 */ /* 0x000fe400078efcff */
[----:B------:R-:W-:Y:S02]  /*2850*/  IADD3 RZ, P0, RZ, -R4, RZ ;  /* 0x80000004ffff7210 */ /* 0x000fe40007f1e0ff */
[----:B------:R-:W-:Y:S02]  /*2860*/  LOP3.LUT R0, RZ, R8, RZ, 0x33, !PT ;  /* 0x00000008ff007212 */ /* 0x000fe400078e33ff */
[----:B------:R-:W-:Y:S02]  /*2870*/  LOP3.LUT R19, R14, R19, RZ, 0xfc, !PT ;  /* 0x000000130e137212 */ /* 0x000fe400078efcff */
[----:B------:R-:W-:-:S02]  /*2880*/  SHF.L.U64.HI R14, R2, 0x2, R3 ;  /* 0x00000002020e7819 */ /* 0x000fc40000010203 */
[----:B------:R-:W-:Y:S02]  /*2890*/  IADD3.X R9, P0, RZ, R0, RZ, P0, !PT ;  /* 0x00000000ff097210 */ /* 0x000fe4000071e4ff */
[----:B------:R-:W-:Y:S02]  /*28a0*/  LOP3.LUT R2, RZ, R19, RZ, 0x33, !PT ;  /* 0x00000013ff027212 */ /* 0x000fe400078e33ff */
[----:B------:R-:W-:Y:S02]  /*28b0*/  SHF.R.U32.HI R0, RZ, 0x1d, R3 ;  /* 0x0000001dff007819 */ /* 0x000fe40000011603 */
[----:B------:R-:W-:Y:S02]  /*28c0*/  LOP3.LUT R5, RZ, R14, RZ, 0x33, !PT ;  /* 0x0000000eff057212 */ /* 0x000fe400078e33ff */
[----:B------:R-:W-:Y:S02]  /*28d0*/  IADD3.X R2, P0, RZ, R2, RZ, P0, !PT ;  /* 0x00000002ff027210 */ /* 0x000fe4000071e4ff */
[----:B------:R-:W-:-:S02]  /*28e0*/  LOP3.LUT P1, RZ, R0, 0x1, RZ, 0xc0, !PT ;  /* 0x0000000100ff7812 */ /* 0x000fc4000782c0ff */
[----:B------:R-:W-:-:S04]  /*28f0*/  IADD3.X R5, RZ, R5, RZ, P0, !PT ;  /* 0x00000005ff057210 */ /* 0x000fc800007fe4ff */
[----:B------:R-:W-:Y:S02]  /*2900*/  SEL R5, R14, R5, !P1 ;  /* 0x000000050e057207 */ /* 0x000fe40004800000 */
[----:B------:R-:W-:Y:S02]  /*2910*/  SEL R19, R19, R2, !P1 ;  /* 0x0000000213137207 */ /* 0x000fe40004800000 */
[----:B------:R-:W-:-:S04]  /*2920*/  ISETP.NE.U32.AND P0, PT, R5, RZ, PT ;  /* 0x000000ff0500720c */ /* 0x000fc80003f05070 */
[----:B------:R-:W-:-:S06]  /*2930*/  SEL R11, R19, R5, !P0 ;  /* 0x00000005130b7207 */ /* 0x000fcc0004000000 */
[----:B------:R-:W0:Y:S02]  /*2940*/  FLO.U32 R11, R11 ;  /* 0x0000000b000b7300 */ /* 0x000e2400000e0000 */
[C---:B0-----:R-:W-:Y:S02]  /*2950*/  IADD3 R14, -R11.reuse, 0x1f, RZ ;  /* 0x0000001f0b0e7810 */ /* 0x041fe40007ffe1ff */
[----:B------:R-:W-:-:S03]  /*2960*/  IADD3 R2, -R11, 0x3f, RZ ;  /* 0x0000003f0b027810 */ /* 0x000fc60007ffe1ff */
[----:B------:R-:W-:-:S05]  /*2970*/  @P0 IMAD.MOV R2, RZ, RZ, R14 ;  /* 0x000000ffff020224 */ /* 0x000fca00078e020e */
[----:B------:R-:W-:-:S04]  /*2980*/  ISETP.NE.U32.AND P0, PT, R2, RZ, PT ;  /* 0x000000ff0200720c */ /* 0x000fc80003f05070 */
[----:B------:R-:W-:Y:S02]  /*2990*/  ISETP.NE.AND.EX P0, PT, RZ, RZ, PT, P0 ;  /* 0x000000ffff00720c */ /* 0x000fe40003f05300 */
[----:B------:R-:W-:Y:S02]  /*29a0*/  SEL R8, R8, R9, !P1 ;  /* 0x0000000908087207 */ /* 0x000fe40004800000 */
[----:B------:R-:W-:Y:S02]  /*29b0*/  @P1 IADD3 R4, -R4, RZ, RZ ;  /* 0x000000ff04041210 */ /* 0x000fe40007ffe1ff */
[----:B------:R-:W-:Y:S02]  /*29c0*/  IADD3 R9, -R2, 0x40, RZ ;  /* 0x0000004002097810 */ /* 0x000fe40007ffe1ff */
[----:B------:R-:W-:Y:S02]  /*29d0*/  SHF.L.U32 R17, R19, R2, RZ ;  /* 0x0000000213117219 */ /* 0x000fe400000006ff */
[----:B------:R-:W-:-:S02]  /*29e0*/  SHF.R.U64 R4, R4, R9, R8 ;  /* 0x0000000904047219 */ /* 0x000fc40000001208 */
[----:B------:R-:W-:Y:S02]  /*29f0*/  SHF.L.U64.HI R11, R19, R2, R5 ;  /* 0x00000002130b7219 */ /* 0x000fe40000010205 */
[----:B------:R-:W-:-:S05]  /*2a00*/  @P0 LOP3.LUT R19, R4, R17, RZ, 0xfc, !PT ;  /* 0x0000001104130212 */ /* 0x000fca00078efcff */
[----:B------:R-:W-:Y:S01]  /*2a10*/  IMAD.WIDE.U32 R16, R19, 0x2168c235, RZ ;  /* 0x2168c23513107825 */ /* 0x000fe200078e00ff */
[----:B------:R-:W-:-:S03]  /*2a20*/  SHF.R.U32.HI R4, RZ, R9, R8 ;  /* 0x00000009ff047219 */ /* 0x000fc60000011608 */
[----:B------:R-:W-:Y:S01]  /*2a30*/  IMAD.MOV.U32 R9, RZ, RZ, RZ ;  /* 0x000000ffff097224 */ /* 0x000fe200078e00ff */
[----:B------:R-:W-:Y:S02]  /*2a40*/  MOV R8, R17 ;  /* 0x0000001100087202 */ /* 0x000fe40000000f00 */
[----:B------:R-:W-:-:S03]  /*2a50*/  @P0 LOP3.LUT R5, R4, R11, RZ, 0xfc, !PT ;  /* 0x0000000b04050212 */ /* 0x000fc600078efcff */
[----:B------:R-:W-:Y:S01]  /*2a60*/  IMAD.WIDE.U32 R8, R19, -0x36f0255e, R8 ;  /* 0xc90fdaa213087825 */ /* 0x000fe200078e0008 */
[----:B------:R-:W-:-:S03]  /*2a70*/  IADD3 RZ, P0, R16, R16, RZ ;  /* 0x0000001010ff7210 */ /* 0x000fc60007f1e0ff */
[----:B------:R-:W-:-:S04]  /*2a80*/  IMAD.HI.U32 R4, R5, -0x36f0255e, RZ ;  /* 0xc90fdaa205047827 */ /* 0x000fc800078e00ff */
[----:B------:R-:W-:-:S04]  /*2a90*/  IMAD.WIDE.U32 R8, P2, R5, 0x2168c235, R8 ;  /* 0x2168c23505087825 */ /* 0x000fc80007840008 */
[----:B------:R-:W-:Y:S01]  /*2aa0*/  IMAD R5, R5, -0x36f0255e, RZ ;  /* 0xc90fdaa205057824 */ /* 0x000fe200078e02ff */
[----:B------:R-:W-:Y:S02]  /*2ab0*/  IADD3.X R4, R4, RZ, RZ, P2, !PT ;  /* 0x000000ff04047210 */ /* 0x000fe400017fe4ff */
[----:B------:R-:W-:Y:S02]  /*2ac0*/  IADD3.X RZ, P0, R8, R8, RZ, P0, !PT ;  /* 0x0000000808ff7210 */ /* 0x000fe4000071e4ff */
[----:B------:R-:W-:-:S04]  /*2ad0*/  IADD3 R5, P2, R5, R9, RZ ;  /* 0x0000000905057210 */ /* 0x000fc80007f5e0ff */
[----:B------:R-:W-:Y:S02]  /*2ae0*/  IADD3.X R4, RZ, R4, RZ, P2, !PT ;  /* 0x00000004ff047210 */ /* 0x000fe400017fe4ff */
[C---:B------:R-:W-:Y:S02]  /*2af0*/  ISETP.GT.U32.AND P3, PT, R5.reuse, RZ, PT ;  /* 0x000000ff0500720c */ /* 0x040fe40003f64070 */
[----:B------:R-:W-:Y:S02]  /*2b00*/  IADD3.X R8, P2, R5, R5, RZ, P0, !PT ;  /* 0x0000000505087210 */ /* 0x000fe4000075e4ff */
[----:B------:R-:W-:-:S03]  /*2b10*/  ISETP.GT.AND.EX P0, PT, R4, RZ, PT, P3 ;  /* 0x000000ff0400720c */ /* 0x000fc60003f04330 */
[----:B------:R-:W-:Y:S01]  /*2b20*/  IMAD.X R9, R4, 0x1, R4, P2 ;  /* 0x0000000104097824 */ /* 0x000fe200010e0604 */
[----:B------:R-:W-:-:S04]  /*2b30*/  SEL R8, R8, R5, P0 ;  /* 0x0000000508087207 */ /* 0x000fc80000000000 */
[----:B------:R-:W-:Y:S02]  /*2b40*/  SEL R5, R9, R4, P0 ;  /* 0x0000000409057207 */ /* 0x000fe40000000000 */
[----:B------:R-:W-:-:S04]  /*2b50*/  IADD3 R4, P2, R8, 0x1, RZ ;  /* 0x0000000108047810 */ /* 0x000fc80007f5e0ff */
[----:B------:R-:W-:-:S04]  /*2b60*/  IADD3.X R5, RZ, R5, RZ, P2, !PT ;  /* 0x00000005ff057210 */ /* 0x000fc800017fe4ff */
[----:B------:R-:W-:Y:S02]  /*2b70*/  SHF.R.U64 R4, R4, 0xa, R5 ;  /* 0x0000000a04047819 */ /* 0x000fe40000001205 */
[----:B------:R-:W-:Y:S02]  /*2b80*/  SEL R9, RZ, 0x1, !P0 ;  /* 0x00000001ff097807 */ /* 0x000fe40004000000 */
[----:B------:R-:W-:Y:S02]  /*2b90*/  IADD3 R4, P2, R4, 0x1, RZ ;  /* 0x0000000104047810 */ /* 0x000fe40007f5e0ff */
[----:B------:R-:W-:Y:S02]  /*2ba0*/  IADD3 R8, R9, R2, RZ ;  /* 0x0000000209087210 */ /* 0x000fe40007ffe0ff */
[----:B------:R-:W-:Y:S02]  /*2bb0*/  LEA.HI.X R5, R5, RZ, RZ, 0x16, P2 ;  /* 0x000000ff05057211 */ /* 0x000fe400010fb4ff */
[----:B------:R-:W-:-:S02]  /*2bc0*/  LOP3.LUT P0, R13, R13, 0x80000000, RZ, 0xc0, !PT ;  /* 0x800000000d0d7812 */ /* 0x000fc4000780c0ff */
[--C-:B------:R-:W-:Y:S01]  /*2bd0*/  SHF.R.U64 R4, R4, 0x1, R5.reuse ;  /* 0x0000000104047819 */ /* 0x100fe20000001205 */
[----:B------:R-:W-:Y:S01]  /*2be0*/  IMAD.SHL.U32 R8, R8, 0x100000, RZ ;  /* 0x0010000008087824 */ /* 0x000fe200078e00ff */
[----:B------:R-:W-:Y:S02]  /*2bf0*/  LOP3.LUT R2, R0, 0x1, RZ, 0xc0, !PT ;  /* 0x0000000100027812 */ /* 0x000fe400078ec0ff */
[----:B------:R-:W-:Y:S02]  /*2c00*/  SHF.R.U32.HI R5, RZ, 0x1, R5 ;  /* 0x00000001ff057819 */ /* 0x000fe40000011605 */
[----:B------:R-:W-:Y:S02]  /*2c10*/  IADD3 R0, P2, P3, R4, -UR4, RZ ;  /* 0x8000000404007c10 */ /* 0x000fe4000fb5e0ff */
[----:B------:R-:W-:Y:S02]  /*2c20*/  LEA.HI R3, R3, R2, RZ, 0x2 ;  /* 0x0000000203037211 */ /* 0x000fe400078f10ff */
[----:B------:R-:W-:-:S02]  /*2c30*/  @P1 LOP3.LUT R13, R13, 0x80000000, RZ, 0x3c, !PT ;  /* 0x800000000d0d1812 */ /* 0x000fc400078e3cff */
[----:B------:R-:W-:Y:S02]  /*2c40*/  IADD3.X R2, R5, 0x3fe00000, ~R8, P2, P3 ;  /* 0x3fe0000005027810 */ /* 0x000fe400017e6c08 */
[----:B------:R-:W-:Y:S02]  /*2c50*/  @P0 IADD3 R3, -R3, RZ, RZ ;  /* 0x000000ff03030210 */ /* 0x000fe40007ffe1ff */
[----:B------:R-:W-:Y:S02]  /*2c60*/  LOP3.LUT R13, R2, R13, RZ, 0xfc, !PT ;  /* 0x0000000d020d7212 */ /* 0x000fe400078efcff */
.L_x_2250:
[----:B------:R-:W-:Y:S01]  /*2c70*/  HFMA2.MMA R11, -RZ, RZ, 0, 0 ;  /* 0x00000000ff0b7435 */ /* 0x000fe200000001ff */
[----:B------:R-:W-:Y:S01]  /*2c80*/  MOV R4, R3 ;  /* 0x0000000300047202 */ /* 0x000fe20000000f00 */
[----:B------:R-:W-:Y:S01]  /*2c90*/  IMAD.MOV.U32 R2, RZ, RZ, R0 ;  /* 0x000000ffff027224 */ /* 0x000fe200078e0000 */
[----:B------:R-:W-:-:S03]  /*2ca0*/  MOV R3, R13 ;  /* 0x0000000d00037202 */ /* 0x000fc60000000f00 */
[----:B------:R-:W-:Y:S05]  /*2cb0*/  RET.REL.NODEC R10 `(_ZN2at6native18elementwise_kernelILi128ELi2EZNS0_22gpu_kernel_impl_nocastIZZZNS0_15sin_kernel_cudaERNS_18TensorIteratorBaseEENKUlvE0_clEvENKUlvE_clEvEUldE_EEvS4_RKT_EUliE_EEviT1_) ;  /* 0xffffd3400a007950 */ /* 0x000fea0003c3ffff */
.L_x_2254:
        /* <DEDUP_REMOVED lines=12> */
.L_x_2439:


//--------------------- .text._ZN2at6native27unrolled_elementwise_kernelIZZZNS0_15sin_kernel_cudaERNS_18TensorIteratorBaseEENKUlvE0_clEvENKUlvE_clEvEUldE_St5arrayIPcLm2EELi4E23TrivialOffsetCalculatorILi1EjESB_NS0_6memory15LoadWithoutCastENSC_16StoreWithoutCastEEEviT_T0_T2_T3_T4_T5_ --------------------------
	.section	.text._ZN2at6native27unrolled_elementwise_kernelIZZZNS0_15sin_kernel_cudaERNS_18TensorIteratorBaseEENKUlvE0_clEvENKUlvE_clEvEUldE_St5arrayIPcLm2EELi4E23TrivialOffsetCalculatorILi1EjESB_NS0_6memory15LoadWithoutCastENSC_16StoreWithoutCastEEEviT_T0_T2_T3_T4_T5_,"ax",@progbits
	.sectioninfo	@"SHI_REGISTERS=36"
	.align	128
        .global         _ZN2at6native27unrolled_elementwise_kernelIZZZNS0_15sin_kernel_cudaERNS_18TensorIteratorBaseEENKUlvE0_clEvENKUlvE_clEvEUldE_St5arrayIPcLm2EELi4E23TrivialOffsetCalculatorILi1EjESB_NS0_6memory15LoadWithoutCastENSC_16StoreWithoutCastEEEviT_T0_T2_T3_T4_T5_
        .type           _ZN2at6native27unrolled_elementwise_kernelIZZZNS0_15sin_kernel_cudaERNS_18TensorIteratorBaseEENKUlvE0_clEvENKUlvE_clEvEUldE_St5arrayIPcLm2EELi4E23TrivialOffsetCalculatorILi1EjESB_NS0_6memory15LoadWithoutCastENSC_16StoreWithoutCastEEEviT_T0_T2_T3_T4_T5_,@function
        .size           _ZN2at6native27unrolled_elementwise_kernelIZZZNS0_15sin_kernel_cudaERNS_18TensorIteratorBaseEENKUlvE0_clEvENKUlvE_clEvEUldE_St5arrayIPcLm2EELi4E23TrivialOffsetCalculatorILi1EjESB_NS0_6memory15LoadWithoutCastENSC_16StoreWithoutCastEEEviT_T0_T2_T3_T4_T5_,(.L_x_2440 - _ZN2at6native27unrolled_elementwise_kernelIZZZNS0_15sin_kernel_cudaERNS_18TensorIteratorBaseEENKUlvE0_clEvENKUlvE_clEvEUldE_St5arrayIPcLm2EELi4E23TrivialOffsetCalculatorILi1EjESB_NS0_6memory15LoadWithoutCastENSC_16StoreWithoutCastEEEviT_T0_T2_T3_T4_T5_)
        .other          _ZN2at6native27unrolled_elementwise_kernelIZZZNS0_15sin_kernel_cudaERNS_18TensorIteratorBaseEENKUlvE0_clEvENKUlvE_clEvEUldE_St5arrayIPcLm2EELi4E23TrivialOffsetCalculatorILi1EjESB_NS0_6memory15LoadWithoutCastENSC_16StoreWithoutCastEEEviT_T0_T2_T3_T4_T5_,@"STO_CUDA_ENTRY STV_DEFAULT"
_ZN2at6native27unrolled_elementwise_kernelIZZZNS0_15sin_kernel_cudaERNS_18TensorIteratorBaseEENKUlvE0_clEvENKUlvE_clEvEUldE_St5arrayIPcLm2EELi4E23TrivialOffsetCalculatorILi1EjESB_NS0_6memory15LoadWithoutCastENSC_16StoreWithoutCastEEEviT_T0_T2_T3_T4_T5_:
.text._ZN2at6native27unrolled_elementwise_kernelIZZZNS0_15sin_kernel_cudaERNS_18TensorIteratorBaseEENKUlvE0_clEvENKUlvE_clEvEUldE_St5arrayIPcLm2EELi4E23TrivialOffsetCalculatorILi1EjESB_NS0_6memory15LoadWithoutCastENSC_16StoreWithoutCastEEEviT_T0_T2_T3_T4_T5_:
[----:B------:R-:W-:Y:S02]  /*0000*/  IMAD.MOV.U32 R1, RZ, RZ, c[0x0][0x28] ;  /* 0x00000a00ff017624 */ /* 0x000fe400078e00ff */
[----:B------:R-:W0:Y:S01]  /*0010*/  S2R R0, SR_CTAID.X ;  /* 0x0000000000007919 */ /* 0x000e220000002500 */
[----:B------:R-:W-:Y:S01]  /*0020*/  IMAD.MOV.U32 R5, RZ, RZ, -0x200 ;  /* 0xfffffe00ff057424 */ /* 0x000fe200078e00ff */
[----:B------:R-:W-:Y:S01]  /*0030*/  CS2R R14, SRZ ;  /* 0x00000000000e7805 */ /* 0x000fe2000001ff00 */
[----:B------:R-:W-:Y:S01]  /*0040*/  CS2R R16, SRZ ;  /* 0x0000000000107805 */ /* 0x000fe2000001ff00 */
[----:B------:R-:W1:Y:S01]  /*0050*/  S2R R3, SR_TID.X ;  /* 0x0000000000037919 */ /* 0x000e620000002100 */
[----:B------:R-:W-:Y:S01]  /*0060*/  CS2R R24, SRZ ;  /* 0x0000000000187805 */ /* 0x000fe2000001ff00 */
[----:B------:R-:W-:Y:S01]  /*0070*/  CS2R R22, SRZ ;  /* 0x0000000000167805 */ /* 0x000fe2000001ff00 */
[----:B------:R-:W-:Y:S01]  /*0080*/  ULDC.64 UR6, c[0x0][0x118] ;  /* 0x0000460000067ab9 */ /* 0x000fe20000000a00 */
[----:B------:R-:W-:Y:S01]  /*0090*/  IADD3 R1, R1, -0x28, RZ ;  /* 0xffffffd801017810 */ /* 0x000fe20007ffe0ff */
[----:B0-----:R-:W-:Y:S02]  /*00a0*/  IMAD R2, R0, R5, c[0x0][0x160] ;  /* 0x0000580000027624 */ /* 0x001fe400078e0205 */
[----:B-1----:R-:W-:-:S03]  /*00b0*/  IMAD.MOV.U32 R5, RZ, RZ, R3 ;  /* 0x000000ffff057224 */ /* 0x002fc600078e0003 */
[----:B------:R-:W-:-:S13]  /*00c0*/  ISETP.GE.AND P2, PT, R3, R2, PT ;  /* 0x000000020300720c */ /* 0x000fda0003f46270 */
[----:B------:R-:W-:Y:S01]  /*00d0*/  @!P2 IMAD R4, R0, 0x200, R5 ;  /* 0x000002000004a824 */ /* 0x000fe200078e0205 */
[----:B------:R-:W-:Y:S01]  /*00e0*/  @!P2 IADD3 R5, R5, 0x80, RZ ;  /* 0x000000800505a810 */ /* 0x000fe20007ffe0ff */
[----:B------:R-:W-:-:S03]  /*00f0*/  @!P2 IMAD.MOV.U32 R7, RZ, RZ, 0x8 ;  /* 0x00000008ff07a424 */ /* 0x000fc600078e00ff */
[----:B------:R-:W-:-:S13]  /*0100*/  ISETP.GE.AND P0, PT, R5, R2, PT ;  /* 0x000000020500720c */ /* 0x000fda0003f06270 */
[----:B------:R-:W-:Y:S01]  /*0110*/  @!P0 IMAD R8, R0, 0x200, R5 ;  /* 0x0000020000088824 */ /* 0x000fe200078e0205 */
[----:B------:R-:W-:Y:S01]  /*0120*/  @!P0 IADD3 R5, R5, 0x80, RZ ;  /* 0x0000008005058810 */ /* 0x000fe20007ffe0ff */
[----:B------:R-:W-:-:S03]  /*0130*/  @!P0 IMAD.MOV.U32 R9, RZ, RZ, 0x8 ;  /* 0x00000008ff098424 */ /* 0x000fc600078e00ff */
[----:B------:R-:W-:Y:S01]  /*0140*/  ISETP.GE.AND P3, PT, R5, R2, PT ;  /* 0x000000020500720c */ /* 0x000fe20003f66270 */
[----:B------:R-:W-:-:S05]  /*0150*/  @!P0 IMAD.WIDE.U32 R8, R8, R9, c[0x0][0x170] ;  /* 0x00005c0008088625 */ /* 0x000fca00078e0009 */
[----:B------:R0:W5:Y:S07]  /*0160*/  @!P0 LDG.E.64 R16, [R8.64] ;  /* 0x0000000608108981 */ /* 0x00016e000c1e1b00 */
[----:B------:R-:W-:Y:S01]  /*0170*/  @!P3 IMAD R10, R0, 0x200, R5 ;  /* 0x00000200000ab824 */ /* 0x000fe200078e0205 */
[----:B------:R-:W-:Y:S01]  /*0180*/  @!P3 IADD3 R5, R5, 0x80, RZ ;  /* 0x000000800505b810 */ /* 0x000fe20007ffe0ff */
[----:B------:R-:W-:-:S03]  /*0190*/  @!P3 IMAD.MOV.U32 R11, RZ, RZ, 0x8 ;  /* 0x00000008ff0bb424 */ /* 0x000fc600078e00ff */
[----:B------:R-:W-:Y:S01]  /*01a0*/  ISETP.GE.AND P1, PT, R5, R2, PT ;  /* 0x000000020500720c */ /* 0x000fe20003f26270 */
[----:B------:R-:W-:-:S05]  /*01b0*/  @!P3 IMAD.WIDE.U32 R10, R10, R11, c[0x0][0x170] ;  /* 0x00005c000a0ab625 */ /* 0x000fca00078e000b */
[----:B------:R0:W5:Y:S07]  /*01c0*/  @!P3 LDG.E.64 R24, [R10.64] ;  /* 0x000000060a18b981 */ /* 0x00016e000c1e1b00 */
[----:B------:R-:W-:Y:S02]  /*01d0*/  @!P1 IMAD R6, R0, 0x200, R5 ;  /* 0x0000020000069824 */ /* 0x000fe400078e0205 */
[----:B------:R-:W-:Y:S02]  /*01e0*/  @!P1 IMAD.MOV.U32 R13, RZ, RZ, 0x8 ;  /* 0x00000008ff0d9424 */ /* 0x000fe400078e00ff */
[----:B------:R-:W-:-:S04]  /*01f0*/  @!P2 IMAD.WIDE.U32 R4, R4, R7, c[0x0][0x170] ;  /* 0x00005c000404a625 */ /* 0x000fc800078e0007 */
[----:B------:R-:W-:Y:S01]  /*0200*/  @!P1 IMAD.WIDE.U32 R6, R6, R13, c[0x0][0x170] ;  /* 0x00005c0006069625 */ /* 0x000fe200078e000d */
[----:B------:R0:W5:Y:S04]  /*0210*/  @!P2 LDG.E.64 R14, [R4.64] ;  /* 0x00000006040ea981 */ /* 0x000168000c1e1b00 */
[----:B------:R0:W5:Y:S01]  /*0220*/  @!P1 LDG.E.64 R22, [R6.64] ;  /* 0x0000000606169981 */ /* 0x000162000c1e1b00 */
[----:B------:R-:W-:Y:S01]  /*0230*/  BSSY B0, `(.L_x_2255) ;  /* 0x000002d000007945 */ /* 0x000fe20003800000 */
[----:B------:R-:W-:Y:S05]  /*0240*/  @P2 BRA `(.L_x_2256) ;  /* 0x000002b000002947 */ /* 0x000fea0003800000 */
[----:B-----5:R-:W1:Y:S01]  /*0250*/  DSETP.NEU.AND P0, PT, |R14|, +INF , PT ;  /* 0x7ff000000e00742a */ /* 0x020e620003f0d200 */
[----:B------:R-:W-:-:S13]  /*0260*/  BSSY B1, `(.L_x_2257) ;  /* 0x0000013000017945 */ /* 0x000fda0003800000 */
[----:B-1----:R-:W-:Y:S05]  /*0270*/  @!P0 BRA `(.L_x_2258) ;  /* 0x000000f000008947 */ /* 0x002fea0003800000 */
[----:B------:R-:W1:-:S04]  /*0280*/  DMUL R20, R14, c[0x2][0x0] ;  /* 0x008000000e147a28 */ /* 0x000e480000000000 */
[----:B------:R-:W-:-:S06]  /*0290*/  DSETP.GE.AND P0, PT, |R14|, 2.14748364800000000000e+09, PT ;  /* 0x41e000000e00742a */ /* 0x000fcc0003f06200 */
[----:B-1----:R-:W1:Y:S08]  /*02a0*/  F2I.F64 R20, R20 ;  /* 0x0000001400147311 */ /* 0x002e700000301100 */
[----:B-1----:R-:W1:Y:S02]  /*02b0*/  I2F.F64 R18, R20 ;  /* 0x0000001400127312 */ /* 0x002e640000201c00 */
[----:B01----:R-:W0:-:S06]  /*02c0*/  DFMA R4, -R18, c[0x2][0x8], R14 ;  /* 0x0080020012047a2b */ /* 0x003e0c000000010e */
[----:B0-----:R-:W0:-:S06]  /*02d0*/  DFMA R4, -R18, c[0x2][0x10], R4 ;  /* 0x0080040012047a2b */ /* 0x001e0c0000000104 */
[----:B0-----:R0:W1:Y:S01]  /*02e0*/  DFMA R18, -R18, c[0x2][0x18], R4 ;  /* 0x0080060012127a2b */ /* 0x0010620000000104 */
[----:B------:R-:W-:Y:S05]  /*02f0*/  @!P0 BRA `(.L_x_2259) ;  /* 0x0000009000008947 */ /* 0x000fea0003800000 */
[----:B0-----:R-:W-:Y:S01]  /*0300*/  IMAD.MOV.U32 R4, RZ, RZ, R14 ;  /* 0x000000ffff047224 */ /* 0x001fe200078e000e */
[----:B-1----:R-:W-:-:S04]  /*0310*/  MOV R18, 0x330 ;  /* 0x0000033000127802 */ /* 0x002fc80000000f00 */
[----:B------:R-:W-:Y:S05]  /*0320*/  CALL.REL.NOINC `($_ZN2at6native27unrolled_elementwise_kernelIZZZNS0_15sin_kernel_cudaERNS_18TensorIteratorBaseEENKUlvE0_clEvENKUlvE_clEvEUldE_St5arrayIPcLm2EELi4E23TrivialOffsetCalculatorILi1EjESB_NS0_6memory15LoadWithoutCastENSC_16StoreWithoutCastEEEviT_T0_T2_T3_T4_T5_$__internal_trig_reduction_slowpathd) ;  /* 0x00000cc000007944 */ /* 0x000fea0003c00000 */
[----:B------:R-:W-:Y:S02]  /*0330*/  IMAD.MOV.U32 R20, RZ, RZ, R9 ;  /* 0x000000ffff147224 */ /* 0x000fe400078e0009 */
[----:B------:R-:W-:Y:S02]  /*0340*/  IMAD.MOV.U32 R18, RZ, RZ, R14 ;  /* 0x000000ffff127224 */ /* 0x000fe400078e000e */
[----:B------:R-:W-:Y:S01]  /*0350*/  IMAD.MOV.U32 R19, RZ, RZ, R15 ;  /* 0x000000ffff137224 */ /* 0x000fe200078e000f */
[----:B------:R-:W-:Y:S05]  /*0360*/  BRA `(.L_x_2259) ;  /* 0x0000002000007947 */ /* 0x000fea0003800000 */
.L_x_2258:
[----:B------:R1:W2:Y:S01]  /*0370*/  DMUL R18, RZ, R14 ;  /* 0x0000000eff127228 */ /* 0x0002a20000000000 */
[----:B------:R-:W-:-:S05]  /*0380*/  IMAD.MOV.U32 R20, RZ, RZ, RZ ;  /* 0x000000ffff147224 */ /* 0x000fca00078e00ff */
.L_x_2259:
[----:B------:R-:W-:Y:S05]  /*0390*/  BSYNC B1 ;  /* 0x0000000000017941 */ /* 0x000fea0003800000 */
.L_x_2257:
[----:B0-----:R-:W-:Y:S02]  /*03a0*/  IMAD.SHL.U32 R4, R20, 0x8, RZ ;  /* 0x0000000814047824 */ /* 0x001fe400078e00ff */
[----:B------:R-:W-:-:S03]  /*03b0*/  IMAD.MOV.U32 R27, RZ, RZ, 0x8 ;  /* 0x00000008ff1b7424 */ /* 0x000fc600078e00ff */
[----:B------:R-:W-:-:S05]  /*03c0*/  LOP3.LUT R4, R4, 0x8, RZ, 0xc0, !PT ;  /* 0x0000000804047812 */ /* 0x000fca00078ec0ff */
[----:B------:R-:W-:-:S05]  /*03d0*/  IMAD.WIDE.U32 R26, R4, R27, c[0x4][0x138] ;  /* 0x01004e00041a7625 */ /* 0x000fca00078e001b */
[----:B------:R-:W3:Y:S04]  /*03e0*/  LDG.E.128.CONSTANT R4, [R26.64] ;  /* 0x000000061a047981 */ /* 0x000ee8000c1e9d00 */
[----:B------:R-:W4:Y:S04]  /*03f0*/  LDG.E.128.CONSTANT R8, [R26.64+0x10] ;  /* 0x000010061a087981 */ /* 0x000f28000c1e9d00 */
[----:B-1----:R-:W5:Y:S01]  /*0400*/  LDG.E.128.CONSTANT R12, [R26.64+0x20] ;  /* 0x000020061a0c7981 */ /* 0x002f62000c1e9d00 */
[----:B------:R-:W-:Y:S01]  /*0410*/  R2P PR, R20, 0x3 ;  /* 0x0000000314007804 */ /* 0x000fe20000000000 */
[----:B------:R-:W-:Y:S01]  /*0420*/  IMAD.MOV.U32 R28, RZ, RZ, 0x79785eba ;  /* 0x79785ebaff1c7424 */ /* 0x000fe200078e00ff */
[----:B--2---:R-:W3:Y:S01]  /*0430*/  DMUL R20, R18, R18 ;  /* 0x0000001212147228 */ /* 0x004ee20000000000 */
[----:B------:R-:W-:-:S03]  /*0440*/  IMAD.MOV.U32 R29, RZ, RZ, 0x3de5db65 ;  /* 0x3de5db65ff1d7424 */ /* 0x000fc600078e00ff */
[----:B------:R-:W-:Y:S02]  /*0450*/  FSEL R28, -R28, 4.2945490664224492434e-19, !P0 ;  /* 0x20fd81641c1c7808 */ /* 0x000fe40004000100 */
[----:B------:R-:W-:-:S06]  /*0460*/  FSEL R29, R29, -0.082518599927425384521, !P0 ;  /* 0xbda8ff831d1d7808 */ /* 0x000fcc0004000000 */
[----:B---3--:R-:W0:-:S06]  /*0470*/  DFMA R4, R20, R28, R4 ;  /* 0x0000001c1404722b */ /* 0x008e0c0000000004 */
[----:B0-----:R-:W4:-:S06]  /*0480*/  DFMA R4, R20, R4, R6 ;  /* 0x000000041404722b */ /* 0x001f0c0000000006 */
[----:B----4-:R-:W0:-:S06]  /*0490*/  DFMA R4, R20, R4, R8 ;  /* 0x000000041404722b */ /* 0x010e0c0000000008 */
[----:B0-----:R-:W5:-:S06]  /*04a0*/  DFMA R4, R20, R4, R10 ;  /* 0x000000041404722b */ /* 0x001f4c000000000a */
[----:B-----5:R-:W0:-:S06]  /*04b0*/  DFMA R4, R20, R4, R12 ;  /* 0x000000041404722b */ /* 0x020e0c000000000c */
[----:B0-----:R-:W0:-:S06]  /*04c0*/  DFMA R4, R20, R4, R14 ;  /* 0x000000041404722b */ /* 0x001e0c000000000e */
[----:B0-----:R-:W-:-:S04]  /*04d0*/  DFMA R6, R4, R18, R18 ;  /* 0x000000120406722b */ /* 0x001fc80000000012 */
[----:B------:R-:W0:-:S06]  /*04e0*/  @P0 DFMA R6, R20, R4, 1 ;  /* 0x3ff000001406042b */ /* 0x000e0c0000000004 */
[----:B0-----:R-:W0:-:S06]  /*04f0*/  @P1 DFMA R6, R6, -1, RZ ;  /* 0xbff000000606182b */ /* 0x001e0c00000000ff */
.L_x_2256:
[----:B------:R-:W-:Y:S05]  /*0500*/  BSYNC B0 ;  /* 0x0000000000007941 */ /* 0x000fea0003800000 */
.L_x_2255:
[----:B0-----:R-:W-:Y:S01]  /*0510*/  IADD3 R5, R3, 0x80, RZ ;  /* 0x0000008003057810 */ /* 0x001fe20007ffe0ff */
[----:B------:R-:W-:Y:S03]  /*0520*/  BSSY B0, `(.L_x_2260) ;  /* 0x000002f000007945 */ /* 0x000fe60003800000 */
[----:B------:R-:W-:-:S13]  /*0530*/  ISETP.GE.AND P0, PT, R5, R2, PT ;  /* 0x000000020500720c */ /* 0x000fda0003f06270 */
[----:B------:R-:W-:Y:S05]  /*0540*/  @P0 BRA `(.L_x_2261) ;  /* 0x000002c000000947 */ /* 0x000fea0003800000 */
[----:B-----5:R-:W0:Y:S01]  /*0550*/  DSETP.NEU.AND P0, PT, |R16|, +INF , PT ;  /* 0x7ff000001000742a */ /* 0x020e220003f0d200 */
        /* <DEDUP_REMOVED lines=13> */
[----:B01----:R-:W-:Y:S05]  /*0630*/  CALL.REL.NOINC `($_ZN2at6native27unrolled_elementwise_kernelIZZZNS0_15sin_kernel_cudaERNS_18TensorIteratorBaseEENKUlvE0_clEvENKUlvE_clEvEUldE_St5arrayIPcLm2EELi4E23TrivialOffsetCalculatorILi1EjESB_NS0_6memory15LoadWithoutCastENSC_16StoreWithoutCastEEEviT_T0_T2_T3_T4_T5_$__internal_trig_reduction_slowpathd) ;  /* 0x000009b000007944 */ /* 0x003fea0003c00000 */
[----:B------:R-:W-:Y:S02]  /*0640*/  IMAD.MOV.U32 R4, RZ, RZ, R9 ;  /* 0x000000ffff047224 */ /* 0x000fe400078e0009 */
[----:B------:R-:W-:Y:S02]  /*0650*/  IMAD.MOV.U32 R20, RZ, RZ, R14 ;  /* 0x000000ffff147224 */ /* 0x000fe400078e000e */
[----:B------:R-:W-:Y:S01]  /*0660*/  IMAD.MOV.U32 R21, RZ, RZ, R15 ;  /* 0x000000ffff157224 */ /* 0x000fe200078e000f */
[----:B------:R-:W-:Y:S05]  /*0670*/  BRA `(.L_x_2264) ;  /* 0x0000002000007947 */ /* 0x000fea0003800000 */
.L_x_2263:
[----:B------:R0:W1:Y:S01]  /*0680*/  DMUL R20, RZ, R16 ;  /* 0x00000010ff147228 */ /* 0x0000620000000000 */
[----:B------:R-:W-:-:S05]  /*0690*/  IMAD.MOV.U32 R4, RZ, RZ, RZ ;  /* 0x000000ffff047224 */ /* 0x000fca00078e00ff */
.L_x_2264:
[----:B------:R-:W-:Y:S05]  /*06a0*/  BSYNC B1 ;  /* 0x0000000000017941 */ /* 0x000fea0003800000 */
.L_x_2262:
        /* <DEDUP_REMOVED lines=21> */
[----:B0-----:R-:W0:-:S06]  /*0800*/  @P1 DFMA R20, R20, -1, RZ ;  /* 0xbff000001414182b */ /* 0x001e0c00000000ff */
.L_x_2261:
[----:B------:R-:W-:Y:S05]  /*0810*/  BSYNC B0 ;  /* 0x0000000000007941 */ /* 0x000fea0003800000 */
.L_x_2260:
[----:B------:R-:W-:Y:S01]  /*0820*/  IADD3 R9, R3, 0x100, RZ ;  /* 0x0000010003097810 */ /* 0x000fe20007ffe0ff */
[----:B------:R-:W-:Y:S03]  /*0830*/  BSSY B0, `(.L_x_2265) ;  /* 0x000002f000007945 */ /* 0x000fe60003800000 */
[----:B------:R-:W-:-:S13]  /*0840*/  ISETP.GE.AND P0, PT, R9, R2, PT ;  /* 0x000000020900720c */ /* 0x000fda0003f06270 */
[----:B------:R-:W-:Y:S05]  /*0850*/  @P0 BRA `(.L_x_2266) ;  /* 0x000002c000000947 */ /* 0x000fea0003800000 */
[----:B-----5:R-:W1:Y:S01]  /*0860*/  DSETP.NEU.AND P0, PT, |R24|, +INF , PT ;  /* 0x7ff000001800742a */ /* 0x020e620003f0d200 */
[----:B------:R-:W-:-:S13]  /*0870*/  BSSY B1, `(.L_x_2267) ;  /* 0x0000014000017945 */ /* 0x000fda0003800000 */
[----:B-1----:R-:W-:Y:S05]  /*0880*/  @!P0 BRA `(.L_x_2268) ;  /* 0x0000010000008947 */ /* 0x002fea0003800000 */
[----:B------:R-:W1:-:S04]  /*0890*/  DMUL R8, R24, c[0x2][0x0] ;  /* 0x0080000018087a28 */ /* 0x000e480000000000 */
[----:B------:R-:W-:Y:S02]  /*08a0*/  DSETP.GE.AND P0, PT, |R24|, 2.14748364800000000000e+09, PT ;  /* 0x41e000001800742a */ /* 0x000fe40003f06200 */
[----:B-1----:R-:W1:Y:S08]  /*08b0*/  F2I.F64 R4, R8 ;  /* 0x0000000800047311 */ /* 0x002e700000301100 */
[----:B-1----:R-:W1:Y:S02]  /*08c0*/  I2F.F64 R26, R4 ;  /* 0x00000004001a7312 */ /* 0x002e640000201c00 */
[----:B-1----:R-:W1:-:S06]  /*08d0*/  DFMA R10, -R26, c[0x2][0x8], R24 ;  /* 0x008002001a0a7a2b */ /* 0x002e4c0000000118 */
[----:B-1----:R-:W1:-:S06]  /*08e0*/  DFMA R10, -R26, c[0x2][0x10], R10 ;  /* 0x008004001a0a7a2b */ /* 0x002e4c000000010a */
[----:B-1----:R1:W2:Y:S01]  /*08f0*/  DFMA R26, -R26, c[0x2][0x18], R10 ;  /* 0x008006001a1a7a2b */ /* 0x0022a2000000010a */
[----:B------:R-:W-:Y:S05]  /*0900*/  @!P0 BRA `(.L_x_2269) ;  /* 0x000000a000008947 */ /* 0x000fea0003800000 */
[----:B------:R-:W-:Y:S01]  /*0910*/  IMAD.MOV.U32 R4, RZ, RZ, R24 ;  /* 0x000000ffff047224 */ /* 0x000fe200078e0018 */
[----:B------:R-:W-:Y:S01]  /*0920*/  MOV R18, 0x950 ;  /* 0x0000095000127802 */ /* 0x000fe20000000f00 */
[----:B------:R-:W-:-:S03]  /*0930*/  IMAD.MOV.U32 R15, RZ, RZ, R25 ;  /* 0x000000ffff0f7224 */ /* 0x000fc600078e0019 */
[----:B012---:R-:W-:Y:S05]  /*0940*/  CALL.REL.NOINC `($_ZN2at6native27unrolled_elementwise_kernelIZZZNS0_15sin_kernel_cudaERNS_18TensorIteratorBaseEENKUlvE0_clEvENKUlvE_clEvEUldE_St5arrayIPcLm2EELi4E23TrivialOffsetCalculatorILi1EjESB_NS0_6memory15LoadWithoutCastENSC_16StoreWithoutCastEEEviT_T0_T2_T3_T4_T5_$__internal_trig_reduction_slowpathd) ;  /* 0x000006a000007944 */ /* 0x007fea0003c00000 */
[----:B------:R-:W-:Y:S02]  /*0950*/  IMAD.MOV.U32 R4, RZ, RZ, R9 ;  /* 0x000000ffff047224 */ /* 0x000fe400078e0009 */
[----:B------:R-:W-:Y:S02]  /*0960*/  IMAD.MOV.U32 R26, RZ, RZ, R14 ;  /* 0x000000ffff1a7224 */ /* 0x000fe400078e000e */
[----:B------:R-:W-:Y:S01]  /*0970*/  IMAD.MOV.U32 R27, RZ, RZ, R15 ;  /* 0x000000ffff1b7224 */ /* 0x000fe200078e000f */
[----:B------:R-:W-:Y:S05]  /*0980*/  BRA `(.L_x_2269) ;  /* 0x0000002000007947 */ /* 0x000fea0003800000 */
.L_x_2268:
[----:B------:R1:W2:Y:S01]  /*0990*/  DMUL R26, RZ, R24 ;  /* 0x00000018ff1a7228 */ /* 0x0002a20000000000 */
[----:B------:R-:W-:-:S05]  /*09a0*/  IMAD.MOV.U32 R4, RZ, RZ, RZ ;  /* 0x000000ffff047224 */ /* 0x000fca00078e00ff */
.L_x_2269:
[----:B------:R-:W-:Y:S05]  /*09b0*/  BSYNC B1 ;  /* 0x0000000000017941 */ /* 0x000fea0003800000 */
.L_x_2267:
[----:B------:R-:W-:Y:S02]  /*09c0*/  IMAD.SHL.U32 R8, R4, 0x8, RZ ;  /* 0x0000000804087824 */ /* 0x000fe400078e00ff */
[----:B-1----:R-:W-:-:S03]  /*09d0*/  IMAD.MOV.U32 R25, RZ, RZ, 0x8 ;  /* 0x00000008ff197424 */ /* 0x002fc600078e00ff */
[----:B------:R-:W-:-:S05]  /*09e0*/  LOP3.LUT R8, R8, 0x8, RZ, 0xc0, !PT ;  /* 0x0000000808087812 */ /* 0x000fca00078ec0ff */
[----:B------:R-:W-:-:S05]  /*09f0*/  IMAD.WIDE.U32 R24, R8, R25, c[0x4][0x138] ;  /* 0x01004e0008187625 */ /* 0x000fca00078e0019 */
[----:B------:R-:W3:Y:S04]  /*0a00*/  LDG.E.128.CONSTANT R8, [R24.64] ;  /* 0x0000000618087981 */ /* 0x000ee8000c1e9d00 */
[----:B------:R-:W4:Y:S04]  /*0a10*/  LDG.E.128.CONSTANT R12, [R24.64+0x10] ;  /* 0x00001006180c7981 */ /* 0x000f28000c1e9d00 */
[----:B------:R-:W5:Y:S01]  /*0a20*/  LDG.E.128.CONSTANT R16, [R24.64+0x20] ;  /* 0x0000200618107981 */ /* 0x000f62000c1e9d00 */
[----:B------:R-:W-:Y:S01]  /*0a30*/  R2P PR, R4, 0x3 ;  /* 0x0000000304007804 */ /* 0x000fe20000000000 */
[----:B------:R-:W-:Y:S01]  /*0a40*/  IMAD.MOV.U32 R30, RZ, RZ, 0x79785eba ;  /* 0x79785ebaff1e7424 */ /* 0x000fe200078e00ff */
[----:B--2---:R-:W3:Y:S01]  /*0a50*/  DMUL R28, R26, R26 ;  /* 0x0000001a1a1c7228 */ /* 0x004ee20000000000 */
[----:B------:R-:W-:-:S03]  /*0a60*/  IMAD.MOV.U32 R4, RZ, RZ, 0x3de5db65 ;  /* 0x3de5db65ff047424 */ /* 0x000fc600078e00ff */
[----:B------:R-:W-:Y:S02]  /*0a70*/  FSEL R30, -R30, 4.2945490664224492434e-19, !P0 ;  /* 0x20fd81641e1e7808 */ /* 0x000fe40004000100 */
[----:B------:R-:W-:-:S06]  /*0a80*/  FSEL R31, R4, -0.082518599927425384521, !P0 ;  /* 0xbda8ff83041f7808 */ /* 0x000fcc0004000000 */
[----:B---3--:R-:W1:-:S06]  /*0a90*/  DFMA R8, R28, R30, R8 ;  /* 0x0000001e1c08722b */ /* 0x008e4c0000000008 */
[----:B-1----:R-:W4:-:S06]  /*0aa0*/  DFMA R8, R28, R8, R10 ;  /* 0x000000081c08722b */ /* 0x002f0c000000000a */
[----:B----4-:R-:W1:-:S06]  /*0ab0*/  DFMA R8, R28, R8, R12 ;  /* 0x000000081c08722b */ /* 0x010e4c000000000c */
[----:B-1----:R-:W5:-:S06]  /*0ac0*/  DFMA R8, R28, R8, R14 ;  /* 0x000000081c08722b */ /* 0x002f4c000000000e */
[----:B-----5:R-:W1:-:S06]  /*0ad0*/  DFMA R8, R28, R8, R16 ;  /* 0x000000081c08722b */ /* 0x020e4c0000000010 */
[----:B-1----:R-:W1:-:S06]  /*0ae0*/  DFMA R8, R28, R8, R18 ;  /* 0x000000081c08722b */ /* 0x002e4c0000000012 */
[----:B-1----:R-:W-:-:S04]  /*0af0*/  DFMA R24, R8, R26, R26 ;  /* 0x0000001a0818722b */ /* 0x002fc8000000001a */
[----:B------:R-:W1:-:S06]  /*0b00*/  @P0 DFMA R24, R28, R8, 1 ;  /* 0x3ff000001c18042b */ /* 0x000e4c0000000008 */
[----:B-1----:R-:W1:-:S06]  /*0b10*/  @P1 DFMA R24, R24, -1, RZ ;  /* 0xbff000001818182b */ /* 0x002e4c00000000ff */
.L_x_2266:
[----:B------:R-:W-:Y:S05]  /*0b20*/  BSYNC B0 ;  /* 0x0000000000007941 */ /* 0x000fea0003800000 */
.L_x_2265:
[----:B------:R-:W-:Y:S01]  /*0b30*/  IADD3 R9, R3, 0x180, RZ ;  /* 0x0000018003097810 */ /* 0x000fe20007ffe0ff */
[----:B------:R-:W-:Y:S03]  /*0b40*/  BSSY B0, `(.L_x_2270) ;  /* 0x000002f000007945 */ /* 0x000fe60003800000 */
[----:B------:R-:W-:-:S13]  /*0b50*/  ISETP.GE.AND P0, PT, R9, R2, PT ;  /* 0x000000020900720c */ /* 0x000fda0003f06270 */
[----:B------:R-:W-:Y:S05]  /*0b60*/  @P0 BRA `(.L_x_2271) ;  /* 0x000002c000000947 */ /* 0x000fea0003800000 */
[----:B-----5:R-:W2:Y:S01]  /*0b70*/  DSETP.NEU.AND P0, PT, |R22|, +INF , PT ;  /* 0x7ff000001600742a */ /* 0x020ea20003f0d200 */
        /* <DEDUP_REMOVED lines=8> */
[----:B--2---:R2:W3:Y:S01]  /*0c00*/  DFMA R26, -R26, c[0x2][0x18], R10 ;  /* 0x008006001a1a7a2b */ /* 0x0044e2000000010a */
[----:B------:R-:W-:Y:S05]  /*0c10*/  @!P0 BRA `(.L_x_2274) ;  /* 0x000000a000008947 */ /* 0x000fea0003800000 */
[----:B------:R-:W-:Y:S01]  /*0c20*/  IMAD.MOV.U32 R4, RZ, RZ, R22 ;  /* 0x000000ffff047224 */ /* 0x000fe200078e0016 */
[----:B------:R-:W-:Y:S01]  /*0c30*/  MOV R18, 0xc60 ;  /* 0x00000c6000127802 */ /* 0x000fe20000000f00 */
[----:B------:R-:W-:-:S03]  /*0c40*/  IMAD.MOV.U32 R15, RZ, RZ, R23 ;  /* 0x000000ffff0f7224 */ /* 0x000fc600078e0017 */
[----:B0123--:R-:W-:Y:S05]  /*0c50*/  CALL.REL.NOINC `($_ZN2at6native27unrolled_elementwise_kernelIZZZNS0_15sin_kernel_cudaERNS_18TensorIteratorBaseEENKUlvE0_clEvENKUlvE_clEvEUldE_St5arrayIPcLm2EELi4E23TrivialOffsetCalculatorILi1EjESB_NS0_6memory15LoadWithoutCastENSC_16StoreWithoutCastEEEviT_T0_T2_T3_T4_T5_$__internal_trig_reduction_slowpathd) ;  /* 0x0000039000007944 */ /* 0x00ffea0003c00000 */
[----:B------:R-:W-:Y:S02]  /*0c60*/  IMAD.MOV.U32 R4, RZ, RZ, R9 ;  /* 0x000000ffff047224 */ /* 0x000fe400078e0009 */
[----:B------:R-:W-:Y:S02]  /*0c70*/  IMAD.MOV.U32 R26, RZ, RZ, R14 ;  /* 0x000000ffff1a7224 */ /* 0x000fe400078e000e */
[----:B------:R-:W-:Y:S01]  /*0c80*/  IMAD.MOV.U32 R27, RZ, RZ, R15 ;  /* 0x000000ffff1b7224 */ /* 0x000fe200078e000f */
[----:B------:R-:W-:Y:S05]  /*0c90*/  BRA `(.L_x_2274) ;  /* 0x0000002000007947 */ /* 0x000fea0003800000 */
.L_x_2273:
[----:B------:R2:W3:Y:S01]  /*0ca0*/  DMUL R26, RZ, R22 ;  /* 0x00000016ff1a7228 */ /* 0x0004e20000000000 */
[----:B------:R-:W-:-:S05]  /*0cb0*/  IMAD.MOV.U32 R4, RZ, RZ, RZ ;  /* 0x000000ffff047224 */ /* 0x000fca00078e00ff */
.L_x_2274:
[----:B------:R-:W-:Y:S05]  /*0cc0*/  BSYNC B1 ;  /* 0x0000000000017941 */ /* 0x000fea0003800000 */
.L_x_2272:
[----:B------:R-:W-:Y:S02]  /*0cd0*/  IMAD.SHL.U32 R8, R4, 0x8, RZ ;  /* 0x0000000804087824 */ /* 0x000fe400078e00ff */
[----:B------:R-:W-:-:S03]  /*0ce0*/  IMAD.MOV.U32 R29, RZ, RZ, 0x8 ;  /* 0x00000008ff1d7424 */ /* 0x000fc600078e00ff */
[----:B------:R-:W-:-:S05]  /*0cf0*/  LOP3.LUT R8, R8, 0x8, RZ, 0xc0, !PT ;  /* 0x0000000808087812 */ /* 0x000fca00078ec0ff */
[----:B------:R-:W-:-:S05]  /*0d00*/  IMAD.WIDE.U32 R28, R8, R29, c[0x4][0x138] ;  /* 0x01004e00081c7625 */ /* 0x000fca00078e001d */
[----:B--2---:R-:W2:Y:S04]  /*0d10*/  LDG.E.128.CONSTANT R8, [R28.64] ;  /* 0x000000061c087981 */ /* 0x004ea8000c1e9d00 */
[----:B------:R-:W4:Y:S04]  /*0d20*/  LDG.E.128.CONSTANT R12, [R28.64+0x10] ;  /* 0x000010061c0c7981 */ /* 0x000f28000c1e9d00 */
[----:B------:R-:W5:Y:S01]  /*0d30*/  LDG.E.128.CONSTANT R16, [R28.64+0x20] ;  /* 0x000020061c107981 */ /* 0x000f62000c1e9d00 */
[----:B------:R-:W-:Y:S01]  /*0d40*/  R2P PR, R4, 0x3 ;  /* 0x0000000304007804 */ /* 0x000fe20000000000 */
[----:B------:R-:W-:Y:S01]  /*0d50*/  IMAD.MOV.U32 R30, RZ, RZ, 0x79785eba ;  /* 0x79785ebaff1e7424 */ /* 0x000fe200078e00ff */
[----:B---3--:R-:W2:Y:S01]  /*0d60*/  DMUL R22, R26, R26 ;  /* 0x0000001a1a167228 */ /* 0x008ea20000000000 */
[----:B------:R-:W-:-:S03]  /*0d70*/  IMAD.MOV.U32 R4, RZ, RZ, 0x3de5db65 ;  /* 0x3de5db65ff047424 */ /* 0x000fc600078e00ff */
[----:B------:R-:W-:Y:S02]  /*0d80*/  FSEL R30, -R30, 4.2945490664224492434e-19, !P0 ;  /* 0x20fd81641e1e7808 */ /* 0x000fe40004000100 */
[----:B------:R-:W-:-:S06]  /*0d90*/  FSEL R31, R4, -0.082518599927425384521, !P0 ;  /* 0xbda8ff83041f7808 */ /* 0x000fcc0004000000 */
[----:B--2---:R-:W2:-:S06]  /*0da0*/  DFMA R8, R22, R30, R8 ;  /* 0x0000001e1608722b */ /* 0x004e8c0000000008 */
[----:B--2---:R-:W4:-:S06]  /*0db0*/  DFMA R8, R22, R8, R10 ;  /* 0x000000081608722b */ /* 0x004f0c000000000a */
[----:B----4-:R-:W2:-:S06]  /*0dc0*/  DFMA R8, R22, R8, R12 ;  /* 0x000000081608722b */ /* 0x010e8c000000000c */
[----:B--2---:R-:W5:-:S06]  /*0dd0*/  DFMA R8, R22, R8, R14 ;  /* 0x000000081608722b */ /* 0x004f4c000000000e */
[----:B-----5:R-:W2:-:S06]  /*0de0*/  DFMA R8, R22, R8, R16 ;  /* 0x000000081608722b */ /* 0x020e8c0000000010 */
[----:B--2---:R-:W2:-:S06]  /*0df0*/  DFMA R8, R22, R8, R18 ;  /* 0x000000081608722b */ /* 0x004e8c0000000012 */
[----:B--2---:R-:W-:-:S04]  /*0e00*/  DFMA R26, R8, R26, R26 ;  /* 0x0000001a081a722b */ /* 0x004fc8000000001a */
[----:B------:R-:W2:-:S06]  /*0e10*/  @P0 DFMA R26, R22, R8, 1 ;  /* 0x3ff00000161a042b */ /* 0x000e8c0000000008 */
[----:B--2---:R-:W2:-:S06]  /*0e20*/  @P1 DFMA R26, R26, -1, RZ ;  /* 0xbff000001a1a182b */ /* 0x004e8c00000000ff */
.L_x_2271:
[----:B------:R-:W-:Y:S05]  /*0e30*/  BSYNC B0 ;  /* 0x0000000000007941 */ /* 0x000fea0003800000 */
.L_x_2270:
[----:B------:R-:W3:Y:S01]  /*0e40*/  @!P2 S2R R9, SR_TID.X ;  /* 0x000000000009a919 */ /* 0x000ee20000002100 */
[----:B------:R-:W-:Y:S01]  /*0e50*/  @!P2 IMAD.MOV.U32 R3, RZ, RZ, R5 ;  /* 0x000000ffff03a224 */ /* 0x000fe200078e0005 */
[----:B------:R-:W-:Y:S01]  /*0e60*/  BSSY B0, `(.L_x_2275) ;  /* 0x0000011000007945 */ /* 0x000fe20003800000 */
[----:B------:R-:W-:-:S03]  /*0e70*/  @!P2 IMAD.MOV.U32 R5, RZ, RZ, 0x8 ;  /* 0x00000008ff05a424 */ /* 0x000fc600078e00ff */
[----:B------:R-:W-:Y:S01]  /*0e80*/  ISETP.GE.AND P0, PT, R3, R2, PT ;  /* 0x000000020300720c */ /* 0x000fe20003f06270 */
[----:B---3--:R-:W-:-:S04]  /*0e90*/  @!P2 IMAD R4, R0, 0x200, R9 ;  /* 0x000002000004a824 */ /* 0x008fc800078e0209 */
[----:B------:R-:W-:-:S05]  /*0ea0*/  @!P2 IMAD.WIDE.U32 R4, R4, R5, c[0x0][0x168] ;  /* 0x00005a000404a625 */ /* 0x000fca00078e0005 */
[----:B------:R3:W-:Y:S03]  /*0eb0*/  @!P2 STG.E.64 [R4.64], R6 ;  /* 0x000000060400a986 */ /* 0x0007e6000c101b06 */
[----:B------:R-:W-:Y:S05]  /*0ec0*/  @P0 BRA `(.L_x_2276) ;  /* 0x000000a000000947 */ /* 0x000fea0003800000 */
[----:B---3--:R-:W-:Y:S01]  /*0ed0*/  IMAD R4, R0, 0x200, R3 ;  /* 0x0000020000047824 */ /* 0x008fe200078e0203 */
[----:B------:R-:W-:Y:S01]  /*0ee0*/  IADD3 R3, R3, 0x80, RZ ;  /* 0x0000008003037810 */ /* 0x000fe20007ffe0ff */
[----:B------:R-:W-:-:S03]  /*0ef0*/  IMAD.MOV.U32 R7, RZ, RZ, 0x8 ;  /* 0x00000008ff077424 */ /* 0x000fc600078e00ff */
[----:B------:R-:W-:Y:S01]  /*0f00*/  ISETP.GE.AND P0, PT, R3, R2, PT ;  /* 0x000000020300720c */ /* 0x000fe20003f06270 */
[----:B------:R-:W-:-:S05]  /*0f10*/  IMAD.WIDE.U32 R4, R4, R7, c[0x0][0x168] ;  /* 0x00005a0004047625 */ /* 0x000fca00078e0007 */
[----:B0-----:R0:W-:Y:S07]  /*0f20*/  STG.E.64 [R4.64], R20 ;  /* 0x0000001404007986 */ /* 0x0011ee000c101b06 */
[----:B------:R-:W-:Y:S01]  /*0f30*/  @!P0 IMAD R6, R0, 0x200, R3 ;  /* 0x0000020000068824 */ /* 0x000fe200078e0203 */
[----:B------:R-:W-:-:S03]  /*0f40*/  @!P0 IADD3 R3, R3, 0x80, RZ ;  /* 0x0000008003038810 */ /* 0x000fc60007ffe0ff */
[----:B------:R-:W-:-:S05]  /*0f50*/  @!P0 IMAD.WIDE.U32 R6, R6, R7, c[0x0][0x168] ;  /* 0x00005a0006068625 */ /* 0x000fca00078e0007 */
[----:B-1---5:R0:W-:Y:S02]  /*0f60*/  @!P0 STG.E.64 [R6.64], R24 ;  /* 0x0000001806008986 */ /* 0x0221e4000c101b06 */
.L_x_2276:
[----:B------:R-:W-:Y:S05]  /*0f70*/  BSYNC B0 ;  /* 0x0000000000007941 */ /* 0x000fea0003800000 */
.L_x_2275:
[----:B------:R-:W-:-:S13]  /*0f80*/  ISETP.GE.AND P0, PT, R3, R2, PT ;  /* 0x000000020300720c */ /* 0x000fda0003f06270 */
[----:B------:R-:W-:Y:S05]  /*0f90*/  @P0 EXIT ;  /* 0x000000000000094d */ /* 0x000fea0003800000 */
[----:B------:R-:W-:Y:S02]  /*0fa0*/  IMAD R3, R0, 0x200, R3 ;  /* 0x0000020000037824 */ /* 0x000fe400078e0203 */
[----:B------:R-:W-:-:S04]  /*0fb0*/  IMAD.MOV.U32 R2, RZ, RZ, 0x8 ;  /* 0x00000008ff027424 */ /* 0x000fc800078e00ff */
[----:B------:R-:W-:-:S05]  /*0fc0*/  IMAD.WIDE.U32 R2, R3, R2, c[0x0][0x168] ;  /* 0x00005a0003027625 */ /* 0x000fca00078e0002 */
[----:B--2---:R-:W-:Y:S01]  /*0fd0*/  STG.E.64 [R2.64], R26 ;  /* 0x0000001a02007986 */ /* 0x004fe2000c101b06 */
[----:B------:R-:W-:Y:S05]  /*0fe0*/  EXIT ;  /* 0x000000000000794d */ /* 0x000fea0003800000 */
        .type           $_ZN2at6native27unrolled_elementwise_kernelIZZZNS0_15sin_kernel_cudaERNS_18TensorIteratorBaseEENKUlvE0_clEvENKUlvE_clEvEUldE_St5arrayIPcLm2EELi4E23TrivialOffsetCalculatorILi1EjESB_NS0_6memory15LoadWithoutCastENSC_16StoreWithoutCastEEEviT_T0_T2_T3_T4_T5_$__internal_trig_reduction_slowpathd,@function
        .size           $_ZN2at6native27unrolled_elementwise_kernelIZZZNS0_15sin_kernel_cudaERNS_18TensorIteratorBaseEENKUlvE0_clEvENKUlvE_clEvEUldE_St5arrayIPcLm2EELi4E23TrivialOffsetCalculatorILi1EjESB_NS0_6memory15LoadWithoutCastENSC_16StoreWithoutCastEEEviT_T0_T2_T3_T4_T5_$__internal_trig_reduction_slowpathd,(.L_x_2440 - $_ZN2at6native27unrolled_elementwise_kernelIZZZNS0_15sin_kernel_cudaERNS_18TensorIteratorBaseEENKUlvE0_clEvENKUlvE_clEvEUldE_St5arrayIPcLm2EELi4E23TrivialOffsetCalculatorILi1EjESB_NS0_6memory15LoadWithoutCastENSC_16StoreWithoutCastEEEviT_T0_T2_T3_T4_T5_$__internal_trig_reduction_slowpathd)
$_ZN2at6native27unrolled_elementwise_kernelIZZZNS0_15sin_kernel_cudaERNS_18TensorIteratorBaseEENKUlvE0_clEvENKUlvE_clEvEUldE_St5arrayIPcLm2EELi4E23TrivialOffsetCalculatorILi1EjESB_NS0_6memory15LoadWithoutCastENSC_16StoreWithoutCastEEEviT_T0_T2_T3_T4_T5_$__internal_trig_reduction_slowpathd:
        /* <DEDUP_REMOVED lines=27> */
.L_x_2280:
        /* <DEDUP_REMOVED lines=27> */
.L_x_2279:
[----:B------:R-:W-:Y:S05]  /*1350*/  BSYNC B2 ;  /* 0x0000000000027941 */ /* 0x000fea0003800000 */
.L_x_2278:
        /* <DEDUP_REMOVED lines=75> */
[----:B------:R-:W-:Y:S01]  /*1810*/  IMAD.X R11, RZ, RZ, R11, P3 ;  /* 0x000000ffff0b7224 */ /* 0x000fe200018e060b */
[----:B------:R-:W-:Y:S01]  /*1820*/  LOP3.LUT R8, R4, 0x1, RZ, 0xc0, !PT ;  /* 0x0000000104087812 */ /* 0x000fe200078ec0ff */
[----:B------:R-:W-:Y:S01]  /*1830*/  IMAD.IADD R12, R12, 0x1, R19 ;  /* 0x000000010c0c7824 */ /* 0x000fe200078e0213 */
[----:B------:R-:W-:-:S02]  /*1840*/  @P1 LOP3.LUT R15, R15, 0x80000000, RZ, 0x3c, !PT ;  /* 0x800000000f0f1812 */ /* 0x000fc400078e3cff */
[----:B------:R-:W-:Y:S01]  /*1850*/  SHF.R.U64 R10, R10, 0xa, R11 ;  /* 0x0000000a0a0a7819 */ /* 0x000fe2000000120b */
[----:B------:R-:W-:Y:S01]  /*1860*/  IMAD.SHL.U32 R12, R12, 0x100000, RZ ;  /* 0x001000000c0c7824 */ /* 0x000fe200078e00ff */
[----:B------:R-:W-:Y:S02]  /*1870*/  LEA.HI R9, R9, R8, RZ, 0x2 ;  /* 0x0000000809097211 */ /* 0x000fe400078f10ff */
[----:B------:R-:W-:-:S03]  /*1880*/  IADD3 R10, P3, R10, 0x1, RZ ;  /* 0x000000010a0a7810 */ /* 0x000fc60007f7e0ff */
[----:B------:R-:W-:Y:S01]  /*1890*/  @P0 IMAD.MOV R9, RZ, RZ, -R9 ;  /* 0x000000ffff090224 */ /* 0x000fe200078e0a09 */
[----:B------:R-:W-:-:S04]  /*18a0*/  LEA.HI.X R11, R11, RZ, RZ, 0x16, P3 ;  /* 0x000000ff0b0b7211 */ /* 0x000fc800018fb4ff */
[--C-:B------:R-:W-:Y:S02]  /*18b0*/  SHF.R.U64 R10, R10, 0x1, R11.reuse ;  /* 0x000000010a0a7819 */ /* 0x100fe4000000120b */
[----:B------:R-:W-:Y:S02]  /*18c0*/  SHF.R.U32.HI R11, RZ, 0x1, R11 ;  /* 0x00000001ff0b7819 */ /* 0x000fe4000001160b */
[----:B------:R-:W-:-:S04]  /*18d0*/  IADD3 R4, P3, P4, R10, -UR4, RZ ;  /* 0x800000040a047c10 */ /* 0x000fc8000fc7e0ff */
[----:B------:R-:W-:-:S04]  /*18e0*/  IADD3.X R8, R11, 0x3fe00000, ~R12, P3, P4 ;  /* 0x3fe000000b087810 */ /* 0x000fc80001fe8c0c */
[----:B------:R-:W-:Y:S02]  /*18f0*/  LOP3.LUT R15, R8, R15, RZ, 0xfc, !PT ;  /* 0x0000000f080f7212 */ /* 0x000fe400078efcff */
.L_x_2277:
[----:B------:R-:W-:Y:S02]  /*1900*/  IMAD.MOV.U32 R19, RZ, RZ, 0x0 ;  /* 0x00000000ff137424 */ /* 0x000fe400078e00ff */
[----:B------:R-:W-:Y:S02]  /*1910*/  IMAD.MOV.U32 R14, RZ, RZ, R4 ;  /* 0x000000ffff0e7224 */ /* 0x000fe400078e0004 */
[----:B------:R-:W-:Y:S05]  /*1920*/  RET.REL.NODEC R18 `(_ZN2at6native27unrolled_elementwise_kernelIZZZNS0_15sin_kernel_cudaERNS_18TensorIteratorBaseEENKUlvE0_clEvENKUlvE_clEvEUldE_St5arrayIPcLm2EELi4E23TrivialOffsetCalculatorILi1EjESB_NS0_6memory15LoadWithoutCastENSC_16StoreWithoutCastEEEviT_T0_T2_T3_T4_T5_) ;  /* 0xffffe6d012007950 */ /* 0x000fea0003c3ffff */
.L_x_2281:
        /* <DEDUP_REMOVED lines=13> */
.L_x_2440:


//--------------------- .text._ZN2at6native29vectorized_elementwise_kernelILi2EZZZNS0_15sin_kernel_cudaERNS_18TensorIteratorBaseEENKUlvE0_clEvENKUlvE_clEvEUldE_St5arrayIPcLm2EEEEviT0_T1_ --------------------------
	.section	.text._ZN2at6native29vectorized_elementwise_kernelILi2EZZZNS0_15sin_kernel_cudaERNS_18TensorIteratorBaseEENKUlvE0_clEvENKUlvE_clEvEUldE_St5arrayIPcLm2EEEEviT0_T1_,"ax",@progbits
	.sectioninfo	@"SHI_REGISTERS=46"
	.align	128
        .global         _ZN2at6native29vectorized_elementwise_kernelILi2EZZZNS0_15sin_kernel_cudaERNS_18TensorIteratorBaseEENKUlvE0_clEvENKUlvE_clEvEUldE_St5arrayIPcLm2EEEEviT0_T1_
        .type           _ZN2at6native29vectorized_elementwise_kernelILi2EZZZNS0_15sin_kernel_cudaERNS_18TensorIteratorBaseEENKUlvE0_clEvENKUlvE_clEvEUldE_St5arrayIPcLm2EEEEviT0_T1_,@function
        .size           _ZN2at6native29vectorized_elementwise_kernelILi2EZZZNS0_15sin_kernel_cudaERNS_18TensorIteratorBaseEENKUlvE0_clEvENKUlvE_clEvEUldE_St5arrayIPcLm2EEEEviT0_T1_,(.L_x_2441 - _ZN2at6native29vectorized_elementwise_kernelILi2EZZZNS0_15sin_kernel_cudaERNS_18TensorIteratorBaseEENKUlvE0_clEvENKUlvE_clEvEUldE_St5arrayIPcLm2EEEEviT0_T1_)
        .other          _ZN2at6native29vectorized_elementwise_kernelILi2EZZZNS0_15sin_kernel_cudaERNS_18TensorIteratorBaseEENKUlvE0_clEvENKUlvE_clEvEUldE_St5arrayIPcLm2EEEEviT0_T1_,@"STO_CUDA_ENTRY STV_DEFAULT"
_ZN2at6native29vectorized_elementwise_kernelILi2EZZZNS0_15sin_kernel_cudaERNS_18TensorIteratorBaseEENKUlvE0_clEvENKUlvE_clEvEUldE_St5arrayIPcLm2EEEEviT0_T1_:
.text._ZN2at6native29vectorized_elementwise_kernelILi2EZZZNS0_15sin_kernel_cudaERNS_18TensorIteratorBaseEENKUlvE0_clEvENKUlvE_clEvEUldE_St5arrayIPcLm2EEEEviT0_T1_:
[----:B------:R-:W-:-:S03]  /*0000*/  IMAD.MOV.U32 R1, RZ, RZ, c[0x0][0x28] ;  /* 0x00000a00ff017624 */ /* 0x000fc600078e00ff */
[----:B------:R-:W0:Y:S01]  /*0010*/  S2R R43, SR_CTAID.X ;  /* 0x00000000002b7919 */ /* 0x000e220000002500 */
[----:B------:R-:W-:Y:S01]  /*0020*/  ULDC.64 UR6, c[0x0][0x118] ;  /* 0x0000460000067ab9 */ /* 0x000fe20000000a00 */
[----:B------:R-:W-:Y:S01]  /*0030*/  IADD3 R1, R1, -0x28, RZ ;  /* 0xffffffd801017810 */ /* 0x000fe20007ffe0ff */
        /* <DEDUP_REMOVED lines=8> */
[----:B------:R-:W2:Y:S04]  /*00c0*/  LDG.E.128 R20, [R2.64] ;  /* 0x0000000602147981 */ /* 0x000ea8000c1e1d00 */
[----:B------:R0:W5:Y:S04]  /*00d0*/  LDG.E.128 R16, [R2.64+0x800] ;  /* 0x0008000602107981 */ /* 0x000168000c1e1d00 */
[----:B------:R0:W5:Y:S04]  /*00e0*/  LDG.E.128 R12, [R2.64+0x1000] ;  /* 0x00100006020c7981 */ /* 0x000168000c1e1d00 */
[----:B------:R0:W5:Y:S01]  /*00f0*/  LDG.E.128 R8, [R2.64+0x1800] ;  /* 0x0018000602087981 */ /* 0x000162000c1e1d00 */
[----:B------:R-:W-:Y:S01]  /*0100*/  BSSY B1, `(.L_x_2283) ;  /* 0x0000011000017945 */ /* 0x000fe20003800000 */
[----:B--2---:R-:W1:-:S14]  /*0110*/  DSETP.NEU.AND P0, PT, |R20|, +INF , PT ;  /* 0x7ff000001400742a */ /* 0x004e5c0003f0d200 */
[----:B-1----:R-:W-:Y:S05]  /*0120*/  @!P0 BRA `(.L_x_2284) ;  /* 0x000000c000008947 */ /* 0x002fea0003800000 */
[----:B0-----:R-:W0:-:S04]  /*0130*/  DMUL R4, R20, c[0x2][0x0] ;  /* 0x0080000014047a28 */ /* 0x001e080000000000 */
[----:B------:R-:W-:Y:S02]  /*0140*/  DSETP.GE.AND P0, PT, |R20|, 2.14748364800000000000e+09, PT ;  /* 0x41e000001400742a */ /* 0x000fe40003f06200 */
[----:B0-----:R-:W0:Y:S08]  /*0150*/  F2I.F64 R0, R4 ;  /* 0x0000000400007311 */ /* 0x001e300000301100 */
[----:B0-----:R-:W0:Y:S02]  /*0160*/  I2F.F64 R2, R0 ;  /* 0x0000000000027312 */ /* 0x001e240000201c00 */
[----:B0-----:R-:W0:-:S06]  /*0170*/  DFMA R6, -R2, c[0x2][0x8], R20 ;  /* 0x0080020002067a2b */ /* 0x001e0c0000000114 */
[----:B0-----:R-:W0:-:S06]  /*0180*/  DFMA R6, -R2, c[0x2][0x10], R6 ;  /* 0x0080040002067a2b */ /* 0x001e0c0000000106 */
[----:B0-----:R0:W1:Y:S01]  /*0190*/  DFMA R2, -R2, c[0x2][0x18], R6 ;  /* 0x0080060002027a2b */ /* 0x0010620000000106 */
[----:B------:R-:W-:Y:S05]  /*01a0*/  @!P0 BRA `(.L_x_2285) ;  /* 0x0000006000008947 */ /* 0x000fea0003800000 */
[----:B-1----:R-:W-:Y:S01]  /*01b0*/  IMAD.MOV.U32 R2, RZ, RZ, R21 ;  /* 0x000000ffff027224 */ /* 0x002fe200078e0015 */
[----:B------:R-:W-:-:S04]  /*01c0*/  MOV R28, 0x1e0 ;  /* 0x000001e0001c7802 */ /* 0x000fc80000000f00 */
[----:B0----5:R-:W-:Y:S05]  /*01d0*/  CALL.REL.NOINC `($_ZN2at6native29vectorized_elementwise_kernelILi2EZZZNS0_15sin_kernel_cudaERNS_18TensorIteratorBaseEENKUlvE0_clEvENKUlvE_clEvEUldE_St5arrayIPcLm2EEEEviT0_T1_$__internal_trig_reduction_slowpathd) ;  /* 0x0000322000007944 */ /* 0x021fea0003c00000 */
[----:B------:R-:W-:Y:S05]  /*01e0*/  BRA `(.L_x_2285) ;  /* 0x0000002000007947 */ /* 0x000fea0003800000 */
.L_x_2284:
[----:B0-----:R0:W1:Y:S01]  /*01f0*/  DMUL R2, RZ, R20 ;  /* 0x00000014ff027228 */ /* 0x0010620000000000 */
[----:B------:R-:W-:-:S05]  /*0200*/  IMAD.MOV.U32 R0, RZ, RZ, RZ ;  /* 0x000000ffff007224 */ /* 0x000fca00078e00ff */
.L_x_2285:
[----:B------:R-:W-:Y:S05]  /*0210*/  BSYNC B1 ;  /* 0x0000000000017941 */ /* 0x000fea0003800000 */
.L_x_2283:
[----:B------:R-:W-:Y:S02]  /*0220*/  IMAD.SHL.U32 R4, R0, 0x8, RZ ;  /* 0x0000000800047824 */ /* 0x000fe400078e00ff */
[----:B------:R-:W-:-:S03]  /*0230*/  IMAD.MOV.U32 R29, RZ, RZ, 0x8 ;  /* 0x00000008ff1d7424 */ /* 0x000fc600078e00ff */
[----:B------:R-:W-:-:S05]  /*0240*/  LOP3.LUT R4, R4, 0x8, RZ, 0xc0, !PT ;  /* 0x0000000804047812 */ /* 0x000fca00078ec0ff */
[----:B------:R-:W-:-:S05]  /*0250*/  IMAD.WIDE.U32 R28, R4, R29, c[0x4][0x138] ;  /* 0x01004e00041c7625 */ /* 0x000fca00078e001d */
[----:B------:R-:W2:Y:S04]  /*0260*/  LDG.E.128.CONSTANT R32, [R28.64] ;  /* 0x000000061c207981 */ /* 0x000ea8000c1e9d00 */
[----:B------:R-:W3:Y:S04]  /*0270*/  LDG.E.128.CONSTANT R24, [R28.64+0x10] ;  /* 0x000010061c187981 */ /* 0x000ee8000c1e9d00 */
[----:B0-----:R-:W4:Y:S01]  /*0280*/  LDG.E.128.CONSTANT R4, [R28.64+0x20] ;  /* 0x000020061c047981 */ /* 0x001f22000c1e9d00 */
[----:B------:R-:W-:Y:S01]  /*0290*/  R2P PR, R0, 0x3 ;  /* 0x0000000300007804 */ /* 0x000fe20000000000 */
[----:B------:R-:W-:Y:S01]  /*02a0*/  IMAD.MOV.U32 R36, RZ, RZ, 0x79785eba ;  /* 0x79785ebaff247424 */ /* 0x000fe200078e00ff */
[----:B-1----:R-:W2:Y:S01]  /*02b0*/  DMUL R20, R2, R2 ;  /* 0x0000000202147228 */ /* 0x002ea20000000000 */
[----:B------:R-:W-:Y:S01]  /*02c0*/  IMAD.MOV.U32 R0, RZ, RZ, 0x3de5db65 ;  /* 0x3de5db65ff007424 */ /* 0x000fe200078e00ff */
[----:B------:R-:W-:Y:S02]  /*02d0*/  BSSY B1, `(.L_x_2286) ;  /* 0x000001d000017945 */ /* 0x000fe40003800000 */
[----:B------:R-:W-:-:S02]  /*02e0*/  FSEL R36, -R36, 4.2945490664224492434e-19, !P0 ;  /* 0x20fd816424247808 */ /* 0x000fc40004000100 */
        /* <DEDUP_REMOVED lines=8> */
[----:B------:R-:W0:-:S04]  /*0370*/  @P0 DFMA R32, R20, R4, 1 ;  /* 0x3ff000001420042b */ /* 0x000e080000000004 */
[----:B------:R-:W1:-:S04]  /*0380*/  DSETP.NEU.AND P0, PT, |R22|, +INF , PT ;  /* 0x7ff000001600742a */ /* 0x000e480003f0d200 */
[----:B0-----:R-:W0:-:S10]  /*0390*/  @P1 DFMA R32, R32, -1, RZ ;  /* 0xbff000002020182b */ /* 0x001e1400000000ff */
        /* <DEDUP_REMOVED lines=11> */
[----:B-1----:R-:W-:-:S03]  /*0450*/  IMAD.MOV.U32 R2, RZ, RZ, R23 ;  /* 0x000000ffff027224 */ /* 0x002fc600078e0017 */
[----:B0----5:R-:W-:Y:S05]  /*0460*/  CALL.REL.NOINC `($_ZN2at6native29vectorized_elementwise_kernelILi2EZZZNS0_15sin_kernel_cudaERNS_18TensorIteratorBaseEENKUlvE0_clEvENKUlvE_clEvEUldE_St5arrayIPcLm2EEEEviT0_T1_$__internal_trig_reduction_slowpathd) ;  /* 0x00002f9000007944 */ /* 0x021fea0003c00000 */
[----:B------:R-:W-:Y:S05]  /*0470*/  BRA `(.L_x_2288) ;  /* 0x0000002000007947 */ /* 0x000fea0003800000 */
.L_x_2287:
[----:B0-----:R0:W1:Y:S01]  /*0480*/  DMUL R2, RZ, R22 ;  /* 0x00000016ff027228 */ /* 0x0010620000000000 */
[----:B------:R-:W-:-:S05]  /*0490*/  IMAD.MOV.U32 R0, RZ, RZ, RZ ;  /* 0x000000ffff007224 */ /* 0x000fca00078e00ff */
.L_x_2288:
[----:B------:R-:W-:Y:S05]  /*04a0*/  BSYNC B1 ;  /* 0x0000000000017941 */ /* 0x000fea0003800000 */
.L_x_2286:
[----:B------:R-:W-:Y:S02]  /*04b0*/  IMAD.SHL.U32 R4, R0, 0x8, RZ ;  /* 0x0000000800047824 */ /* 0x000fe400078e00ff */
[----:B------:R-:W-:-:S03]  /*04c0*/  IMAD.MOV.U32 R35, RZ, RZ, 0x8 ;  /* 0x00000008ff237424 */ /* 0x000fc600078e00ff */
[----:B------:R-:W-:-:S05]  /*04d0*/  LOP3.LUT R4, R4, 0x8, RZ, 0xc0, !PT ;  /* 0x0000000804047812 */ /* 0x000fca00078ec0ff */
[----:B------:R-:W-:-:S05]  /*04e0*/  IMAD.WIDE.U32 R34, R4, R35, c[0x4][0x138] ;  /* 0x01004e0004227625 */ /* 0x000fca00078e0023 */
[----:B------:R-:W2:Y:S04]  /*04f0*/  LDG.E.128.CONSTANT R24, [R34.64] ;  /* 0x0000000622187981 */ /* 0x000ea8000c1e9d00 */
[----:B0-----:R-:W3:Y:S04]  /*0500*/  LDG.E.128.CONSTANT R20, [R34.64+0x10] ;  /* 0x0000100622147981 */ /* 0x001ee8000c1e9d00 */
[----:B------:R-:W4:Y:S01]  /*0510*/  LDG.E.128.CONSTANT R4, [R34.64+0x20] ;  /* 0x0000200622047981 */ /* 0x000f22000c1e9d00 */
        /* <DEDUP_REMOVED lines=15> */
[----:B-----5:R-:W1:-:S04]  /*0610*/  DSETP.NEU.AND P0, PT, |R16|, +INF , PT ;  /* 0x7ff000001000742a */ /* 0x020e480003f0d200 */
        /* <DEDUP_REMOVED lines=11> */
[----:B-1----:R-:W-:Y:S02]  /*06d0*/  MOV R2, R17 ;  /* 0x0000001100027202 */ /* 0x002fe40000000f00 */
[----:B------:R-:W-:Y:S02]  /*06e0*/  MOV R28, 0x700 ;  /* 0x00000700001c7802 */ /* 0x000fe40000000f00 */
[----:B0-----:R-:W-:Y:S05]  /*06f0*/  CALL.REL.NOINC `($_ZN2at6native29vectorized_elementwise_kernelILi2EZZZNS0_15sin_kernel_cudaERNS_18TensorIteratorBaseEENKUlvE0_clEvENKUlvE_clEvEUldE_St5arrayIPcLm2EEEEviT0_T1_$__internal_trig_reduction_slowpathd) ;  /* 0x00002d0000007944 */ /* 0x001fea0003c00000 */
[----:B------:R-:W-:Y:S05]  /*0700*/  BRA `(.L_x_2291) ;  /* 0x0000002000007947 */ /* 0x000fea0003800000 */
.L_x_2290:
[----:B0-----:R0:W1:Y:S01]  /*0710*/  DMUL R2, RZ, R16 ;  /* 0x00000010ff027228 */ /* 0x0010620000000000 */
[----:B------:R-:W-:-:S05]  /*0720*/  IMAD.MOV.U32 R0, RZ, RZ, RZ ;  /* 0x000000ffff007224 */ /* 0x000fca00078e00ff */
.L_x_2291:
[----:B------:R-:W-:Y:S05]  /*0730*/  BSYNC B1 ;  /* 0x0000000000017941 */ /* 0x000fea0003800000 */
.L_x_2289:
[----:B------:R-:W-:Y:S02]  /*0740*/  IMAD.SHL.U32 R4, R0, 0x8, RZ ;  /* 0x0000000800047824 */ /* 0x000fe400078e00ff */
[----:B0-----:R-:W-:-:S03]  /*0750*/  IMAD.MOV.U32 R17, RZ, RZ, 0x8 ;  /* 0x00000008ff117424 */ /* 0x001fc600078e00ff */
[----:B------:R-:W-:-:S05]  /*0760*/  LOP3.LUT R4, R4, 0x8, RZ, 0xc0, !PT ;  /* 0x0000000804047812 */ /* 0x000fca00078ec0ff */
[----:B------:R-:W-:-:S05]  /*0770*/  IMAD.WIDE.U32 R16, R4, R17, c[0x4][0x138] ;  /* 0x01004e0004107625 */ /* 0x000fca00078e0011 */
[----:B------:R-:W2:Y:S04]  /*0780*/  LDG.E.128.CONSTANT R24, [R16.64] ;  /* 0x0000000610187981 */ /* 0x000ea8000c1e9d00 */
[----:B------:R-:W3:Y:S04]  /*0790*/  LDG.E.128.CONSTANT R20, [R16.64+0x10] ;  /* 0x0000100610147981 */ /* 0x000ee8000c1e9d00 */
        /* <DEDUP_REMOVED lines=30> */
[----:B0-----:R-:W-:Y:S05]  /*0980*/  CALL.REL.NOINC `($_ZN2at6native29vectorized_elementwise_kernelILi2EZZZNS0_15sin_kernel_cudaERNS_18TensorIteratorBaseEENKUlvE0_clEvENKUlvE_clEvEUldE_St5arrayIPcLm2EEEEviT0_T1_$__internal_trig_reduction_slowpathd) ;  /* 0x00002a7000007944 */ /* 0x001fea0003c00000 */
[----:B------:R-:W-:Y:S05]  /*0990*/  BRA `(.L_x_2294) ;  /* 0x0000002000007947 */ /* 0x000fea0003800000 */
.L_x_2293:
[----:B0-----:R0:W1:Y:S01]  /*09a0*/  DMUL R2, RZ, R18 ;  /* 0x00000012ff027228 */ /* 0x0010620000000000 */
[----:B------:R-:W-:-:S05]  /*09b0*/  IMAD.MOV.U32 R0, RZ, RZ, RZ ;  /* 0x000000ffff007224 */ /* 0x000fca00078e00ff */
.L_x_2294:
[----:B------:R-:W-:Y:S05]  /*09c0*/  BSYNC B1 ;  /* 0x0000000000017941 */ /* 0x000fea0003800000 */
.L_x_2292:
        /* <DEDUP_REMOVED lines=38> */
.L_x_2296:
[----:B0-----:R0:W1:Y:S01]  /*0c30*/  DMUL R2, RZ, R12 ;  /* 0x0000000cff027228 */ /* 0x0010620000000000 */
[----:B------:R-:W-:-:S05]  /*0c40*/  IMAD.MOV.U32 R0, RZ, RZ, RZ ;  /* 0x000000ffff007224 */ /* 0x000fca00078e00ff */
.L_x_2297:
[----:B------:R-:W-:Y:S05]  /*0c50*/  BSYNC B1 ;  /* 0x0000000000017941 */ /* 0x000fea0003800000 */
.L_x_2295:
[----:B------:R-:W-:Y:S01]  /*0c60*/  IMAD.SHL.U32 R4, R0, 0x8, RZ ;  /* 0x0000000800047824 */ /* 0x000fe200078e00ff */
[----:B0-----:R-:W-:-:S04]  /*0c70*/  MOV R13, 0x8 ;  /* 0x00000008000d7802 */ /* 0x001fc80000000f00 */
        /* <DEDUP_REMOVED lines=36> */
.L_x_2299:
[----:B0-----:R0:W1:Y:S01]  /*0ec0*/  DMUL R2, RZ, R14 ;  /* 0x0000000eff027228 */ /* 0x0010620000000000 */
[----:B------:R-:W-:-:S05]  /*0ed0*/  IMAD.MOV.U32 R0, RZ, RZ, RZ ;  /* 0x000000ffff007224 */ /* 0x000fca00078e00ff */
.L_x_2300:
[----:B------:R-:W-:Y:S05]  /*0ee0*/  BSYNC B1 ;  /* 0x0000000000017941 */ /* 0x000fea0003800000 */
.L_x_2298:
        /* <DEDUP_REMOVED lines=38> */
.L_x_2302:
[----:B0-----:R0:W1:Y:S01]  /*1150*/  DMUL R2, RZ, R8 ;  /* 0x00000008ff027228 */ /* 0x0010620000000000 */
[----:B------:R-:W-:-:S05]  /*1160*/  IMAD.MOV.U32 R0, RZ, RZ, RZ ;  /* 0x000000ffff007224 */ /* 0x000fca00078e00ff */
.L_x_2303:
[----:B------:R-:W-:Y:S05]  /*1170*/  BSYNC B1 ;  /* 0x0000000000017941 */ /* 0x000fea0003800000 */
.L_x_2301:
        /* <DEDUP_REMOVED lines=26> */
[----:B------:R-:W-:-:S06]  /*1320*/  DSETP.GE.AND P0, PT, |R10|, 2.14748364800000000000e+09, PT ;  /* 0x41e000000a00742a */ /* 0x000fcc0003f06200 */
[----:B0-----:R-:W0:Y:S08]  /*1330*/  F2I.F64 R28, R28 ;  /* 0x0000001c001c7311 */ /* 0x001e300000301100 */
[----:B0-----:R-:W0:Y:S02]  /*1340*/  I2F.F64 R2, R28 ;  /* 0x0000001c00027312 */ /* 0x001e240000201c00 */
[----:B0-----:R-:W0:-:S06]  /*1350*/  DFMA R4, -R2, c[0x2][0x8], R10 ;  /* 0x0080020002047a2b */ /* 0x001e0c000000010a */
[----:B0-----:R-:W0:-:S06]  /*1360*/  DFMA R4, -R2, c[0x2][0x10], R4 ;  /* 0x0080040002047a2b */ /* 0x001e0c0000000104 */
[----:B0-----:R0:W1:Y:S01]  /*1370*/  DFMA R2, -R2, c[0x2][0x18], R4 ;  /* 0x0080060002027a2b */ /* 0x0010620000000104 */
[----:B------:R-:W-:Y:S05]  /*1380*/  @!P0 BRA `(.L_x_2306) ;  /* 0x0000008000008947 */ /* 0x000fea0003800000 */
[----:B------:R-:W-:Y:S01]  /*1390*/  MOV R20, R10 ;  /* 0x0000000a00147202 */ /* 0x000fe20000000f00 */
[----:B-1----:R-:W-:Y:S01]  /*13a0*/  IMAD.MOV.U32 R2, RZ, RZ, R11 ;  /* 0x000000ffff027224 */ /* 0x002fe200078e000b */
[----:B------:R-:W-:-:S03]  /*13b0*/  MOV R28, 0x13d0 ;  /* 0x000013d0001c7802 */ /* 0x000fc60000000f00 */
[----:B0-----:R-:W-:Y:S05]  /*13c0*/  CALL.REL.NOINC `($_ZN2at6native29vectorized_elementwise_kernelILi2EZZZNS0_15sin_kernel_cudaERNS_18TensorIteratorBaseEENKUlvE0_clEvENKUlvE_clEvEUldE_St5arrayIPcLm2EEEEviT0_T1_$__internal_trig_reduction_slowpathd) ;  /* 0x0000203000007944 */ /* 0x001fea0003c00000 */
[----:B------:R-:W-:Y:S01]  /*13d0*/  IMAD.MOV.U32 R28, RZ, RZ, R0 ;  /* 0x000000ffff1c7224 */ /* 0x000fe200078e0000 */
[----:B------:R-:W-:Y:S05]  /*13e0*/  BRA `(.L_x_2306) ;  /* 0x0000002000007947 */ /* 0x000fea0003800000 */
.L_x_2305:
[----:B0-----:R0:W1:Y:S01]  /*13f0*/  DMUL R2, RZ, R10 ;  /* 0x0000000aff027228 */ /* 0x0010620000000000 */
[----:B------:R-:W-:-:S05]  /*1400*/  IMAD.MOV.U32 R28, RZ, RZ, RZ ;  /* 0x000000ffff1c7224 */ /* 0x000fca00078e00ff */
.L_x_2306:
[----:B------:R-:W-:Y:S05]  /*1410*/  BSYNC B1 ;  /* 0x0000000000017941 */ /* 0x000fea0003800000 */
.L_x_2304:
[----:B0-----:R-:W-:Y:S02]  /*1420*/  IMAD.SHL.U32 R4, R28, 0x8, RZ ;  /* 0x000000081c047824 */ /* 0x001fe400078e00ff */
[----:B------:R-:W-:-:S03]  /*1430*/  IMAD.MOV.U32 R0, RZ, RZ, 0x8 ;  /* 0x00000008ff007424 */ /* 0x000fc600078e00ff */
        /* <DEDUP_REMOVED lines=17> */
[----:B0-----:R0:W-:Y:S02]  /*1550*/  DFMA R10, R4, R2, R2 ;  /* 0x00000002040a722b */ /* 0x0011e40000000002 */
[----:B0-----:R-:W-:Y:S02]  /*1560*/  IMAD.WIDE.U32 R2, R43, R0, c[0x0][0x168] ;  /* 0x00005a002b027625 */ /* 0x001fe400078e0000 */
[----:B------:R-:W0:-:S04]  /*1570*/  @P0 DFMA R10, R28, R4, 1 ;  /* 0x3ff000001c0a042b */ /* 0x000e080000000004 */
[----:B------:R-:W-:Y:S02]  /*1580*/  IMAD.WIDE R2, R30, 0x10, R2 ;  /* 0x000000101e027825 */ /* 0x000fe400078e0202 */
[----:B0-----:R-:W0:-:S03]  /*1590*/  @P1 DFMA R10, R10, -1, RZ ;  /* 0xbff000000a0a182b */ /* 0x001e0600000000ff */
[----:B------:R-:W-:Y:S04]  /*15a0*/  STG.E.128 [R2.64], R32 ;  /* 0x0000002002007986 */ /* 0x000fe8000c101d06 */
[----:B------:R-:W-:Y:S04]  /*15b0*/  STG.E.128 [R2.64+0x800], R16 ;  /* 0x0008001002007986 */ /* 0x000fe8000c101d06 */
[----:B------:R-:W-:Y:S04]  /*15c0*/  STG.E.128 [R2.64+0x1000], R12 ;  /* 0x0010000c02007986 */ /* 0x000fe8000c101d06 */
[----:B0-----:R-:W-:Y:S01]  /*15d0*/  STG.E.128 [R2.64+0x1800], R8 ;  /* 0x0018000802007986 */ /* 0x001fe2000c101d06 */
[----:B------:R-:W-:Y:S05]  /*15e0*/  EXIT ;  /* 0x000000000000794d */ /* 0x000fea0003800000 */
.L_x_2282:
[----:B------:R-:W0:Y:S01]  /*15f0*/  S2R R5, SR_TID.X ;  /* 0x0000000000057919 */ /* 0x000e220000002100 */
[----:B------:R-:W-:Y:S01]  /*1600*/  CS2R R32, SRZ ;  /* 0x0000000000207805 */ /* 0x000fe2000001ff00 */
[----:B------:R-:W-:Y:S01]  /*1610*/  CS2R R8, SRZ ;  /* 0x0000000000087805 */ /* 0x000fe2000001ff00 */
[----:B------:R-:W-:Y:S01]  /*1620*/  CS2R R20, SRZ ;  /* 0x0000000000147805 */ /* 0x000fe2000001ff00 */
[----:B0-----:R-:W-:Y:S01]  /*1630*/  ISETP.GE.AND P2, PT, R5, R42, PT ;  /* 0x0000002a0500720c */ /* 0x001fe20003f46270 */
[----:B------:R-:W-:-:S12]  /*1640*/  IMAD.MOV.U32 R22, RZ, RZ, R5 ;  /* 0x000000ffff167224 */ /* 0x000fd800078e0005 */
[----:B------:R-:W-:Y:S01]  /*1650*/  @!P2 IADD3 R5, R22, 0x80, RZ ;  /* 0x000000801605a810 */ /* 0x000fe20007ffe0ff */
[----:B------:R-:W-:Y:S02]  /*1660*/  @!P2 IMAD.IADD R2, R43, 0x1, R22 ;  /* 0x000000012b02a824 */ /* 0x000fe400078e0216 */
[----:B------:R-:W-:Y:S01]  /*1670*/  @!P2 IMAD.MOV.U32 R3, RZ, RZ, 0x8 ;  /* 0x00000008ff03a424 */ /* 0x000fe200078e00ff */
[----:B------:R-:W-:-:S03]  /*1680*/  ISETP.GE.AND P6, PT, R5, R42, PT ;  /* 0x0000002a0500720c */ /* 0x000fc60003fc6270 */
[----:B------:R-:W-:Y:S01]  /*1690*/  @!P2 IMAD.WIDE.U32 R2, R2, R3, c[0x0][0x170] ;  /* 0x00005c000202a625 */ /* 0x000fe200078e0003 */
[----:B------:R-:W-:Y:S01]  /*16a0*/  CS2R R10, SRZ ;  /* 0x00000000000a7805 */ /* 0x000fe2000001ff00 */
[----:B------:R-:W-:Y:S01]  /*16b0*/  CS2R R12, SRZ ;  /* 0x00000000000c7805 */ /* 0x000fe2000001ff00 */
[----:B------:R-:W-:Y:S01]  /*16c0*/  CS2R R14, SRZ ;  /* 0x00000000000e7805 */ /* 0x000fe2000001ff00 */
[----:B------:R-:W-:Y:S01]  /*16d0*/  CS2R R16, SRZ ;  /* 0x0000000000107805 */ /* 0x000fe2000001ff00 */
[----:B------:R0:W5:Y:S05]  /*16e0*/  @!P2 LDG.E.64 R20, [R2.64] ;  /* 0x000000060214a981 */ /* 0x00016a000c1e1b00 */
[----:B------:R-:W-:Y:S01]  /*16f0*/  @!P6 IMAD.IADD R6, R43, 0x1, R5 ;  /* 0x000000012b06e824 */ /* 0x000fe200078e0205 */
[----:B------:R-:W-:Y:S01]  /*1700*/  @!P6 IADD3 R5, R5, 0x80, RZ ;  /* 0x000000800505e810 */ /* 0x000fe20007ffe0ff */
[----:B------:R-:W-:-:S03]  /*1710*/  @!P6 IMAD.MOV.U32 R7, RZ, RZ, 0x8 ;  /* 0x00000008ff07e424 */ /* 0x000fc600078e00ff */
[----:B------:R-:W-:Y:S01]  /*1720*/  ISETP.GE.AND P5, PT, R5, R42, PT ;  /* 0x0000002a0500720c */ /* 0x000fe20003fa6270 */
[----:B------:R-:W-:-:S05]  /*1730*/  @!P6 IMAD.WIDE.U32 R6, R6, R7, c[0x0][0x170] ;  /* 0x00005c000606e625 */ /* 0x000fca00078e0007 */
[----:B------:R1:W5:Y:S07]  /*1740*/  @!P6 LDG.E.64 R32, [R6.64] ;  /* 0x000000060620e981 */ /* 0x00036e000c1e1b00 */
[----:B------:R-:W-:Y:S01]  /*1750*/  @!P5 IMAD.IADD R24, R43, 0x1, R5 ;  /* 0x000000012b18d824 */ /* 0x000fe200078e0205 */
[----:B------:R-:W-:Y:S02]  /*1760*/  @!P5 IADD3 R5, R5, 0x80, RZ ;  /* 0x000000800505d810 */ /* 0x000fe40007ffe0ff */
[----:B------:R-:W-:-:S02]  /*1770*/  @!P5 MOV R25, 0x8 ;  /* 0x000000080019d802 */ /* 0x000fc40000000f00 */
[----:B------:R-:W-:-:S03]  /*1780*/  ISETP.GE.AND P4, PT, R5, R42, PT ;  /* 0x0000002a0500720c */ /* 0x000fc60003f86270 */
[----:B------:R-:W-:Y:S01]  /*1790*/  @!P5 IMAD.WIDE.U32 R24, R24, R25, c[0x0][0x170] ;  /* 0x00005c001818d625 */ /* 0x000fe200078e0019 */
[----:B------:R-:W-:-:S04]  /*17a0*/  CS2R R18, SRZ ;  /* 0x0000000000127805 */ /* 0x000fc8000001ff00 */
[----:B------:R2:W5:Y:S05]  /*17b0*/  @!P5 LDG.E.64 R8, [R24.64] ;  /* 0x000000061808d981 */ /* 0x00056a000c1e1b00 */
        /* <DEDUP_REMOVED lines=13> */
[----:B------:R-:W-:Y:S02]  /*1890*/  @!P3 IMAD.MOV.U32 R28, RZ, RZ, 0x8 ;  /* 0x00000008ff1cb424 */ /* 0x000fe400078e00ff */
[----:B------:R-:W-:Y:S02]  /*18a0*/  @!P1 IMAD.MOV.U32 R29, RZ, RZ, 0x8 ;  /* 0x00000008ff1d9424 */ /* 0x000fe400078e00ff */
[----:B------:R-:W-:Y:S02]  /*18b0*/  @!P0 IMAD.MOV.U32 R31, RZ, RZ, 0x8 ;  /* 0x00000008ff1f8424 */ /* 0x000fe400078e00ff */
[----:B0-----:R-:W-:-:S04]  /*18c0*/  @!P4 IMAD.WIDE.U32 R2, R23, R26, c[0x0][0x170] ;  /* 0x00005c001702c625 */ /* 0x001fc800078e001a */
[----:B------:R-:W-:Y:S01]  /*18d0*/  @!P6 IMAD.IADD R5, R43, 0x1, R5 ;  /* 0x000000012b05e824 */ /* 0x000fe200078e0205 */
[----:B------:R0:W5:Y:S01]  /*18e0*/  @!P4 LDG.E.64 R10, [R2.64] ;  /* 0x00000006020ac981 */ /* 0x000162000c1e1b00 */
[----:B------:R-:W-:Y:S02]  /*18f0*/  @!P6 IMAD.MOV.U32 R30, RZ, RZ, 0x8 ;  /* 0x00000008ff1ee424 */ /* 0x000fe400078e00ff */
[----:B-1----:R-:W-:-:S04]  /*1900*/  @!P3 IMAD.WIDE.U32 R6, R27, R28, c[0x0][0x170] ;  /* 0x00005c001b06b625 */ /* 0x002fc800078e001c */
[----:B--2---:R-:W-:Y:S01]  /*1910*/  @!P1 IMAD.WIDE.U32 R24, R4, R29, c[0x0][0x170] ;  /* 0x00005c0004189625 */ /* 0x004fe200078e001d */
[----:B------:R0:W5:Y:S03]  /*1920*/  @!P3 LDG.E.64 R12, [R6.64] ;  /* 0x00000006060cb981 */ /* 0x000166000c1e1b00 */
[----:B------:R-:W-:Y:S01]  /*1930*/  @!P0 IMAD.WIDE.U32 R26, R0, R31, c[0x0][0x170] ;  /* 0x00005c00001a8625 */ /* 0x000fe200078e001f */
[----:B------:R0:W5:Y:S03]  /*1940*/  @!P1 LDG.E.64 R14, [R24.64] ;  /* 0x00000006180e9981 */ /* 0x000166000c1e1b00 */
        /* <DEDUP_REMOVED lines=18> */
[----:B0-----:R-:W-:Y:S05]  /*1a70*/  CALL.REL.NOINC `($_ZN2at6native29vectorized_elementwise_kernelILi2EZZZNS0_15sin_kernel_cudaERNS_18TensorIteratorBaseEENKUlvE0_clEvENKUlvE_clEvEUldE_St5arrayIPcLm2EEEEviT0_T1_$__internal_trig_reduction_slowpathd) ;  /* 0x0000198000007944 */ /* 0x001fea0003c00000 */
[----:B------:R-:W-:Y:S05]  /*1a80*/  BRA `(.L_x_2311) ;  /* 0x0000002000007947 */ /* 0x000fea0003800000 */
.L_x_2310:
[----:B0-----:R0:W1:Y:S01]  /*1a90*/  DMUL R2, RZ, R20 ;  /* 0x00000014ff027228 */ /* 0x0010620000000000 */
[----:B------:R-:W-:-:S05]  /*1aa0*/  IMAD.MOV.U32 R0, RZ, RZ, RZ ;  /* 0x000000ffff007224 */ /* 0x000fca00078e00ff */
.L_x_2311:
[----:B------:R-:W-:Y:S05]  /*1ab0*/  BSYNC B2 ;  /* 0x0000000000027941 */ /* 0x000fea0003800000 */
.L_x_2309:
        /* <DEDUP_REMOVED lines=22> */
.L_x_2308:
[----:B------:R-:W-:Y:S05]  /*1c20*/  BSYNC B1 ;  /* 0x0000000000017941 */ /* 0x000fea0003800000 */
.L_x_2307:
[----:B------:R-:W-:Y:S01]  /*1c30*/  IADD3 R23, R22, 0x80, RZ ;  /* 0x0000008016177810 */ /* 0x000fe20007ffe0ff */
[----:B------:R-:W-:Y:S03]  /*1c40*/  BSSY B1, `(.L_x_2312) ;  /* 0x000002c000017945 */ /* 0x000fe60003800000 */
[----:B------:R-:W-:-:S13]  /*1c50*/  ISETP.GE.AND P0, PT, R23, R42, PT ;  /* 0x0000002a1700720c */ /* 0x000fda0003f06270 */
        /* <DEDUP_REMOVED lines=17> */
.L_x_2315:
[----:B0-----:R0:W1:Y:S01]  /*1d70*/  DMUL R2, RZ, R32 ;  /* 0x00000020ff027228 */ /* 0x0010620000000000 */
[----:B------:R-:W-:-:S05]  /*1d80*/  MOV R0, RZ ;  /* 0x000000ff00007202 */ /* 0x000fca0000000f00 */
.L_x_2316:
[----:B------:R-:W-:Y:S05]  /*1d90*/  BSYNC B2 ;  /* 0x0000000000027941 */ /* 0x000fea0003800000 */
.L_x_2314:
        /* <DEDUP_REMOVED lines=22> */
.L_x_2313:
[----:B------:R-:W-:Y:S05]  /*1f00*/  BSYNC B1 ;  /* 0x0000000000017941 */ /* 0x000fea0003800000 */
.L_x_2312:
        /* <DEDUP_REMOVED lines=20> */
.L_x_2320:
[----:B------:R0:W1:Y:S01]  /*2050*/  DMUL R2, RZ, R8 ;  /* 0x00000008ff027228 */ /* 0x0000620000000000 */
[----:B------:R-:W-:-:S05]  /*2060*/  IMAD.MOV.U32 R0, RZ, RZ, RZ ;  /* 0x000000ffff007224 */ /* 0x000fca00078e00ff */
.L_x_2321:
[----:B------:R-:W-:Y:S05]  /*2070*/  BSYNC B2 ;  /* 0x0000000000027941 */ /* 0x000fea0003800000 */
.L_x_2319:
        /* <DEDUP_REMOVED lines=22> */
.L_x_2318:
[----:B------:R-:W-:Y:S05]  /*21e0*/  BSYNC B1 ;  /* 0x0000000000017941 */ /* 0x000fea0003800000 */
.L_x_2317:
        /* <DEDUP_REMOVED lines=17> */
[----:B--2---:R-:W-:-:S03]  /*2300*/  IMAD.MOV.U32 R2, RZ, RZ, R11 ;  /* 0x000000ffff027224 */ /* 0x004fc600078e000b */
[----:B01----:R-:W-:Y:S05]  /*2310*/  CALL.REL.NOINC `($_ZN2at6native29vectorized_elementwise_kernelILi2EZZZNS0_15sin_kernel_cudaERNS_18TensorIteratorBaseEENKUlvE0_clEvENKUlvE_clEvEUldE_St5arrayIPcLm2EEEEviT0_T1_$__internal_trig_reduction_slowpathd) ;  /* 0x000010e000007944 */ /* 0x003fea0003c00000 */
[----:B------:R-:W-:Y:S05]  /*2320*/  BRA `(.L_x_2326) ;  /* 0x0000002000007947 */ /* 0x000fea0003800000 */
.L_x_2325:
[----:B------:R1:W2:Y:S01]  /*2330*/  DMUL R2, RZ, R10 ;  /* 0x0000000aff027228 */ /* 0x0002a20000000000 */
[----:B------:R-:W-:-:S05]  /*2340*/  IMAD.MOV.U32 R0, RZ, RZ, RZ ;  /* 0x000000ffff007224 */ /* 0x000fca00078e00ff */
.L_x_2326:
[----:B------:R-:W-:Y:S05]  /*2350*/  BSYNC B2 ;  /* 0x0000000000027941 */ /* 0x000fea0003800000 */
.L_x_2324:
[----:B------:R-:W-:Y:S01]  /*2360*/  IMAD.SHL.U32 R4, R0, 0x8, RZ ;  /* 0x0000000800047824 */ /* 0x000fe200078e00ff */
[----:B------:R-:W-:-:S04]  /*2370*/  MOV R29, 0x8 ;  /* 0x00000008001d7802 */ /* 0x000fc80000000f00 */
[----:B------:R-:W-:-:S05]  /*2380*/  LOP3.LUT R4, R4, 0x8, RZ, 0xc0, !PT ;  /* 0x0000000804047812 */ /* 0x000fca00078ec0ff */
[----:B------:R-:W-:-:S05]  /*2390*/  IMAD.WIDE.U32 R28, R4, R29, c[0x4][0x138] ;  /* 0x01004e00041c7625 */ /* 0x000fca00078e001d */
[----:B-1----:R-:W3:Y:S04]  /*23a0*/  LDG.E.128.CONSTANT R4, [R28.64] ;  /* 0x000000061c047981 */ /* 0x002ee8000c1e9d00 */
        /* <DEDUP_REMOVED lines=17> */
.L_x_2323:
[----:B------:R-:W-:Y:S05]  /*24c0*/  BSYNC B1 ;  /* 0x0000000000017941 */ /* 0x000fea0003800000 */
.L_x_2322:
        /* <DEDUP_REMOVED lines=17> */
[----:B---3--:R-:W-:-:S03]  /*25e0*/  IMAD.MOV.U32 R2, RZ, RZ, R13 ;  /* 0x000000ffff027224 */ /* 0x008fc600078e000d */
[----:B012---:R-:W-:Y:S05]  /*25f0*/  CALL.REL.NOINC `($_ZN2at6native29vectorized_elementwise_kernelILi2EZZZNS0_15sin_kernel_cudaERNS_18TensorIteratorBaseEENKUlvE0_clEvENKUlvE_clEvEUldE_St5arrayIPcLm2EEEEviT0_T1_$__internal_trig_reduction_slowpathd) ;  /* 0x00000e0000007944 */ /* 0x007fea0003c00000 */
[----:B------:R-:W-:Y:S05]  /*2600*/  BRA `(.L_x_2331) ;  /* 0x0000002000007947 */ /* 0x000fea0003800000 */
.L_x_2330:
[----:B------:R2:W3:Y:S01]  /*2610*/  DMUL R2, RZ, R12 ;  /* 0x0000000cff027228 */ /* 0x0004e20000000000 */
[----:B------:R-:W-:-:S05]  /*2620*/  IMAD.MOV.U32 R0, RZ, RZ, RZ ;  /* 0x000000ffff007224 */ /* 0x000fca00078e00ff */
.L_x_2331:
[----:B------:R-:W-:Y:S05]  /*2630*/  BSYNC B2 ;  /* 0x0000000000027941 */ /* 0x000fea0003800000 */
.L_x_2329:
[----:B------:R-:W-:Y:S02]  /*2640*/  IMAD.SHL.U32 R4, R0, 0x8, RZ ;  /* 0x0000000800047824 */ /* 0x000fe400078e00ff */
[----:B--2---:R-:W-:-:S03]  /*2650*/  IMAD.MOV.U32 R13, RZ, RZ, 0x8 ;  /* 0x00000008ff0d7424 */ /* 0x004fc600078e00ff */
[----:B------:R-:W-:-:S05]  /*2660*/  LOP3.LUT R4, R4, 0x8, RZ, 0xc0, !PT ;  /* 0x0000000804047812 */ /* 0x000fca00078ec0ff */
[----:B------:R-:W-:-:S05]  /*2670*/  IMAD.WIDE.U32 R12, R4, R13, c[0x4][0x138] ;  /* 0x01004e00040c7625 */ /* 0x000fca00078e000d */
[----:B------:R-:W2:Y:S04]  /*2680*/  LDG.E.128.CONSTANT R4, [R12.64] ;  /* 0x000000060c047981 */ /* 0x000ea8000c1e9d00 */
        /* <DEDUP_REMOVED lines=17> */
.L_x_2328:
[----:B------:R-:W-:Y:S05]  /*27a0*/  BSYNC B1 ;  /* 0x0000000000017941 */ /* 0x000fea0003800000 */
.L_x_2327:
[----:B------:R-:W-:Y:S01]  /*27b0*/  IADD3 R3, R22, 0x280, RZ ;  /* 0x0000028016037810 */ /* 0x000fe20007ffe0ff */
[----:B------:R-:W-:Y:S03]  /*27c0*/  BSSY B1, `(.L_x_2332) ;  /* 0x000002c000017945 */ /* 0x000fe60003800000 */
[----:B------:R-:W-:-:S13]  /*27d0*/  ISETP.GE.AND P0, PT, R3, R42, PT ;  /* 0x0000002a0300720c */ /* 0x000fda0003f06270 */
[----:B------:R-:W-:Y:S05]  /*27e0*/  @P0 BRA `(.L_x_2333) ;  /* 0x0000029000000947 */ /* 0x000fea0003800000 */
[----:B-----5:R-:W3:Y:S01]  /*27f0*/  DSETP.NEU.AND P0, PT, |R14|, +INF , PT ;  /* 0x7ff000000e00742a */ /* 0x020ee20003f0d200 */
        /* <DEDUP_REMOVED lines=12> */
[----:B----4-:R-:W-:-:S03]  /*28c0*/  IMAD.MOV.U32 R2, RZ, RZ, R15 ;  /* 0x000000ffff027224 */ /* 0x010fc600078e000f */
[----:B0123--:R-:W-:Y:S05]  /*28d0*/  CALL.REL.NOINC `($_ZN2at6native29vectorized_elementwise_kernelILi2EZZZNS0_15sin_kernel_cudaERNS_18TensorIteratorBaseEENKUlvE0_clEvENKUlvE_clEvEUldE_St5arrayIPcLm2EEEEviT0_T1_$__internal_trig_reduction_slowpathd) ;  /* 0x00000b2000007944 */ /* 0x00ffea0003c00000 */
[----:B------:R-:W-:Y:S05]  /*28e0*/  BRA `(.L_x_2336) ;  /* 0x0000002000007947 */ /* 0x000fea0003800000 */
.L_x_2335:
[----:B------:R3:W4:Y:S01]  /*28f0*/  DMUL R2, RZ, R14 ;  /* 0x0000000eff027228 */ /* 0x0007220000000000 */
[----:B------:R-:W-:-:S05]  /*2900*/  IMAD.MOV.U32 R0, RZ, RZ, RZ ;  /* 0x000000ffff007224 */ /* 0x000fca00078e00ff */
.L_x_2336:
[----:B------:R-:W-:Y:S05]  /*2910*/  BSYNC B2 ;  /* 0x0000000000027941 */ /* 0x000fea0003800000 */
.L_x_2334:
[----:B------:R-:W-:Y:S02]  /*2920*/  IMAD.SHL.U32 R4, R0, 0x8, RZ ;  /* 0x0000000800047824 */ /* 0x000fe400078e00ff */
[----:B------:R-:W-:-:S03]  /*2930*/  IMAD.MOV.U32 R21, RZ, RZ, 0x8 ;  /* 0x00000008ff157424 */ /* 0x000fc600078e00ff */
[----:B------:R-:W-:-:S05]  /*2940*/  LOP3.LUT R4, R4, 0x8, RZ, 0xc0, !PT ;  /* 0x0000000804047812 */ /* 0x000fca00078ec0ff */
[----:B------:R-:W-:-:S05]  /*2950*/  IMAD.WIDE.U32 R20, R4, R21, c[0x4][0x138] ;  /* 0x01004e0004147625 */ /* 0x000fca00078e0015 */
[----:B---3--:R-:W3:Y:S04]  /*2960*/  LDG.E.128.CONSTANT R4, [R20.64] ;  /* 0x0000000614047981 */ /* 0x008ee8000c1e9d00 */
[----:B------:R-:W5:Y:S04]  /*2970*/  LDG.E.128.CONSTANT R8, [R20.64+0x10] ;  /* 0x0000100614087981 */ /* 0x000f68000c1e9d00 */
[----:B----4-:R-:W4:Y:S01]  /*2980*/  LDG.E.128.CONSTANT R24, [R20.64+0x20] ;  /* 0x0000200614187981 */ /* 0x010f22000c1e9d00 */
[----:B------:R-:W-:Y:S01]  /*2990*/  R2P PR, R0, 0x3 ;  /* 0x0000000300007804 */ /* 0x000fe20000000000 */
[----:B------:R-:W-:Y:S01]  /*29a0*/  IMAD.MOV.U32 R28, RZ, RZ, 0x79785eba ;  /* 0x79785ebaff1c7424 */ /* 0x000fe200078e00ff */
[----:B------:R-:W-:Y:S01]  /*29b0*/  MOV R0, 0x3de5db65 ;  /* 0x3de5db6500007802 */ /* 0x000fe20000000f00 */
[----:B------:R-:W3:-:S03]  /*29c0*/  DMUL R14, R2, R2 ;  /* 0x00000002020e7228 */ /* 0x000ec60000000000 */
[----:B------:R-:W-:Y:S02]  /*29d0*/  FSEL R28, -R28, 4.2945490664224492434e-19, !P0 ;  /* 0x20fd81641c1c7808 */ /* 0x000fe40004000100 */
[----:B------:R-:W-:-:S06]  /*29e0*/  FSEL R29, R0, -0.082518599927425384521, !P0 ;  /* 0xbda8ff83001d7808 */ /* 0x000fcc0004000000 */
[----:B---3--:R-:W3:-:S06]  /*29f0*/  DFMA R4, R14, R28, R4 ;  /* 0x0000001c0e04722b */ /* 0x008ecc0000000004 */
[----:B---3--:R-:W5:-:S06]  /*2a00*/  DFMA R4, R14, R4, R6 ;  /* 0x000000040e04722b */ /* 0x008f4c0000000006 */
[----:B-----5:R-:W3:-:S06]  /*2a10*/  DFMA R4, R14, R4, R8 ;  /* 0x000000040e04722b */ /* 0x020ecc0000000008 */
[----:B---3--:R-:W4:-:S06]  /*2a20*/  DFMA R4, R14, R4, R10 ;  /* 0x000000040e04722b */ /* 0x008f0c000000000a */
[----:B----4-:R-:W3:-:S06]  /*2a30*/  DFMA R4, R14, R4, R24 ;  /* 0x000000040e04722b */ /* 0x010ecc0000000018 */
[----:B---3--:R-:W3:-:S06]  /*2a40*/  DFMA R4, R14, R4, R26 ;  /* 0x000000040e04722b */ /* 0x008ecc000000001a */
[----:B---3--:R-:W-:-:S04]  /*2a50*/  DFMA R10, R4, R2, R2 ;  /* 0x00000002040a722b */ /* 0x008fc80000000002 */
[----:B------:R-:W3:-:S06]  /*2a60*/  @P0 DFMA R10, R14, R4, 1 ;  /* 0x3ff000000e0a042b */ /* 0x000ecc0000000004 */
[----:B---3--:R-:W3:-:S06]  /*2a70*/  @P1 DFMA R10, R10, -1, RZ ;  /* 0xbff000000a0a182b */ /* 0x008ecc00000000ff */
.L_x_2333:
[----:B------:R-:W-:Y:S05]  /*2a80*/  BSYNC B1 ;  /* 0x0000000000017941 */ /* 0x000fea0003800000 */
.L_x_2332:
[----:B------:R-:W-:Y:S01]  /*2a90*/  IADD3 R3, R22, 0x300, RZ ;  /* 0x0000030016037810 */ /* 0x000fe20007ffe0ff */
[----:B------:R-:W-:Y:S03]  /*2aa0*/  BSSY B1, `(.L_x_2337) ;  /* 0x000002c000017945 */ /* 0x000fe60003800000 */
[----:B------:R-:W-:-:S13]  /*2ab0*/  ISETP.GE.AND P0, PT, R3, R42, PT ;  /* 0x0000002a0300720c */ /* 0x000fda0003f06270 */
[----:B------:R-:W-:Y:S05]  /*2ac0*/  @P0 BRA `(.L_x_2338) ;  /* 0x0000029000000947 */ /* 0x000fea0003800000 */
[----:B-----5:R-:W4:Y:S01]  /*2ad0*/  DSETP.NEU.AND P0, PT, |R16|, +INF , PT ;  /* 0x7ff000001000742a */ /* 0x020f220003f0d200 */
[----:B------:R-:W-:-:S13]  /*2ae0*/  BSSY B2, `(.L_x_2339) ;  /* 0x0000011000027945 */ /* 0x000fda0003800000 */
[----:B----4-:R-:W-:Y:S05]  /*2af0*/  @!P0 BRA `(.L_x_2340) ;  /* 0x000000d000008947 */ /* 0x010fea0003800000 */
[----:B------:R-:W4:-:S04]  /*2b00*/  DMUL R4, R16, c[0x2][0x0] ;  /* 0x0080000010047a28 */ /* 0x000f080000000000 */
[----:B------:R-:W-:Y:S02]  /*2b10*/  DSETP.GE.AND P0, PT, |R16|, 2.14748364800000000000e+09, PT ;  /* 0x41e000001000742a */ /* 0x000fe40003f06200 */
[----:B----4-:R-:W4:Y:S08]  /*2b20*/  F2I.F64 R0, R4 ;  /* 0x0000000400007311 */ /* 0x010f300000301100 */
[----:B----4-:R-:W4:Y:S02]  /*2b30*/  I2F.F64 R2, R0 ;  /* 0x0000000000027312 */ /* 0x010f240000201c00 */
[----:B----4-:R-:W4:-:S06]  /*2b40*/  DFMA R6, -R2, c[0x2][0x8], R16 ;  /* 0x0080020002067a2b */ /* 0x010f0c0000000110 */
[----:B----4-:R-:W4:-:S06]  /*2b50*/  DFMA R6, -R2, c[0x2][0x10], R6 ;  /* 0x0080040002067a2b */ /* 0x010f0c0000000106 */
[----:B----4-:R4:W3:Y:S01]  /*2b60*/  DFMA R2, -R2, c[0x2][0x18], R6 ;  /* 0x0080060002027a2b */ /* 0x0108e20000000106 */
[----:B------:R-:W-:Y:S05]  /*2b70*/  @!P0 BRA `(.L_x_2341) ;  /* 0x0000007000008947 */ /* 0x000fea0003800000 */
[----:B------:R-:W-:Y:S01]  /*2b80*/  IMAD.MOV.U32 R20, RZ, RZ, R16 ;  /* 0x000000ffff147224 */ /* 0x000fe200078e0010 */
[----:B------:R-:W-:Y:S01]  /*2b90*/  MOV R28, 0x2bc0 ;  /* 0x00002bc0001c7802 */ /* 0x000fe20000000f00 */
[----:B---3--:R-:W-:-:S03]  /*2ba0*/  IMAD.MOV.U32 R2, RZ, RZ, R17 ;  /* 0x000000ffff027224 */ /* 0x008fc600078e0011 */
[----:B012-4-:R-:W-:Y:S05]  /*2bb0*/  CALL.REL.NOINC `($_ZN2at6native29vectorized_elementwise_kernelILi2EZZZNS0_15sin_kernel_cudaERNS_18TensorIteratorBaseEENKUlvE0_clEvENKUlvE_clEvEUldE_St5arrayIPcLm2EEEEviT0_T1_$__internal_trig_reduction_slowpathd) ;  /* 0x0000084000007944 */ /* 0x017fea0003c00000 */
[----:B------:R-:W-:Y:S05]  /*2bc0*/  BRA `(.L_x_2341) ;  /* 0x0000002000007947 */ /* 0x000fea0003800000 */
.L_x_2340:
[----:B------:R4:W3:Y:S01]  /*2bd0*/  DMUL R2, RZ, R16 ;  /* 0x00000010ff027228 */ /* 0x0008e20000000000 */
[----:B------:R-:W-:-:S05]  /*2be0*/  IMAD.MOV.U32 R0, RZ, RZ, RZ ;  /* 0x000000ffff007224 */ /* 0x000fca00078e00ff */
.L_x_2341:
[----:B------:R-:W-:Y:S05]  /*2bf0*/  BSYNC B2 ;  /* 0x0000000000027941 */ /* 0x000fea0003800000 */
.L_x_2339:
[----:B------:R-:W-:Y:S02]  /*2c00*/  IMAD.SHL.U32 R4, R0, 0x8, RZ ;  /* 0x0000000800047824 */ /* 0x000fe400078e00ff */
[----:B------:R-:W-:-:S03]  /*2c10*/  IMAD.MOV.U32 R9, RZ, RZ, 0x8 ;  /* 0x00000008ff097424 */ /* 0x000fc600078e00ff */
[----:B------:R-:W-:-:S05]  /*2c20*/  LOP3.LUT R4, R4, 0x8, RZ, 0xc0, !PT ;  /* 0x0000000804047812 */ /* 0x000fca00078ec0ff */
[----:B------:R-:W-:-:S05]  /*2c30*/  IMAD.WIDE.U32 R8, R4, R9, c[0x4][0x138] ;  /* 0x01004e0004087625 */ /* 0x000fca00078e0009 */
[----:B----4-:R-:W4:Y:S04]  /*2c40*/  LDG.E.128.CONSTANT R4, [R8.64] ;  /* 0x0000000608047981 */ /* 0x010f28000c1e9d00 */
[----:B------:R-:W5:Y:S04]  /*2c50*/  LDG.E.128.CONSTANT R24, [R8.64+0x10] ;  /* 0x0000100608187981 */ /* 0x000f68000c1e9d00 */
[----:B---3--:R-:W3:Y:S01]  /*2c60*/  LDG.E.128.CONSTANT R36, [R8.64+0x20] ;  /* 0x0000200608247981 */ /* 0x008ee2000c1e9d00 */
[----:B------:R-:W-:Y:S01]  /*2c70*/  R2P PR, R0, 0x3 ;  /* 0x0000000300007804 */ /* 0x000fe20000000000 */
[----:B------:R-:W-:Y:S01]  /*2c80*/  IMAD.MOV.U32 R16, RZ, RZ, 0x79785eba ;  /* 0x79785ebaff107424 */ /* 0x000fe200078e00ff */
[----:B------:R-:W4:Y:S01]  /*2c90*/  DMUL R14, R2, R2 ;  /* 0x00000002020e7228 */ /* 0x000f220000000000 */
[----:B------:R-:W-:-:S03]  /*2ca0*/  IMAD.MOV.U32 R0, RZ, RZ, 0x3de5db65 ;  /* 0x3de5db65ff007424 */ /* 0x000fc600078e00ff */
[----:B------:R-:W-:Y:S02]  /*2cb0*/  FSEL R16, -R16, 4.2945490664224492434e-19, !P0 ;  /* 0x20fd816410107808 */ /* 0x000fe40004000100 */
[----:B------:R-:W-:-:S06]  /*2cc0*/  FSEL R17, R0, -0.082518599927425384521, !P0 ;  /* 0xbda8ff8300117808 */ /* 0x000fcc0004000000 */
[----:B----4-:R-:W4:-:S06]  /*2cd0*/  DFMA R4, R14, R16, R4 ;  /* 0x000000100e04722b */ /* 0x010f0c0000000004 */
[----:B----4-:R-:W5:-:S06]  /*2ce0*/  DFMA R4, R14, R4, R6 ;  /* 0x000000040e04722b */ /* 0x010f4c0000000006 */
[----:B-----5:R-:W4:-:S06]  /*2cf0*/  DFMA R4, R14, R4, R24 ;  /* 0x000000040e04722b */ /* 0x020f0c0000000018 */
[----:B----4-:R-:W3:-:S06]  /*2d00*/  DFMA R4, R14, R4, R26 ;  /* 0x000000040e04722b */ /* 0x010ecc000000001a */
[----:B---3--:R-:W3:-:S06]  /*2d10*/  DFMA R4, R14, R4, R36 ;  /* 0x000000040e04722b */ /* 0x008ecc0000000024 */
[----:B---3--:R-:W3:-:S06]  /*2d20*/  DFMA R4, R14, R4, R38 ;  /* 0x000000040e04722b */ /* 0x008ecc0000000026 */
[----:B---3--:R-:W-:-:S04]  /*2d30*/  DFMA R8, R4, R2, R2 ;  /* 0x000000020408722b */ /* 0x008fc80000000002 */
[----:B------:R-:W3:-:S06]  /*2d40*/  @P0 DFMA R8, R14, R4, 1 ;  /* 0x3ff000000e08042b */ /* 0x000ecc0000000004 */
[----:B---3--:R-:W3:-:S06]  /*2d50*/  @P1 DFMA R8, R8, -1, RZ ;  /* 0xbff000000808182b */ /* 0x008ecc00000000ff */
.L_x_2338:
[----:B------:R-:W-:Y:S05]  /*2d60*/  BSYNC B1 ;  /* 0x0000000000017941 */ /* 0x000fea0003800000 */
.L_x_2337:
        /* <DEDUP_REMOVED lines=20> */
.L_x_2345:
[----:B------:R4:W3:Y:S01]  /*2eb0*/  DMUL R2, RZ, R18 ;  /* 0x00000012ff027228 */ /* 0x0008e20000000000 */
[----:B------:R-:W-:-:S05]  /*2ec0*/  IMAD.MOV.U32 R0, RZ, RZ, RZ ;  /* 0x000000ffff007224 */ /* 0x000fca00078e00ff */
.L_x_2346:
[----:B------:R-:W-:Y:S05]  /*2ed0*/  BSYNC B2 ;  /* 0x0000000000027941 */ /* 0x000fea0003800000 */
.L_x_2344:
        /* <DEDUP_REMOVED lines=22> */
.L_x_2343:
[----:B------:R-:W-:Y:S05]  /*3040*/  BSYNC B1 ;  /* 0x0000000000017941 */ /* 0x000fea0003800000 */
.L_x_2342:
[----:B------:R-:W-:Y:S01]  /*3050*/  @!P2 MOV R5, 0x8 ;  /* 0x000000080005a802 */ /* 0x000fe20000000f00 */
[----:B------:R-:W-:Y:S01]  /*3060*/  @!P2 IMAD.IADD R4, R43, 0x1, R22 ;  /* 0x000000012b04a824 */ /* 0x000fe200078e0216 */
[----:B------:R-:W-:Y:S01]  /*3070*/  BSSY B0, `(.L_x_2347) ;  /* 0x0000030000007945 */ /* 0x000fe20003800000 */
[----:B------:R-:W-:Y:S01]  /*3080*/  @!P2 IMAD.MOV.U32 R22, RZ, RZ, R23 ;  /* 0x000000ffff16a224 */ /* 0x000fe200078e0017 */
[----:B------:R-:W-:Y:S01]  /*3090*/  BSSY B1, `(.L_x_2348) ;  /* 0x0000027000017945 */ /* 0x000fe20003800000 */
[----:B------:R-:W-:-:S03]  /*30a0*/  @!P2 IMAD.WIDE.U32 R4, R4, R5, c[0x0][0x168] ;  /* 0x00005a000404a625 */ /* 0x000fc600078e0005 */
[----:B------:R-:W-:Y:S02]  /*30b0*/  ISETP.GE.AND P0, PT, R22, R42, PT ;  /* 0x0000002a1600720c */ /* 0x000fe40003f06270 */
[----:B------:R4:W-:Y:S11]  /*30c0*/  @!P2 STG.E.64 [R4.64], R40 ;  /* 0x000000280400a986 */ /* 0x0009f6000c101b06 */
[----:B------:R-:W-:Y:S05]  /*30d0*/  @P0 BRA `(.L_x_2349) ;  /* 0x000000c000000947 */ /* 0x000fea0003800000 */
[----:B----4-:R-:W-:Y:S01]  /*30e0*/  IMAD.IADD R4, R43, 0x1, R22 ;  /* 0x000000012b047824 */ /* 0x010fe200078e0216 */
[----:B------:R-:W-:Y:S01]  /*30f0*/  IADD3 R22, R22, 0x80, RZ ;  /* 0x0000008016167810 */ /* 0x000fe20007ffe0ff */
[----:B------:R-:W-:-:S03]  /*3100*/  IMAD.MOV.U32 R5, RZ, RZ, 0x8 ;  /* 0x00000008ff057424 */ /* 0x000fc600078e00ff */
[----:B------:R-:W-:Y:S01]  /*3110*/  ISETP.GE.AND P0, PT, R22, R42, PT ;  /* 0x0000002a1600720c */ /* 0x000fe20003f06270 */
[----:B------:R-:W-:-:S05]  /*3120*/  IMAD.WIDE.U32 R4, R4, R5, c[0x0][0x168] ;  /* 0x00005a0004047625 */ /* 0x000fca00078e0005 */
[----:B------:R4:W-:Y:S07]  /*3130*/  STG.E.64 [R4.64], R34 ;  /* 0x0000002204007986 */ /* 0x0009ee000c101b06 */
[----:B------:R-:W-:Y:S05]  /*3140*/  @P0 BRA `(.L_x_2350) ;  /* 0x000000c000000947 */ /* 0x000fea0003800000 */
[----:B----4-:R-:W-:Y:S01]  /*3150*/  IMAD.IADD R4, R43, 0x1, R22 ;  /* 0x000000012b047824 */ /* 0x010fe200078e0216 */
[----:B------:R-:W-:Y:S01]  /*3160*/  IADD3 R22, R22, 0x80, RZ ;  /* 0x0000008016167810 */ /* 0x000fe20007ffe0ff */
[----:B------:R-:W-:-:S04]  /*3170*/  IMAD.MOV.U32 R5, RZ, RZ, 0x8 ;  /* 0x00000008ff057424 */ /* 0x000fc800078e00ff */
[----:B------:R-:W-:-:S05]  /*3180*/  IMAD.WIDE.U32 R4, R4, R5, c[0x0][0x168] ;  /* 0x00005a0004047625 */ /* 0x000fca00078e0005 */
[----:B0----5:R0:W-:Y:S02]  /*3190*/  STG.E.64 [R4.64], R32 ;  /* 0x0000002004007986 */ /* 0x0211e4000c101b06 */
.L_x_2349:
[----:B------:R-:W-:-:S13]  /*31a0*/  ISETP.GE.AND P0, PT, R22, R42, PT ;  /* 0x0000002a1600720c */ /* 0x000fda0003f06270 */
[----:B------:R-:W-:Y:S05]  /*31b0*/  @P0 BRA `(.L_x_2351) ;  /* 0x000000c000000947 */ /* 0x000fea0003800000 */
[----:B0---4-:R-:W-:Y:S01]  /*31c0*/  IMAD.IADD R4, R43, 0x1, R22 ;  /* 0x000000012b047824 */ /* 0x011fe200078e0216 */
[----:B------:R-:W-:Y:S01]  /*31d0*/  IADD3 R22, R22, 0x80, RZ ;  /* 0x0000008016167810 */ /* 0x000fe20007ffe0ff */
[----:B------:R-:W-:-:S04]  /*31e0*/  IMAD.MOV.U32 R5, RZ, RZ, 0x8 ;  /* 0x00000008ff057424 */ /* 0x000fc800078e00ff */
[----:B------:R-:W-:-:S05]  /*31f0*/  IMAD.WIDE.U32 R4, R4, R5, c[0x0][0x168] ;  /* 0x00005a0004047625 */ /* 0x000fca00078e0005 */
[----:B-1----:R0:W-:Y:S02]  /*3200*/  STG.E.64 [R4.64], R30 ;  /* 0x0000001e04007986 */ /* 0x0021e4000c101b06 */
.L_x_2350:
[----:B------:R-:W-:-:S13]  /*3210*/  ISETP.GE.AND P0, PT, R22, R42, PT ;  /* 0x0000002a1600720c */ /* 0x000fda0003f06270 */
[----:B------:R-:W-:Y:S05]  /*3220*/  @P0 BRA `(.L_x_2352) ;  /* 0x000000d000000947 */ /* 0x000fea0003800000 */
[----:B0---4-:R-:W-:Y:S01]  /*3230*/  IMAD.IADD R4, R43, 0x1, R22 ;  /* 0x000000012b047824 */ /* 0x011fe200078e0216 */
[----:B------:R-:W-:Y:S01]  /*3240*/  IADD3 R22, R22, 0x80, RZ ;  /* 0x0000008016167810 */ /* 0x000fe20007ffe0ff */
[----:B------:R-:W-:-:S04]  /*3250*/  IMAD.MOV.U32 R5, RZ, RZ, 0x8 ;  /* 0x00000008ff057424 */ /* 0x000fc800078e00ff */
[----:B------:R-:W-:-:S05]  /*3260*/  IMAD.WIDE.U32 R4, R4, R5, c[0x0][0x168] ;  /* 0x00005a0004047625 */ /* 0x000fca00078e0005 */
[----:B--2--5:R0:W-:Y:S02]  /*3270*/  STG.E.64 [R4.64], R12 ;  /* 0x0000000c04007986 */ /* 0x0241e4000c101b06 */
.L_x_2351:
[----:B------:R-:W-:-:S13]  /*3280*/  ISETP.GE.AND P0, PT, R22, R42, PT ;  /* 0x0000002a1600720c */ /* 0x000fda0003f06270 */
[----:B------:R-:W-:Y:S01]  /*3290*/  @P0 BREAK B1 ;  /* 0x0000000000010942 */ /* 0x000fe20003800000 */
[----:B------:R-:W-:Y:S05]  /*32a0*/  @P0 BRA `(.L_x_2353) ;  /* 0x000000c000000947 */ /* 0x000fea0003800000 */
[----:B0---4-:R-:W-:Y:S01]  /*32b0*/  IMAD.IADD R4, R43, 0x1, R22 ;  /* 0x000000012b047824 */ /* 0x011fe200078e0216 */
[----:B------:R-:W-:Y:S01]  /*32c0*/  IADD3 R22, R22, 0x80, RZ ;  /* 0x0000008016167810 */ /* 0x000fe20007ffe0ff */
[----:B------:R-:W-:-:S04]  /*32d0*/  IMAD.MOV.U32 R5, RZ, RZ, 0x8 ;  /* 0x00000008ff057424 */ /* 0x000fc800078e00ff */
[----:B------:R-:W-:-:S05]  /*32e0*/  IMAD.WIDE.U32 R4, R4, R5, c[0x0][0x168] ;  /* 0x00005a0004047625 */ /* 0x000fca00078e0005 */
[----:B---3-5:R0:W-:Y:S02]  /*32f0*/  STG.E.64 [R4.64], R10 ;  /* 0x0000000a04007986 */ /* 0x0281e4000c101b06 */
.L_x_2352:
[----:B------:R-:W-:Y:S05]  /*3300*/  BSYNC B1 ;  /* 0x0000000000017941 */ /* 0x000fea0003800000 */
.L_x_2348:
[----:B------:R-:W-:-:S13]  /*3310*/  ISETP.GE.AND P0, PT, R22, R42, PT ;  /* 0x0000002a1600720c */ /* 0x000fda0003f06270 */
[----:B0---4-:R-:W-:Y:S01]  /*3320*/  @!P0 IMAD.IADD R4, R43, 0x1, R22 ;  /* 0x000000012b048824 */ /* 0x011fe200078e0216 */
[----:B------:R-:W-:Y:S01]  /*3330*/  @!P0 IADD3 R22, R22, 0x80, RZ ;  /* 0x0000008016168810 */ /* 0x000fe20007ffe0ff */
[----:B------:R-:W-:-:S04]  /*3340*/  @!P0 IMAD.MOV.U32 R5, RZ, RZ, 0x8 ;  /* 0x00000008ff058424 */ /* 0x000fc800078e00ff */
[----:B------:R-:W-:-:S05]  /*3350*/  @!P0 IMAD.WIDE.U32 R4, R4, R5, c[0x0][0x168] ;  /* 0x00005a0004048625 */ /* 0x000fca00078e0005 */
[----:B---3-5:R0:W-:Y:S02]  /*3360*/  @!P0 STG.E.64 [R4.64], R8 ;  /* 0x0000000804008986 */ /* 0x0281e4000c101b06 */
.L_x_2353:
[----:B------:R-:W-:Y:S05]  /*3370*/  BSYNC B0 ;  /* 0x0000000000007941 */ /* 0x000fea0003800000 */
.L_x_2347:
[----:B------:R-:W-:Y:S01]  /*3380*/  WARPSYNC 0xffffffff ;  /* 0xffffffff00007948 */ /* 0x000fe20003800000 */
[----:B------:R-:W-:-:S13]  /*3390*/  ISETP.GE.AND P0, PT, R22, R42, PT ;  /* 0x0000002a1600720c */ /* 0x000fda0003f06270 */
[----:B------:R-:W-:Y:S05]  /*33a0*/  @P0 EXIT ;  /* 0x000000000000094d */ /* 0x000fea0003800000 */
[----:B0---4-:R-:W-:Y:S02]  /*33b0*/  IMAD.IADD R4, R43, 0x1, R22 ;  /* 0x000000012b047824 */ /* 0x011fe400078e0216 */
[----:B------:R-:W-:-:S04]  /*33c0*/  IMAD.MOV.U32 R5, RZ, RZ, 0x8 ;  /* 0x00000008ff057424 */ /* 0x000fc800078e00ff */
[----:B------:R-:W-:-:S05]  /*33d0*/  IMAD.WIDE.U32 R4, R4, R5, c[0x0][0x168] ;  /* 0x00005a0004047625 */ /* 0x000fca00078e0005 */
[----:B---3--:R-:W-:Y:S01]  /*33e0*/  STG.E.64 [R4.64], R2 ;  /* 0x0000000204007986 */ /* 0x008fe2000c101b06 */
[----:B------:R-:W-:Y:S05]  /*33f0*/  EXIT ;  /* 0x000000000000794d */ /* 0x000fea0003800000 */
        .type           $_ZN2at6native29vectorized_elementwise_kernelILi2EZZZNS0_15sin_kernel_cudaERNS_18TensorIteratorBaseEENKUlvE0_clEvENKUlvE_clEvEUldE_St5arrayIPcLm2EEEEviT0_T1_$__internal_trig_reduction_slowpathd,@function
        .size           $_ZN2at6native29vectorized_elementwise_kernelILi2EZZZNS0_15sin_kernel_cudaERNS_18TensorIteratorBaseEENKUlvE0_clEvENKUlvE_clEvEUldE_St5arrayIPcLm2EEEEviT0_T1_$__internal_trig_reduction_slowpathd,(.L_x_2441 - $_ZN2at6native29vectorized_elementwise_kernelILi2EZZZNS0_15sin_kernel_cudaERNS_18TensorIteratorBaseEENKUlvE0_clEvENKUlvE_clEvEUldE_St5arrayIPcLm2EEEEviT0_T1_$__internal_trig_reduction_slowpathd)
$_ZN2at6native29vectorized_elementwise_kernelILi2EZZZNS0_15sin_kernel_cudaERNS_18TensorIteratorBaseEENKUlvE0_clEvENKUlvE_clEvEUldE_St5arrayIPcLm2EEEEviT0_T1_$__internal_trig_reduction_slowpathd:
[----:B------:R-:W-:Y:S01]  /*3400*/  SHF.R.U32.HI R4, RZ, 0x14, R2 ;  /* 0x00000014ff047819 */ /* 0x000fe20000011602 */
[----:B------:R-:W-:Y:S01]  /*3410*/  IMAD.MOV.U32 R0, RZ, RZ, RZ ;  /* 0x000000ffff007224 */ /* 0x000fe200078e00ff */
[----:B------:R-:W-:Y:S02]  /*3420*/  MOV R6, R20 ;  /* 0x0000001400067202 */ /* 0x000fe40000000f00 */
        /* <DEDUP_REMOVED lines=13> */
[----:B------:R-:W-:-:S04]  /*3500*/  SEL R29, R29, 0x12, !P0 ;  /* 0x000000121d1d7807 */ /* 0x000fc80004000000 */
[----:B------:R-:W-:Y:S01]  /*3510*/  ISETP.GT.AND P0, PT, R3, R29, PT ;  /* 0x0000001d0300720c */ /* 0x000fe20003f04270 */
[----:B------:R-:W-:-:S12]  /*3520*/  IMAD.MOV.U32 R3, RZ, RZ, R37 ;  /* 0x000000ffff037224 */ /* 0x000fd800078e0025 */
        /* <DEDUP_REMOVED lines=9> */
.L_x_2357:
[----:B------:R-:W-:Y:S02]  /*35c0*/  ULDC.64 UR4, c[0x0][0x118] ;  /* 0x0000460000047ab9 */ /* 0x000fe40000000a00 */
[----:B------:R-:W2:Y:S01]  /*35d0*/  LDG.E.64.CONSTANT R24, [R4.64] ;  /* 0x0000000404187981 */ /* 0x000ea2000c1e9b00 */
[----:B------:R-:W-:Y:S01]  /*35e0*/  IADD3 R3, R3, 0x1, RZ ;  /* 0x0000000103037810 */ /* 0x000fe20007ffe0ff */
[----:B--2---:R-:W-:-:S04]  /*35f0*/  IMAD.WIDE.U32 R26, P4, R24, R6, R20 ;  /* 0x00000006181a7225 */ /* 0x004fc80007880014 */
[----:B------:R-:W-:Y:S02]  /*3600*/  IMAD R21, R24, R7, RZ ;  /* 0x0000000718157224 */ /* 0x000fe400078e02ff */
[----:B------:R-:W-:-:S03]  /*3610*/  IMAD R20, R25, R6, RZ ;  /* 0x0000000619147224 */ /* 0x000fc600078e02ff */
[----:B------:R-:W-:-:S04]  /*3620*/  IADD3 R21, P0, R21, R27, RZ ;  /* 0x0000001b15157210 */ /* 0x000fc80007f1e0ff */
[----:B------:R-:W-:Y:S01]  /*3630*/  IADD3 R21, P1, R20, R21, RZ ;  /* 0x0000001514157210 */ /* 0x000fe20007f3e0ff */
[----:B------:R-:W-:-:S05]  /*3640*/  IMAD.MOV.U32 R20, RZ, RZ, R26 ;  /* 0x000000ffff147224 */ /* 0x000fca00078e001a */
[----:B------:R0:W-:Y:S02]  /*3650*/  STL.64 [R0], R20 ;  /* 0x0000001400007387 */ /* 0x0001e40000100a00 */
[----:B0-----:R-:W-:Y:S01]  /*3660*/  IMAD.HI.U32 R21, R24, R7, RZ ;  /* 0x0000000718157227 */ /* 0x001fe200078e00ff */
[----:B------:R-:W-:-:S03]  /*3670*/  IADD3 R0, R0, 0x8, RZ ;  /* 0x0000000800007810 */ /* 0x000fc60007ffe0ff */
[----:B------:R-:W-:-:S04]  /*3680*/  IMAD.HI.U32 R20, R25, R6, RZ ;  /* 0x0000000619147227 */ /* 0x000fc800078e00ff */
[----:B------:R-:W-:Y:S01]  /*3690*/  IMAD.X R21, RZ, RZ, R21, P4 ;  /* 0x000000ffff157224 */ /* 0x000fe200020e0615 */
[----:B------:R-:W-:Y:S01]  /*36a0*/  ISETP.GE.AND P4, PT, R3, R29, PT ;  /* 0x0000001d0300720c */ /* 0x000fe20003f86270 */
[----:B------:R-:W-:-:S03]  /*36b0*/  IMAD R24, R25, R7, RZ ;  /* 0x0000000719187224 */ /* 0x000fc600078e02ff */
[----:B------:R-:W-:Y:S01]  /*36c0*/  IADD3.X R20, P0, R20, R21, RZ, P0, !PT ;  /* 0x0000001514147210 */ /* 0x000fe2000071e4ff */
[----:B------:R-:W-:-:S03]  /*36d0*/  IMAD.HI.U32 R21, R25, R7, RZ ;  /* 0x0000000719157227 */ /* 0x000fc600078e00ff */
[----:B------:R-:W-:Y:S01]  /*36e0*/  IADD3.X R20, P1, R24, R20, RZ, P1, !PT ;  /* 0x0000001418147210 */ /* 0x000fe20000f3e4ff */
[----:B------:R-:W-:Y:S01]  /*36f0*/  IMAD.X R21, RZ, RZ, R21, P0 ;  /* 0x000000ffff157224 */ /* 0x000fe200000e0615 */
[----:B------:R-:W-:-:S03]  /*3700*/  IADD3 R4, P0, R4, 0x8, RZ ;  /* 0x0000000804047810 */ /* 0x000fc60007f1e0ff */
[----:B------:R-:W-:Y:S02]  /*3710*/  IMAD.X R21, RZ, RZ, R21, P1 ;  /* 0x000000ffff157224 */ /* 0x000fe400008e0615 */
[----:B------:R-:W-:Y:S01]  /*3720*/  IMAD.X R5, RZ, RZ, R5, P0 ;  /* 0x000000ffff057224 */ /* 0x000fe200000e0605 */
[----:B------:R-:W-:Y:S05]  /*3730*/  @!P4 BRA `(.L_x_2357) ;  /* 0xfffffe800000c947 */ /* 0x000fea000383ffff */
.L_x_2356:
[----:B------:R-:W-:Y:S05]  /*3740*/  BSYNC B0 ;  /* 0x0000000000007941 */ /* 0x000fea0003800000 */
.L_x_2355:
[----:B------:R-:W-:-:S04]  /*3750*/  IMAD.IADD R37, R3, 0x1, -R37 ;  /* 0x0000000103257824 */ /* 0x000fc800078e0a25 */
[----:B------:R-:W-:-:S05]  /*3760*/  IMAD R37, R37, 0x8, R1 ;  /* 0x0000000825257824 */ /* 0x000fca00078e0201 */
[----:B------:R0:W-:Y:S04]  /*3770*/  STL.64 [R37], R20 ;  /* 0x0000001425007387 */ /* 0x0001e80000100a00 */
[----:B------:R-:W2:Y:S04]  /*3780*/  LDL.64 R4, [R1+0x10] ;  /* 0x0000100001047983 */ /* 0x000ea80000100a00 */
[----:B------:R-:W3:Y:S04]  /*3790*/  LDL.64 R6, [R1+0x18] ;  /* 0x0000180001067983 */ /* 0x000ee80000100a00 */
[----:B0-----:R-:W4:Y:S01]  /*37a0*/  @P3 LDL.64 R20, [R1+0x8] ;  /* 0x0000080001143983 */ /* 0x001f220000100a00 */
[----:B------:R-:W-:Y:S01]  /*37b0*/  @P3 IADD3 R0, -R36, 0x40, RZ ;  /* 0x0000004024003810 */ /* 0x000fe20007ffe1ff */
[----:B------:R-:W-:Y:S01]  /*37c0*/  UMOV UR4, URZ ;  /* 0x0000003f00047c82 */ /* 0x000fe20008000000 */
[----:B--2---:R-:W-:-:S02]  /*37d0*/  @P3 SHF.L.U32 R24, R4, R36, RZ ;  /* 0x0000002404183219 */ /* 0x004fc400000006ff */
[----:B------:R-:W-:Y:S02]  /*37e0*/  @P3 SHF.L.U64.HI R3, R4, R36, R5 ;  /* 0x0000002404033219 */ /* 0x000fe40000010205 */
[-CC-:B----4-:R-:W-:Y:S02]  /*37f0*/  @P3 SHF.R.U64 R25, R20, R0.reuse, R21.reuse ;  /* 0x0000000014193219 */ /* 0x190fe40000001215 */
[-C--:B------:R-:W-:Y:S02]  /*3800*/  @P3 SHF.R.U32.HI R20, RZ, R0.reuse, R21 ;  /* 0x00000000ff143219 */ /* 0x080fe40000011615 */
[--C-:B------:R-:W-:Y:S02]  /*3810*/  @P3 SHF.R.U64 R21, R4, R0, R5.reuse ;  /* 0x0000000004153219 */ /* 0x100fe40000001205 */
[----:B------:R-:W-:Y:S02]  /*3820*/  @P3 LOP3.LUT R4, R25, R24, RZ, 0xfc, !PT ;  /* 0x0000001819043212 */ /* 0x000fe400078efcff */
[----:B------:R-:W-:-:S02]  /*3830*/  @P3 SHF.R.U32.HI R24, RZ, R0, R5 ;  /* 0x00000000ff183219 */ /* 0x000fc40000011605 */
[CC--:B---3--:R-:W-:Y:S02]  /*3840*/  @P3 SHF.L.U32 R0, R6.reuse, R36.reuse, RZ ;  /* 0x0000002406003219 */ /* 0x0c8fe400000006ff */
[----:B------:R-:W-:Y:S02]  /*3850*/  @P3 SHF.L.U64.HI R36, R6, R36, R7 ;  /* 0x0000002406243219 */ /* 0x000fe40000010207 */
[----:B------:R-:W-:Y:S02]  /*3860*/  @P3 LOP3.LUT R6, R0, R21, RZ, 0xfc, !PT ;  /* 0x0000001500063212 */ /* 0x000fe400078efcff */
[----:B------:R-:W-:Y:S01]  /*3870*/  @P3 LOP3.LUT R5, R20, R3, RZ, 0xfc, !PT ;  /* 0x0000000314053212 */ /* 0x000fe200078efcff */
[----:B------:R-:W-:Y:S02]  /*3880*/  IMAD.SHL.U32 R20, R4, 0x4, RZ ;  /* 0x0000000404147824 */ /* 0x000fe400078e00ff */
[----:B------:R-:W-:Y:S01]  /*3890*/  IMAD.SHL.U32 R0, R6, 0x4, RZ ;  /* 0x0000000406007824 */ /* 0x000fe200078e00ff */
[----:B------:R-:W-:-:S02]  /*38a0*/  SHF.L.U64.HI R21, R4, 0x2, R5 ;  /* 0x0000000204157819 */ /* 0x000fc40000010205 */
[----:B------:R-:W-:Y:S02]  /*38b0*/  SHF.R.U32.HI R4, RZ, 0x1e, R5 ;  /* 0x0000001eff047819 */ /* 0x000fe40000011605 */
        /* <DEDUP_REMOVED lines=21> */
[----:B------:R-:W-:Y:S01]  /*3a10*/  ISETP.NE.AND.EX P0, PT, RZ, RZ, PT, P0 ;  /* 0x000000ffff00720c */ /* 0x000fe20003f05300 */
[----:B------:R-:W-:Y:S01]  /*3a20*/  @P3 IMAD.MOV R20, RZ, RZ, -R20 ;  /* 0x000000ffff143224 */ /* 0x000fe200078e0a14 */
[----:B------:R-:W-:Y:S02]  /*3a30*/  SEL R5, R21, R6, !P3 ;  /* 0x0000000615057207 */ /* 0x000fe40005800000 */
[----:B------:R-:W-:Y:S02]  /*3a40*/  IADD3 R6, -R3, 0x40, RZ ;  /* 0x0000004003067810 */ /* 0x000fe40007ffe1ff */
[-C--:B------:R-:W-:Y:S02]  /*3a50*/  SHF.L.U32 R21, R4, R3.reuse, RZ ;  /* 0x0000000304157219 */ /* 0x080fe400000006ff */
[----:B------:R-:W-:Y:S02]  /*3a60*/  SHF.R.U64 R20, R20, R6, R5 ;  /* 0x0000000614147219 */ /* 0x000fe40000001205 */
[----:B------:R-:W-:-:S03]  /*3a70*/  SHF.L.U64.HI R24, R4, R3, R0 ;  /* 0x0000000304187219 */ /* 0x000fc60000010200 */
[----:B------:R-:W-:Y:S02]  /*3a80*/  @P0 LOP3.LUT R4, R20, R21, RZ, 0xfc, !PT ;  /* 0x0000001514040212 */ /* 0x000fe400078efcff */
[----:B------:R-:W-:-:S03]  /*3a90*/  SHF.R.U32.HI R5, RZ, R6, R5 ;  /* 0x00000006ff057219 */ /* 0x000fc60000011605 */
[----:B------:R-:W-:Y:S01]  /*3aa0*/  IMAD.WIDE.U32 R20, R4, 0x2168c235, RZ ;  /* 0x2168c23504147825 */ /* 0x000fe200078e00ff */
[----:B------:R-:W-:-:S03]  /*3ab0*/  @P0 LOP3.LUT R0, R5, R24, RZ, 0xfc, !PT ;  /* 0x0000001805000212 */ /* 0x000fc600078efcff */
[----:B------:R-:W-:Y:S02]  /*3ac0*/  IMAD.MOV.U32 R24, RZ, RZ, R21 ;  /* 0x000000ffff187224 */ /* 0x000fe400078e0015 */
[----:B------:R-:W-:-:S04]  /*3ad0*/  IMAD.MOV.U32 R25, RZ, RZ, RZ ;  /* 0x000000ffff197224 */ /* 0x000fc800078e00ff */
[----:B------:R-:W-:-:S04]  /*3ae0*/  IMAD.WIDE.U32 R4, R4, -0x36f0255e, R24 ;  /* 0xc90fdaa204047825 */ /* 0x000fc800078e0018 */
[----:B------:R-:W-:-:S04]  /*3af0*/  IMAD.HI.U32 R6, R0, -0x36f0255e, RZ ;  /* 0xc90fdaa200067827 */ /* 0x000fc800078e00ff */
[----:B------:R-:W-:-:S04]  /*3b00*/  IMAD.WIDE.U32 R4, P1, R0, 0x2168c235, R4 ;  /* 0x2168c23500047825 */ /* 0x000fc80007820004 */
[----:B------:R-:W-:Y:S01]  /*3b10*/  IMAD R0, R0, -0x36f0255e, RZ ;  /* 0xc90fdaa200007824 */ /* 0x000fe200078e02ff */
[----:B------:R-:W-:Y:S01]  /*3b20*/  IADD3 RZ, P0, R20, R20, RZ ;  /* 0x0000001414ff7210 */ /* 0x000fe20007f1e0ff */
[----:B------:R-:W-:-:S03]  /*3b30*/  IMAD.X R6, RZ, RZ, R6, P1 ;  /* 0x000000ffff067224 */ /* 0x000fc600008e0606 */
        /* <DEDUP_REMOVED lines=9> */
[----:B------:R-:W-:-:S05]  /*3bd0*/  IADD3 R4, P1, R4, 0x1, RZ ;  /* 0x0000000104047810 */ /* 0x000fca0007f3e0ff */
[----:B------:R-:W-:-:S05]  /*3be0*/  IMAD.X R0, RZ, RZ, R0, P1 ;  /* 0x000000ffff007224 */ /* 0x000fca00008e0600 */
[----:B------:R-:W-:Y:S02]  /*3bf0*/  SHF.R.U64 R4, R4, 0xa, R0 ;  /* 0x0000000a04047819 */ /* 0x000fe40000001200 */
[----:B------:R-:W-:Y:S02]  /*3c00*/  SEL R5, RZ, 0x1, !P0 ;  /* 0x00000001ff057807 */ /* 0x000fe40004000000 */
[----:B------:R-:W-:-:S04]  /*3c10*/  IADD3 R4, P1, R4, 0x1, RZ ;  /* 0x0000000104047810 */ /* 0x000fc80007f3e0ff */
[----:B------:R-:W-:Y:S01]  /*3c20*/  LEA.HI.X R0, R0, RZ, RZ, 0x16, P1 ;  /* 0x000000ff00007211 */ /* 0x000fe200008fb4ff */
[----:B------:R-:W-:Y:S01]  /*3c30*/  IMAD.IADD R3, R5, 0x1, R3 ;  /* 0x0000000105037824 */ /* 0x000fe200078e0203 */
[----:B------:R-:W-:Y:S02]  /*3c40*/  LOP3.LUT P0, R2, R2, 0x80000000, RZ, 0xc0, !PT ;  /* 0x8000000002027812 */ /* 0x000fe4000780c0ff */
[--C-:B------:R-:W-:Y:S01]  /*3c50*/  SHF.R.U64 R6, R4, 0x1, R0.reuse ;  /* 0x0000000104067819 */ /* 0x100fe20000001200 */
[----:B------:R-:W-:Y:S01]  /*3c60*/  IMAD.SHL.U32 R4, R3, 0x100000, RZ ;  /* 0x0010000003047824 */ /* 0x000fe200078e00ff */
[----:B------:R-:W-:Y:S02]  /*3c70*/  LOP3.LUT R26, R26, 0x1, RZ, 0xc0, !PT ;  /* 0x000000011a1a7812 */ /* 0x000fe400078ec0ff */
[----:B------:R-:W-:Y:S02]  /*3c80*/  SHF.R.U32.HI R3, RZ, 0x1, R0 ;  /* 0x00000001ff037819 */ /* 0x000fe40000011600 */
[----:B------:R-:W-:-:S02]  /*3c90*/  IADD3 R6, P1, P4, R6, -UR4, RZ ;  /* 0x8000000406067c10 */ /* 0x000fc4000fc3e0ff */
[----:B------:R-:W-:Y:S02]  /*3ca0*/  LEA.HI R0, R7, R26, RZ, 0x2 ;  /* 0x0000001a07007211 */ /* 0x000fe400078f10ff */
[----:B------:R-:W-:Y:S02]  /*3cb0*/  @P3 LOP3.LUT R2, R2, 0x80000000, RZ, 0x3c, !PT ;  /* 0x8000000002023812 */ /* 0x000fe400078e3cff */
[----:B------:R-:W-:Y:S01]  /*3cc0*/  IADD3.X R3, R3, 0x3fe00000, ~R4, P1, P4 ;  /* 0x3fe0000003037810 */ /* 0x000fe20000fe8c04 */
[----:B------:R-:W-:-:S03]  /*3cd0*/  @P0 IMAD.MOV R0, RZ, RZ, -R0 ;  /* 0x000000ffff000224 */ /* 0x000fc600078e0a00 */
[----:B------:R-:W-:-:S03]  /*3ce0*/  LOP3.LUT R2, R3, R2, RZ, 0xfc, !PT ;  /* 0x0000000203027212 */ /* 0x000fc600078efcff */
.L_x_2354:
[----:B------:R-:W-:Y:S02]  /*3cf0*/  IMAD.MOV.U32 R29, RZ, RZ, 0x0 ;  /* 0x00000000ff1d7424 */ /* 0x000fe400078e00ff */
[----:B------:R-:W-:Y:S02]  /*3d00*/  IMAD.MOV.U32 R3, RZ, RZ, R2 ;  /* 0x000000ffff037224 */ /* 0x000fe400078e0002 */
[----:B------:R-:W-:Y:S01]  /*3d10*/  IMAD.MOV.U32 R2, RZ, RZ, R6 ;  /* 0x000000ffff027224 */ /* 0x000fe200078e0006 */
[----:B------:R-:W-:Y:S06]  /*3d20*/  RET.REL.NODEC R28 `(_ZN2at6native29vectorized_elementwise_kernelILi2EZZZNS0_15sin_kernel_cudaERNS_18TensorIteratorBaseEENKUlvE0_clEvENKUlvE_clEvEUldE_St5arrayIPcLm2EEEEviT0_T1_) ;  /* 0xffffc2d01c007950 */ /* 0x000fec0003c3ffff */
.L_x_2358:
        /* <DEDUP_REMOVED lines=13> */
.L_x_2441:


//--------------------- .text._ZN2at6native29vectorized_elementwise_kernelILi4EZZZNS0_15sin_kernel_cudaERNS_18TensorIteratorBaseEENKUlvE0_clEvENKUlvE_clEvEUldE_St5arrayIPcLm2EEEEviT0_T1_ --------------------------
	.section	.text._ZN2at6native29vectorized_elementwise_kernelILi4EZZZNS0_15sin_kernel_cudaERNS_18TensorIteratorBaseEENKUlvE0_clEvENKUlvE_clEvEUldE_St5arrayIPcLm2EEEEviT0_T1_,"ax",@progbits
	.sectioninfo	@"SHI_REGISTERS=46"
	.align	128
        .global         _ZN2at6native29vectorized_elementwise_kernelILi4EZZZNS0_15sin_kernel_cudaERNS_18TensorIteratorBaseEENKUlvE0_clEvENKUlvE_clEvEUldE_St5arrayIPcLm2EEEEviT0_T1_
        .type           _ZN2at6native29vectorized_elementwise_kernelILi4EZZZNS0_15sin_kernel_cudaERNS_18TensorIteratorBaseEENKUlvE0_clEvENKUlvE_clEvEUldE_St5arrayIPcLm2EEEEviT0_T1_,@function
        .size           _ZN2at6native29vectorized_elementwise_kernelILi4EZZZNS0_15sin_kernel_cudaERNS_18TensorIteratorBaseEENKUlvE0_clEvENKUlvE_clEvEUldE_St5arrayIPcLm2EEEEviT0_T1_,(.L_x_2442 - _ZN2at6native29vectorized_elementwise_kernelILi4EZZZNS0_15sin_kernel_cudaERNS_18TensorIteratorBaseEENKUlvE0_clEvENKUlvE_clEvEUldE_St5arrayIPcLm2EEEEviT0_T1_)
        .other          _ZN2at6native29vectorized_elementwise_kernelILi4EZZZNS0_15sin_kernel_cudaERNS_18TensorIteratorBaseEENKUlvE0_clEvENKUlvE_clEvEUldE_St5arrayIPcLm2EEEEviT0_T1_,@"STO_CUDA_ENTRY STV_DEFAULT"
_ZN2at6native29vectorized_elementwise_kernelILi4EZZZNS0_15sin_kernel_cudaERNS_18TensorIteratorBaseEENKUlvE0_clEvENKUlvE_clEvEUldE_St5arrayIPcLm2EEEEviT0_T1_:
.text._ZN2at6native29vectorized_elementwise_kernelILi4EZZZNS0_15sin_kernel_cudaERNS_18TensorIteratorBaseEENKUlvE0_clEvENKUlvE_clEvEUldE_St5arrayIPcLm2EEEEviT0_T1_:
        /* <DEDUP_REMOVED lines=29> */
[----:B0----5:R-:W-:Y:S05]  /*01d0*/  CALL.REL.NOINC `($_ZN2at6native29vectorized_elementwise_kernelILi4EZZZNS0_15sin_kernel_cudaERNS_18TensorIteratorBaseEENKUlvE0_clEvENKUlvE_clEvEUldE_St5arrayIPcLm2EEEEviT0_T1_$__internal_trig_reduction_slowpathd) ;  /* 0x0000322000007944 */ /* 0x021fea0003c00000 */
[----:B------:R-:W-:Y:S05]  /*01e0*/  BRA `(.L_x_2362) ;  /* 0x0000002000007947 */ /* 0x000fea0003800000 */
.L_x_2361:
[----:B0-----:R0:W1:Y:S01]  /*01f0*/  DMUL R2, RZ, R20 ;  /* 0x00000014ff027228 */ /* 0x0010620000000000 */
[----:B------:R-:W-:-:S05]  /*0200*/  IMAD.MOV.U32 R0, RZ, RZ, RZ ;  /* 0x000000ffff007224 */ /* 0x000fca00078e00ff */
.L_x_2362:
[----:B------:R-:W-:Y:S05]  /*0210*/  BSYNC B1 ;  /* 0x0000000000017941 */ /* 0x000fea0003800000 */
.L_x_2360:
        /* <DEDUP_REMOVED lines=36> */
[----:B0----5:R-:W-:Y:S05]  /*0460*/  CALL.REL.NOINC `($_ZN2at6native29vectorized_elementwise_kernelILi4EZZZNS0_15sin_kernel_cudaERNS_18TensorIteratorBaseEENKUlvE0_clEvENKUlvE_clEvEUldE_St5arrayIPcLm2EEEEviT0_T1_$__internal_trig_reduction_slowpathd) ;  /* 0x00002f9000007944 */ /* 0x021fea0003c00000 */
[----:B------:R-:W-:Y:S05]  /*0470*/  BRA `(.L_x_2365) ;  /* 0x0000002000007947 */ /* 0x000fea0003800000 */
.L_x_2364:
[----:B0-----:R0:W1:Y:S01]  /*0480*/  DMUL R2, RZ, R22 ;  /* 0x00000016ff027228 */ /* 0x0010620000000000 */
[----:B------:R-:W-:-:S05]  /*0490*/  IMAD.MOV.U32 R0, RZ, RZ, RZ ;  /* 0x000000ffff007224 */ /* 0x000fca00078e00ff */
.L_x_2365:
[----:B------:R-:W-:Y:S05]  /*04a0*/  BSYNC B1 ;  /* 0x0000000000017941 */ /* 0x000fea0003800000 */
.L_x_2363:
        /* <DEDUP_REMOVED lines=36> */
[----:B0-----:R-:W-:Y:S05]  /*06f0*/  CALL.REL.NOINC `($_ZN2at6native29vectorized_elementwise_kernelILi4EZZZNS0_15sin_kernel_cudaERNS_18TensorIteratorBaseEENKUlvE0_clEvENKUlvE_clEvEUldE_St5arrayIPcLm2EEEEviT0_T1_$__internal_trig_reduction_slowpathd) ;  /* 0x00002d0000007944 */ /* 0x001fea0003c00000 */
[----:B------:R-:W-:Y:S05]  /*0700*/  BRA `(.L_x_2368) ;  /* 0x0000002000007947 */ /* 0x000fea0003800000 */
.L_x_2367:
[----:B0-----:R0:W1:Y:S01]  /*0710*/  DMUL R2, RZ, R16 ;  /* 0x00000010ff027228 */ /* 0x0010620000000000 */
[----:B------:R-:W-:-:S05]  /*0720*/  IMAD.MOV.U32 R0, RZ, RZ, RZ ;  /* 0x000000ffff007224 */ /* 0x000fca00078e00ff */
.L_x_2368:
[----:B------:R-:W-:Y:S05]  /*0730*/  BSYNC B1 ;  /* 0x0000000000017941 */ /* 0x000fea0003800000 */
.L_x_2366:
        /* <DEDUP_REMOVED lines=36> */
[----:B0-----:R-:W-:Y:S05]  /*0980*/  CALL.REL.NOINC `($_ZN2at6native29vectorized_elementwise_kernelILi4EZZZNS0_15sin_kernel_cudaERNS_18TensorIteratorBaseEENKUlvE0_clEvENKUlvE_clEvEUldE_St5arrayIPcLm2EEEEviT0_T1_$__internal_trig_reduction_slowpathd) ;  /* 0x00002a7000007944 */ /* 0x001fea0003c00000 */
[----:B------:R-:W-:Y:S05]  /*0990*/  BRA `(.L_x_2371) ;  /* 0x0000002000007947 */ /* 0x000fea0003800000 */
.L_x_2370:
[----:B0-----:R0:W1:Y:S01]  /*09a0*/  DMUL R2, RZ, R18 ;  /* 0x00000012ff027228 */ /* 0x0010620000000000 */
[----:B------:R-:W-:-:S05]  /*09b0*/  IMAD.MOV.U32 R0, RZ, RZ, RZ ;  /* 0x000000ffff007224 */ /* 0x000fca00078e00ff */
.L_x_2371:
[----:B------:R-:W-:Y:S05]  /*09c0*/  BSYNC B1 ;  /* 0x0000000000017941 */ /* 0x000fea0003800000 */
.L_x_2369:
        /* <DEDUP_REMOVED lines=38> */
.L_x_2373:
[----:B0-----:R0:W1:Y:S01]  /*0c30*/  DMUL R2, RZ, R12 ;  /* 0x0000000cff027228 */ /* 0x0010620000000000 */
[----:B------:R-:W-:-:S05]  /*0c40*/  IMAD.MOV.U32 R0, RZ, RZ, RZ ;  /* 0x000000ffff007224 */ /* 0x000fca00078e00ff */
.L_x_2374:
[----:B------:R-:W-:Y:S05]  /*0c50*/  BSYNC B1 ;  /* 0x0000000000017941 */ /* 0x000fea0003800000 */
.L_x_2372:
        /* <DEDUP_REMOVED lines=38> */
.L_x_2376:
[----:B0-----:R0:W1:Y:S01]  /*0ec0*/  DMUL R2, RZ, R14 ;  /* 0x0000000eff027228 */ /* 0x0010620000000000 */
[----:B------:R-:W-:-:S05]  /*0ed0*/  IMAD.MOV.U32 R0, RZ, RZ, RZ ;  /* 0x000000ffff007224 */ /* 0x000fca00078e00ff */
.L_x_2377:
[----:B------:R-:W-:Y:S05]  /*0ee0*/  BSYNC B1 ;  /* 0x0000000000017941 */ /* 0x000fea0003800000 */
.L_x_2375:
        /* <DEDUP_REMOVED lines=38> */
.L_x_2379:
[----:B0-----:R0:W1:Y:S01]  /*1150*/  DMUL R2, RZ, R8 ;  /* 0x00000008ff027228 */ /* 0x0010620000000000 */
[----:B------:R-:W-:-:S05]  /*1160*/  IMAD.MOV.U32 R0, RZ, RZ, RZ ;  /* 0x000000ffff007224 */ /* 0x000fca00078e00ff */
.L_x_2380:
[----:B------:R-:W-:Y:S05]  /*1170*/  BSYNC B1 ;  /* 0x0000000000017941 */ /* 0x000fea0003800000 */
.L_x_2378:
        /* <DEDUP_REMOVED lines=36> */
[----:B0-----:R-:W-:Y:S05]  /*13c0*/  CALL.REL.NOINC `($_ZN2at6native29vectorized_elementwise_kernelILi4EZZZNS0_15sin_kernel_cudaERNS_18TensorIteratorBaseEENKUlvE0_clEvENKUlvE_clEvEUldE_St5arrayIPcLm2EEEEviT0_T1_$__internal_trig_reduction_slowpathd) ;  /* 0x0000203000007944 */ /* 0x001fea0003c00000 */
[----:B------:R-:W-:Y:S01]  /*13d0*/  IMAD.MOV.U32 R28, RZ, RZ, R0 ;  /* 0x000000ffff1c7224 */ /* 0x000fe200078e0000 */
[----:B------:R-:W-:Y:S05]  /*13e0*/  BRA `(.L_x_2383) ;  /* 0x0000002000007947 */ /* 0x000fea0003800000 */
.L_x_2382:
[----:B0-----:R0:W1:Y:S01]  /*13f0*/  DMUL R2, RZ, R10 ;  /* 0x0000000aff027228 */ /* 0x0010620000000000 */
[----:B------:R-:W-:-:S05]  /*1400*/  IMAD.MOV.U32 R28, RZ, RZ, RZ ;  /* 0x000000ffff1c7224 */ /* 0x000fca00078e00ff */
.L_x_2383:
[----:B------:R-:W-:Y:S05]  /*1410*/  BSYNC B1 ;  /* 0x0000000000017941 */ /* 0x000fea0003800000 */
.L_x_2381:
        /* <DEDUP_REMOVED lines=29> */
.L_x_2359:
        /* <DEDUP_REMOVED lines=72> */
[----:B0-----:R-:W-:Y:S05]  /*1a70*/  CALL.REL.NOINC `($_ZN2at6native29vectorized_elementwise_kernelILi4EZZZNS0_15sin_kernel_cudaERNS_18TensorIteratorBaseEENKUlvE0_clEvENKUlvE_clEvEUldE_St5arrayIPcLm2EEEEviT0_T1_$__internal_trig_reduction_slowpathd) ;  /* 0x0000198000007944 */ /* 0x001fea0003c00000 */
[----:B------:R-:W-:Y:S05]  /*1a80*/  BRA `(.L_x_2388) ;  /* 0x0000002000007947 */ /* 0x000fea0003800000 */
.L_x_2387:
[----:B0-----:R0:W1:Y:S01]  /*1a90*/  DMUL R2, RZ, R20 ;  /* 0x00000014ff027228 */ /* 0x0010620000000000 */
[----:B------:R-:W-:-:S05]  /*1aa0*/  IMAD.MOV.U32 R0, RZ, RZ, RZ ;  /* 0x000000ffff007224 */ /* 0x000fca00078e00ff */
.L_x_2388:
[----:B------:R-:W-:Y:S05]  /*1ab0*/  BSYNC B2 ;  /* 0x0000000000027941 */ /* 0x000fea0003800000 */
.L_x_2386:
        /* <DEDUP_REMOVED lines=22> */
.L_x_2385:
[----:B------:R-:W-:Y:S05]  /*1c20*/  BSYNC B1 ;  /* 0x0000000000017941 */ /* 0x000fea0003800000 */
.L_x_2384:
        /* <DEDUP_REMOVED lines=20> */
.L_x_2392:
[----:B0-----:R0:W1:Y:S01]  /*1d70*/  DMUL R2, RZ, R32 ;  /* 0x00000020ff027228 */ /* 0x0010620000000000 */
[----:B------:R-:W-:-:S05]  /*1d80*/  MOV R0, RZ ;  /* 0x000000ff00007202 */ /* 0x000fca0000000f00 */
.L_x_2393:
[----:B------:R-:W-:Y:S05]  /*1d90*/  BSYNC B2 ;  /* 0x0000000000027941 */ /* 0x000fea0003800000 */
.L_x_2391:
        /* <DEDUP_REMOVED lines=22> */
.L_x_2390:
[----:B------:R-:W-:Y:S05]  /*1f00*/  BSYNC B1 ;  /* 0x0000000000017941 */ /* 0x000fea0003800000 */
.L_x_2389:
        /* <DEDUP_REMOVED lines=20> */
.L_x_2397:
[----:B------:R0:W1:Y:S01]  /*2050*/  DMUL R2, RZ, R8 ;  /* 0x00000008ff027228 */ /* 0x0000620000000000 */
[----:B------:R-:W-:-:S05]  /*2060*/  IMAD.MOV.U32 R0, RZ, RZ, RZ ;  /* 0x000000ffff007224 */ /* 0x000fca00078e00ff */
.L_x_2398:
[----:B------:R-:W-:Y:S05]  /*2070*/  BSYNC B2 ;  /* 0x0000000000027941 */ /* 0x000fea0003800000 */
.L_x_2396:
        /* <DEDUP_REMOVED lines=22> */
.L_x_2395:
[----:B------:R-:W-:Y:S05]  /*21e0*/  BSYNC B1 ;  /* 0x0000000000017941 */ /* 0x000fea0003800000 */
.L_x_2394:
        /* <DEDUP_REMOVED lines=18> */
[----:B01----:R-:W-:Y:S05]  /*2310*/  CALL.REL.NOINC `($_ZN2at6native29vectorized_elementwise_kernelILi4EZZZNS0_15sin_kernel_cudaERNS_18TensorIteratorBaseEENKUlvE0_clEvENKUlvE_clEvEUldE_St5arrayIPcLm2EEEEviT0_T1_$__internal_trig_reduction_slowpathd) ;  /* 0x000010e000007944 */ /* 0x003fea0003c00000 */
[----:B------:R-:W-:Y:S05]  /*2320*/  BRA `(.L_x_2403) ;  /* 0x0000002000007947 */ /* 0x000fea0003800000 */
.L_x_2402:
[----:B------:R1:W2:Y:S01]  /*2330*/  DMUL R2, RZ, R10 ;  /* 0x0000000aff027228 */ /* 0x0002a20000000000 */
[----:B------:R-:W-:-:S05]  /*2340*/  IMAD.MOV.U32 R0, RZ, RZ, RZ ;  /* 0x000000ffff007224 */ /* 0x000fca00078e00ff */
.L_x_2403:
[----:B------:R-:W-:Y:S05]  /*2350*/  BSYNC B2 ;  /* 0x0000000000027941 */ /* 0x000fea0003800000 */
.L_x_2401:
        /* <DEDUP_REMOVED lines=22> */
.L_x_2400:
[----:B------:R-:W-:Y:S05]  /*24c0*/  BSYNC B1 ;  /* 0x0000000000017941 */ /* 0x000fea0003800000 */
.L_x_2399:
        /* <DEDUP_REMOVED lines=18> */
[----:B012---:R-:W-:Y:S05]  /*25f0*/  CALL.REL.NOINC `($_ZN2at6native29vectorized_elementwise_kernelILi4EZZZNS0_15sin_kernel_cudaERNS_18TensorIteratorBaseEENKUlvE0_clEvENKUlvE_clEvEUldE_St5arrayIPcLm2EEEEviT0_T1_$__internal_trig_reduction_slowpathd) ;  /* 0x00000e0000007944 */ /* 0x007fea0003c00000 */
[----:B------:R-:W-:Y:S05]  /*2600*/  BRA `(.L_x_2408) ;  /* 0x0000002000007947 */ /* 0x000fea0003800000 */
.L_x_2407:
[----:B------:R2:W3:Y:S01]  /*2610*/  DMUL R2, RZ, R12 ;  /* 0x0000000cff027228 */ /* 0x0004e20000000000 */
[----:B------:R-:W-:-:S05]  /*2620*/  IMAD.MOV.U32 R0, RZ, RZ, RZ ;  /* 0x000000ffff007224 */ /* 0x000fca00078e00ff */
.L_x_2408:
[----:B------:R-:W-:Y:S05]  /*2630*/  BSYNC B2 ;  /* 0x0000000000027941 */ /* 0x000fea0003800000 */
.L_x_2406:
        /* <DEDUP_REMOVED lines=22> */
.L_x_2405:
[----:B------:R-:W-:Y:S05]  /*27a0*/  BSYNC B1 ;  /* 0x0000000000017941 */ /* 0x000fea0003800000 */
.L_x_2404:
        /* <DEDUP_REMOVED lines=18> */
[----:B0123--:R-:W-:Y:S05]  /*28d0*/  CALL.REL.NOINC `($_ZN2at6native29vectorized_elementwise_kernelILi4EZZZNS0_15sin_kernel_cudaERNS_18TensorIteratorBaseEENKUlvE0_clEvENKUlvE_clEvEUldE_St5arrayIPcLm2EEEEviT0_T1_$__internal_trig_reduction_slowpathd) ;  /* 0x00000b2000007944 */ /* 0x00ffea0003c00000 */
[----:B------:R-:W-:Y:S05]  /*28e0*/  BRA `(.L_x_2413) ;  /* 0x0000002000007947 */ /* 0x000fea0003800000 */
.L_x_2412:
[----:B------:R3:W4:Y:S01]  /*28f0*/  DMUL R2, RZ, R14 ;  /* 0x0000000eff027228 */ /* 0x0007220000000000 */
[----:B------:R-:W-:-:S05]  /*2900*/  IMAD.MOV.U32 R0, RZ, RZ, RZ ;  /* 0x000000ffff007224 */ /* 0x000fca00078e00ff */
.L_x_2413:
[----:B------:R-:W-:Y:S05]  /*2910*/  BSYNC B2 ;  /* 0x0000000000027941 */ /* 0x000fea0003800000 */
.L_x_2411:
        /* <DEDUP_REMOVED lines=22> */
.L_x_2410:
[----:B------:R-:W-:Y:S05]  /*2a80*/  BSYNC B1 ;  /* 0x0000000000017941 */ /* 0x000fea0003800000 */
.L_x_2409:
        /* <DEDUP_REMOVED lines=18> */
[----:B012-4-:R-:W-:Y:S05]  /*2bb0*/  CALL.REL.NOINC `($_ZN2at6native29vectorized_elementwise_kernelILi4EZZZNS0_15sin_kernel_cudaERNS_18TensorIteratorBaseEENKUlvE0_clEvENKUlvE_clEvEUldE_St5arrayIPcLm2EEEEviT0_T1_$__internal_trig_reduction_slowpathd) ;  /* 0x0000084000007944 */ /* 0x017fea0003c00000 */
[----:B------:R-:W-:Y:S05]  /*2bc0*/  BRA `(.L_x_2418) ;  /* 0x0000002000007947 */ /* 0x000fea0003800000 */
.L_x_2417:
[----:B------:R4:W3:Y:S01]  /*2bd0*/  DMUL R2, RZ, R16 ;  /* 0x00000010ff027228 */ /* 0x0008e20000000000 */
[----:B------:R-:W-:-:S05]  /*2be0*/  IMAD.MOV.U32 R0, RZ, RZ, RZ ;  /* 0x000000ffff007224 */ /* 0x000fca00078e00ff */
.L_x_2418:
[----:B------:R-:W-:Y:S05]  /*2bf0*/  BSYNC B2 ;  /* 0x0000000000027941 */ /* 0x000fea0003800000 */
.L_x_2416:
        /* <DEDUP_REMOVED lines=22> */
.L_x_2415:
[----:B------:R-:W-:Y:S05]  /*2d60*/  BSYNC B1 ;  /* 0x0000000000017941 */ /* 0x000fea0003800000 */
.L_x_2414:
        /* <DEDUP_REMOVED lines=20> */
.L_x_2422:
[----:B------:R4:W3:Y:S01]  /*2eb0*/  DMUL R2, RZ, R18 ;  /* 0x00000012ff027228 */ /* 0x0008e20000000000 */
[----:B------:R-:W-:-:S05]  /*2ec0*/  IMAD.MOV.U32 R0, RZ, RZ, RZ ;  /* 0x000000ffff007224 */ /* 0x000fca00078e00ff */
.L_x_2423:
[----:B------:R-:W-:Y:S05]  /*2ed0*/  BSYNC B2 ;  /* 0x0000000000027941 */ /* 0x000fea0003800000 */
.L_x_2421:
        /* <DEDUP_REMOVED lines=22> */
.L_x_2420:
[----:B------:R-:W-:Y:S05]  /*3040*/  BSYNC B1 ;  /* 0x0000000000017941 */ /* 0x000fea0003800000 */
.L_x_2419:
        /* <DEDUP_REMOVED lines=21> */
.L_x_2426:
[----:B------:R-:W-:-:S13]  /*31a0*/  ISETP.GE.AND P0, PT, R22, R42, PT ;  /* 0x0000002a1600720c */ /* 0x000fda0003f06270 */
[----:B------:R-:W-:Y:S05]  /*31b0*/  @P0 BRA `(.L_x_2428) ;  /* 0x000000c000000947 */ /* 0x000fea0003800000 */
[----:B0---4-:R-:W-:Y:S01]  /*31c0*/  IMAD.IADD R4, R43, 0x1, R22 ;  /* 0x000000012b047824 */ /* 0x011fe200078e0216 */
[----:B------:R-:W-:Y:S01]  /*31d0*/  IADD3 R22, R22, 0x80, RZ ;  /* 0x0000008016167810 */ /* 0x000fe20007ffe0ff */
[----:B------:R-:W-:-:S04]  /*31e0*/  IMAD.MOV.U32 R5, RZ, RZ, 0x8 ;  /* 0x00000008ff057424 */ /* 0x000fc800078e00ff */
[----:B------:R-:W-:-:S05]  /*31f0*/  IMAD.WIDE.U32 R4, R4, R5, c[0x0][0x168] ;  /* 0x00005a0004047625 */ /* 0x000fca00078e0005 */
[----:B-1----:R0:W-:Y:S02]  /*3200*/  STG.E.64 [R4.64], R30 ;  /* 0x0000001e04007986 */ /* 0x0021e4000c101b06 */
.L_x_2427:
[----:B------:R-:W-:-:S13]  /*3210*/  ISETP.GE.AND P0, PT, R22, R42, PT ;  /* 0x0000002a1600720c */ /* 0x000fda0003f06270 */
[----:B------:R-:W-:Y:S05]  /*3220*/  @P0 BRA `(.L_x_2429) ;  /* 0x000000d000000947 */ /* 0x000fea0003800000 */
[----:B0---4-:R-:W-:Y:S01]  /*3230*/  IMAD.IADD R4, R43, 0x1, R22 ;  /* 0x000000012b047824 */ /* 0x011fe200078e0216 */
[----:B------:R-:W-:Y:S01]  /*3240*/  IADD3 R22, R22, 0x80, RZ ;  /* 0x0000008016167810 */ /* 0x000fe20007ffe0ff */
[----:B------:R-:W-:-:S04]  /*3250*/  IMAD.MOV.U32 R5, RZ, RZ, 0x8 ;  /* 0x00000008ff057424 */ /* 0x000fc800078e00ff */
[----:B------:R-:W-:-:S05]  /*3260*/  IMAD.WIDE.U32 R4, R4, R5, c[0x0][0x168] ;  /* 0x00005a0004047625 */ /* 0x000fca00078e0005 */
[----:B--2--5:R0:W-:Y:S02]  /*3270*/  STG.E.64 [R4.64], R12 ;  /* 0x0000000c04007986 */ /* 0x0241e4000c101b06 */
.L_x_2428:
        /* <DEDUP_REMOVED lines=8> */
.L_x_2429:
[----:B------:R-:W-:Y:S05]  /*3300*/  BSYNC B1 ;  /* 0x0000000000017941 */ /* 0x000fea0003800000 */
.L_x_2425:
[----:B------:R-:W-:-:S13]  /*3310*/  ISETP.GE.AND P0, PT, R22, R42, PT ;  /* 0x0000002a1600720c */ /* 0x000fda0003f06270 */
[----:B0---4-:R-:W-:Y:S01]  /*3320*/  @!P0 IMAD.IADD R4, R43, 0x1, R22 ;  /* 0x000000012b048824 */ /* 0x011fe200078e0216 */
[----:B------:R-:W-:Y:S01]  /*3330*/  @!P0 IADD3 R22, R22, 0x80, RZ ;  /* 0x0000008016168810 */ /* 0x000fe20007ffe0ff */
[----:B------:R-:W-:-:S04]  /*3340*/  @!P0 IMAD.MOV.U32 R5, RZ, RZ, 0x8 ;  /* 0x00000008ff058424 */ /* 0x000fc800078e00ff */
[----:B------:R-:W-:-:S05]  /*3350*/  @!P0 IMAD.WIDE.U32 R4, R4, R5, c[0x0][0x168] ;  /* 0x00005a0004048625 */ /* 0x000fca00078e0005 */
[----:B---3-5:R0:W-:Y:S02]  /*3360*/  @!P0 STG.E.64 [R4.64], R8 ;  /* 0x0000000804008986 */ /* 0x0281e4000c101b06 */
.L_x_2430:
[----:B------:R-:W-:Y:S05]  /*3370*/  BSYNC B0 ;  /* 0x0000000000007941 */ /* 0x000fea0003800000 */
.L_x_2424:
        /* <DEDUP_REMOVED lines=8> */
        .type           $_ZN2at6native29vectorized_elementwise_kernelILi4EZZZNS0_15sin_kernel_cudaERNS_18TensorIteratorBaseEENKUlvE0_clEvENKUlvE_clEvEUldE_St5arrayIPcLm2EEEEviT0_T1_$__internal_trig_reduction_slowpathd,@function
        .size           $_ZN2at6native29vectorized_elementwise_kernelILi4EZZZNS0_15sin_kernel_cudaERNS_18TensorIteratorBaseEENKUlvE0_clEvENKUlvE_clEvEUldE_St5arrayIPcLm2EEEEviT0_T1_$__internal_trig_reduction_slowpathd,(.L_x_2442 - $_ZN2at6native29vectorized_elementwise_kernelILi4EZZZNS0_15sin_kernel_cudaERNS_18TensorIteratorBaseEENKUlvE0_clEvENKUlvE_clEvEUldE_St5arrayIPcLm2EEEEviT0_T1_$__internal_trig_reduction_slowpathd)
$_ZN2at6native29vectorized_elementwise_kernelILi4EZZZNS0_15sin_kernel_cudaERNS_18TensorIteratorBaseEENKUlvE0_clEvENKUlvE_clEvEUldE_St5arrayIPcLm2EEEEviT0_T1_$__internal_trig_reduction_slowpathd:
        /* <DEDUP_REMOVED lines=28> */
.L_x_2434:
        /* <DEDUP_REMOVED lines=24> */
.L_x_2433:
[----:B------:R-:W-:Y:S05]  /*3740*/  BSYNC B0 ;  /* 0x0000000000007941 */ /* 0x000fea0003800000 */
.L_x_2432:
        /* <DEDUP_REMOVED lines=90> */
.L_x_2431:
[----:B------:R-:W-:Y:S02]  /*3cf0*/  IMAD.MOV.U32 R29, RZ, RZ, 0x0 ;  /* 0x00000000ff1d7424 */ /* 0x000fe400078e00ff */
[----:B------:R-:W-:Y:S02]  /*3d00*/  IMAD.MOV.U32 R3, RZ, RZ, R2 ;  /* 0x000000ffff037224 */ /* 0x000fe400078e0002 */
[----:B------:R-:W-:Y:S01]  /*3d10*/  IMAD.MOV.U32 R2, RZ, RZ, R6 ;  /* 0x000000ffff027224 */ /* 0x000fe200078e0006 */
[----:B------:R-:W-:Y:S06]  /*3d20*/  RET.REL.NODEC R28 `(_ZN2at6native29vectorized_elementwise_kernelILi4EZZZNS0_15sin_kernel_cudaERNS_18TensorIteratorBaseEENKUlvE0_clEvENKUlvE_clEvEUldE_St5arrayIPcLm2EEEEviT0_T1_) ;  /* 0xffffc2d01c007950 */ /* 0x000fec0003c3ffff */
.L_x_2435:
        /* <DEDUP_REMOVED lines=13> */
.L_x_2442:


//--------------------- .text._ZN2at6native29vectorized_elementwise_kernelILi8EZZZNS0_15sin_kernel_cudaERNS_18TensorIteratorBaseEENKUlvE0_clEvENKUlvE_clEvEUldE_St5arrayIPcLm2EEEEviT0_T1_ --------------------------
	.section	.text._ZN2at6native29vectorized_elementwise_kernelILi8EZZZNS0_15sin_kernel_cudaERNS_18TensorIteratorBaseEENKUlvE0_clEvENKUlvE_clEvEUldE_St5arrayIPcLm2EEEEviT0_T1_,"ax",@progbits
	.sectioninfo	@"SHI_REGISTERS=4"
	.align	128
        .global         _ZN2at6native29vectorized_elementwise_kernelILi8EZZZNS0_15sin_kernel_cudaERNS_18TensorIteratorBaseEENKUlvE0_clEvENKUlvE_clEvEUldE_St5arrayIPcLm2EEEEviT0_T1_
        .type           _ZN2at6native29vectorized_elementwise_kernelILi8EZZZNS0_15sin_kernel_cudaERNS_18TensorIteratorBaseEENKUlvE0_clEvENKUlvE_clEvEUldE_St5arrayIPcLm2EEEEviT0_T1_,@function
        .size           _ZN2at6native29vectorized_elementwise_kernelILi8EZZZNS0_15sin_kernel_cudaERNS_18TensorIteratorBaseEENKUlvE0_clEvENKUlvE_clEvEUldE_St5arrayIPcLm2EEEEviT0_T1_,(.L_x_2470 - _ZN2at6native29vectorized_elementwise_kernelILi8EZZZNS0_15sin_kernel_cudaERNS_18TensorIteratorBaseEENKUlvE0_clEvENKUlvE_clEvEUldE_St5arrayIPcLm2EEEEviT0_T1_)
        .other          _ZN2at6native29vectorized_elementwise_kernelILi8EZZZNS0_15sin_kernel_cudaERNS_18TensorIteratorBaseEENKUlvE0_clEvENKUlvE_clEvEUldE_St5arrayIPcLm2EEEEviT0_T1_,@"STO_CUDA_ENTRY STV_DEFAULT"
_ZN2at6native29vectorized_elementwise_kernelILi8EZZZNS0_15sin_kernel_cudaERNS_18TensorIteratorBaseEENKUlvE0_clEvENKUlvE_clEvEUldE_St5arrayIPcLm2EEEEviT0_T1_:
.text._ZN2at6native29vectorized_elementwise_kernelILi8EZZZNS0_15sin_kernel_cudaERNS_18TensorIteratorBaseEENKUlvE0_clEvENKUlvE_clEvEUldE_St5arrayIPcLm2EEEEviT0_T1_:
[----:B------:R-:W-:Y:S02]  /*0000*/  MOV R1, c[0x0][0x28] ;  /* 0x00000a0000017a02 */ /* 0x000fe40000000f00 */
[----:B------:R-:W-:Y:S05]  /*0010*/  EXIT ;  /* 0x000000000000794d */ /* 0x000fea0003800000 */
.L_x_2436:
        /* <DEDUP_REMOVED lines=14> */
.L_x_2470:


//--------------------- .nv.global.init           --------------------------
	.section	.nv.global.init,"aw",@progbits
	.align	16
.nv.global.init:
	.type		__cudart_sin_cos_coeffs,@object
	.size		__cudart_sin_cos_coeffs,(__cudart_i2opi_d - __cudart_sin_cos_coeffs)
__cudart_sin_cos_coeffs:
        /* <DEDUP_REMOVED lines=8> */
	.type		__cudart_i2opi_d,@object
	.size		__cudart_i2opi_d,($str$6 - __cudart_i2opi_d)
__cudart_i2opi_d:
        /* <DEDUP_REMOVED lines=9> */
	.type		$str$6,@object
	.size		$str$6,(__unnamed_3 - $str$6)
$str$6:
        /*0110*/ 	.byte	0x66, 0x61, 0x6c, 0x73, 0x65, 0x00
	.type		__unnamed_3,@object
	.size		__unnamed_3,(__unnamed_7 - __unnamed_3)
__unnamed_3:
        /*0116*/ 	.byte	0x66, 0x65, 0x74, 0x63, 0x68, 0x5f, 0x61, 0x6e, 0x64, 0x5f, 0x63, 0x61, 0x73, 0x74, 0x00
	.type		__unnamed_7,@object
	.size		__unnamed_7,(__unnamed_1 - __unnamed_7)
__unnamed_7:
        /*0125*/ 	.byte	0x66, 0x65, 0x74, 0x63, 0x68, 0x5f, 0x61, 0x6e, 0x64, 0x5f, 0x63, 0x61, 0x73, 0x74, 0x00
	.type		__unnamed_1,@object
	.size		__unnamed_1,(__unnamed_5 - __unnamed_1)
__unnamed_1:
        /*0134*/ 	.byte	0x66, 0x65, 0x74, 0x63, 0x68, 0x5f, 0x61, 0x6e, 0x64, 0x5f, 0x63, 0x61, 0x73, 0x74, 0x00
	.type		__unnamed_5,@object
	.size		__unnamed_5,(__unnamed_4 - __unnamed_5)
__unnamed_5:
        /*0143*/ 	.byte	0x66, 0x65, 0x74, 0x63, 0x68, 0x5f, 0x61, 0x6e, 0x64, 0x5f, 0x63, 0x61, 0x73, 0x74, 0x00
	.type		__unnamed_4,@object
	.size		__unnamed_4,(__unnamed_8 - __unnamed_4)
__unnamed_4:
        /*0152*/ 	.byte	0x63, 0x61, 0x73, 0x74, 0x5f, 0x61, 0x6e, 0x64, 0x5f, 0x73, 0x74, 0x6f, 0x72, 0x65, 0x00
	.type		__unnamed_8,@object
	.size		__unnamed_8,(__unnamed_2 - __unnamed_8)
__unnamed_8:
        /*0161*/ 	.byte	0x63, 0x61, 0x73, 0x74, 0x5f, 0x61, 0x6e, 0x64, 0x5f, 0x73, 0x74, 0x6f, 0x72, 0x65, 0x00
	.type		__unnamed_2,@object
	.size		__unnamed_2,(__unnamed_6 - __unnamed_2)
__unnamed_2:
        /*0170*/ 	.byte	0x63, 0x61, 0x73, 0x74, 0x5f, 0x61, 0x6e, 0x64, 0x5f, 0x73, 0x74, 0x6f, 0x72, 0x65, 0x00
	.type		__unnamed_6,@object
	.size		__unnamed_6,($str$7 - __unnamed_6)
__unnamed_6:
        /*017f*/ 	.byte	0x63, 0x61, 0x73, 0x74, 0x5f, 0x61, 0x6e, 0x64, 0x5f, 0x73, 0x74, 0x6f, 0x72, 0x65, 0x00
	.type		$str$7,@object
	.size		$str$7,(.L_37 - $str$7)
$str$7:
        /*018e*/ 	.byte	0x2f, 0x72, 0x6f, 0x6f, 0x74, 0x2f, 0x2e, 0x70, 0x79, 0x65, 0x6e, 0x76, 0x2f, 0x76, 0x65, 0x72
        /*019e*/ 	.byte	0x73, 0x69, 0x6f, 0x6e, 0x73, 0x2f, 0x33, 0x2e, 0x31, 0x33, 0x2e, 0x31, 0x32, 0x2f, 0x6c, 0x69
        /*01ae*/ 	.byte	0x62, 0x2f, 0x70, 0x79, 0x74, 0x68, 0x6f, 0x6e, 0x33, 0x2e, 0x31, 0x33, 0x2f, 0x73, 0x69, 0x74
        /*01be*/ 	.byte	0x65, 0x2d, 0x70, 0x61, 0x63, 0x6b, 0x61, 0x67, 0x65, 0x73, 0x2f, 0x74, 0x6f, 0x72, 0x63, 0x68
        /*01ce*/ 	.byte	0x2f, 0x69, 0x6e, 0x63, 0x6c, 0x75, 0x64, 0x65, 0x2f, 0x63, 0x31, 0x30, 0x2f, 0x63, 0x6f, 0x72
        /*01de*/ 	.byte	0x65, 0x2f, 0x44, 0x79, 0x6e, 0x61, 0x6d, 0x69, 0x63, 0x43, 0x61, 0x73, 0x74, 0x2e, 0x68, 0x00
.L_37:


//--------------------- .nv.global                --------------------------
	.section	.nv.global,"aw",@nobits
.nv.global:
	.type		_ZN57_INTERNAL_fd0236af_26_UnaryGeometricSinKernel_cu_a4d06c7b4cuda3std3__48in_placeE,@object
	.size		_ZN57_INTERNAL_fd0236af_26_UnaryGeometricSinKernel_cu_a4d06c7b4cuda3std3__48in_placeE,(_ZN57_INTERNAL_fd0236af_26_UnaryGeometricSinKernel_cu_a4d06c7b4cuda3std6ranges3__45__cpo8distanceE - _ZN57_INTERNAL_fd0236af_26_UnaryGeometricSinKernel_cu_a4d06c7b4cuda3std3__48in_placeE)
_ZN57_INTERNAL_fd0236af_26_UnaryGeometricSinKernel_cu_a4d06c7b4cuda3std3__48in_placeE:
	.zero		1
	.type		_ZN57_INTERNAL_fd0236af_26_UnaryGeometricSinKernel_cu_a4d06c7b4cuda3std6ranges3__45__cpo8distanceE,@object
	.size		_ZN57_INTERNAL_fd0236af_26_UnaryGeometricSinKernel_cu_a4d06c7b4cuda3std6ranges3__45__cpo8distanceE,(_ZN57_INTERNAL_fd0236af_26_UnaryGeometricSinKernel_cu_a4d06c7b4cuda3std3__45__cpo6cbeginE - _ZN57_INTERNAL_fd0236af_26_UnaryGeometricSinKernel_cu_a4d06c7b4cuda3std6ranges3__45__cpo8distanceE)
_ZN57_INTERNAL_fd0236af_26_UnaryGeometricSinKernel_cu_a4d06c7b4cuda3std6ranges3__45__cpo8distanceE:
	.zero		1
	.type		_ZN57_INTERNAL_fd0236af_26_UnaryGeometricSinKernel_cu_a4d06c7b4cuda3std3__45__cpo6cbeginE,@object
	.size		_ZN57_INTERNAL_fd0236af_26_UnaryGeometricSinKernel_cu_a4d06c7b4cuda3std3__45__cpo6cbeginE,(_ZN57_INTERNAL_fd0236af_26_UnaryGeometricSinKernel_cu_a4d06c7b4cuda3std6ranges3__45__cpo7advanceE - _ZN57_INTERNAL_fd0236af_26_UnaryGeometricSinKernel_cu_a4d06c7b4cuda3std3__45__cpo6cbeginE)
_ZN57_INTERNAL_fd0236af_26_UnaryGeometricSinKernel_cu_a4d06c7b4cuda3std3__45__cpo6cbeginE:
	.zero		1
	.type		_ZN57_INTERNAL_fd0236af_26_UnaryGeometricSinKernel_cu_a4d06c7b4cuda3std6ranges3__45__cpo7advanceE,@object
	.size		_ZN57_INTERNAL_fd0236af_26_UnaryGeometricSinKernel_cu_a4d06c7b4cuda3std6ranges3__45__cpo7advanceE,(_ZN57_INTERNAL_fd0236af_26_UnaryGeometricSinKernel_cu_a4d06c7b4cuda3std3__45__cpo7crbeginE - _ZN57_INTERNAL_fd0236af_26_UnaryGeometricSinKernel_cu_a4d06c7b4cuda3std6ranges3__45__cpo7advanceE)
_ZN57_INTERNAL_fd0236af_26_UnaryGeometricSinKernel_cu_a4d06c7b4cuda3std6ranges3__45__cpo7advanceE:
	.zero		1
	.type		_ZN57_INTERNAL_fd0236af_26_UnaryGeometricSinKernel_cu_a4d06c7b4cuda3std3__45__cpo7crbeginE,@object
	.size		_ZN57_INTERNAL_fd0236af_26_UnaryGeometricSinKernel_cu_a4d06c7b4cuda3std3__45__cpo7crbeginE,(_ZN57_INTERNAL_fd0236af_26_UnaryGeometricSinKernel_cu_a4d06c7b4cuda3std6ranges3__45__cpo4dataE - _ZN57_INTERNAL_fd0236af_26_UnaryGeometricSinKernel_cu_a4d06c7b4cuda3std3__45__cpo7crbeginE)
_ZN57_INTERNAL_fd0236af_26_UnaryGeometricSinKernel_cu_a4d06c7b4cuda3std3__45__cpo7crbeginE:
	.zero		1
	.type		_ZN57_INTERNAL_fd0236af_26_UnaryGeometricSinKernel_cu_a4d06c7b4cuda3std6ranges3__45__cpo4dataE,@object
	.size		_ZN57_INTERNAL_fd0236af_26_UnaryGeometricSinKernel_cu_a4d06c7b4cuda3std6ranges3__45__cpo4dataE,(_ZN57_INTERNAL_fd0236af_26_UnaryGeometricSinKernel_cu_a4d06c7b4cuda3std6ranges3__45__cpo5beginE - _ZN57_INTERNAL_fd0236af_26_UnaryGeometricSinKernel_cu_a4d06c7b4cuda3std6ranges3__45__cpo4dataE)
_ZN57_INTERNAL_fd0236af_26_UnaryGeometricSinKernel_cu_a4d06c7b4cuda3std6ranges3__45__cpo4dataE:
	.zero		1
	.type		_ZN57_INTERNAL_fd0236af_26_UnaryGeometricSinKernel_cu_a4d06c7b4cuda3std6ranges3__45__cpo5beginE,@object
	.size		_ZN57_INTERNAL_fd0236af_26_UnaryGeometricSinKernel_cu_a4d06c7b4cuda3std6ranges3__45__cpo5beginE,(_ZN57_INTERNAL_fd0236af_26_UnaryGeometricSinKernel_cu_a4d06c7b4cuda3std3__459_GLOBAL__N__fd0236af_26_UnaryGeometricSinKernel_cu_a4d06c7b6ignoreE - _ZN57_INTERNAL_fd0236af_26_UnaryGeometricSinKernel_cu_a4d06c7b4cuda3std6ranges3__45__cpo5beginE)
_ZN57_INTERNAL_fd0236af_26_UnaryGeometricSinKernel_cu_a4d06c7b4cuda3std6ranges3__45__cpo5beginE:
	.zero		1
	.type		_ZN57_INTERNAL_fd0236af_26_UnaryGeometricSinKernel_cu_a4d06c7b4cuda3std3__459_GLOBAL__N__fd0236af_26_UnaryGeometricSinKernel_cu_a4d06c7b6ignoreE,@object
	.size		_ZN57_INTERNAL_fd0236af_26_UnaryGeometricSinKernel_cu_a4d06c7b4cuda3std3__459_GLOBAL__N__fd0236af_26_UnaryGeometricSinKernel_cu_a4d06c7b6ignoreE,(_ZN57_INTERNAL_fd0236af_26_UnaryGeometricSinKernel_cu_a4d06c7b4cuda3std6ranges3__45__cpo4sizeE - _ZN57_INTERNAL_fd0236af_26_UnaryGeometricSinKernel_cu_a4d06c7b4cuda3std3__459_GLOBAL__N__fd0236af_26_UnaryGeometricSinKernel_cu_a4d06c7b6ignoreE)
_ZN57_INTERNAL_fd0236af_26_UnaryGeometricSinKernel_cu_a4d06c7b4cuda3std3__459_GLOBAL__N__fd0236af_26_UnaryGeometricSinKernel_cu_a4d06c7b6ignoreE:
	.zero		1
	.type		_ZN57_INTERNAL_fd0236af_26_UnaryGeometricSinKernel_cu_a4d06c7b4cuda3std6ranges3__45__cpo4sizeE,@object
	.size		_ZN57_INTERNAL_fd0236af_26_UnaryGeometricSinKernel_cu_a4d06c7b4cuda3std6ranges3__45__cpo4sizeE,(_ZN57_INTERNAL_fd0236af_26_UnaryGeometricSinKernel_cu_a4d06c7b4cuda3std3__45__cpo5beginE - _ZN57_INTERNAL_fd0236af_26_UnaryGeometricSinKernel_cu_a4d06c7b4cuda3std6ranges3__45__cpo4sizeE)
_ZN57_INTERNAL_fd0236af_26_UnaryGeometricSinKernel_cu_a4d06c7b4cuda3std6ranges3__45__cpo4sizeE:
	.zero		1
	.type		_ZN57_INTERNAL_fd0236af_26_UnaryGeometricSinKernel_cu_a4d06c7b4cuda3std3__45__cpo5beginE,@object
	.size		_ZN57_INTERNAL_fd0236af_26_UnaryGeometricSinKernel_cu_a4d06c7b4cuda3std3__45__cpo5beginE,(_ZN57_INTERNAL_fd0236af_26_UnaryGeometricSinKernel_cu_a4d06c7b4cuda3std6ranges3__45__cpo6cbeginE - _ZN57_INTERNAL_fd0236af_26_UnaryGeometricSinKernel_cu_a4d06c7b4cuda3std3__45__cpo5beginE)
_ZN57_INTERNAL_fd0236af_26_UnaryGeometricSinKernel_cu_a4d06c7b4cuda3std3__45__cpo5beginE:
	.zero		1
	.type		_ZN57_INTERNAL_fd0236af_26_UnaryGeometricSinKernel_cu_a4d06c7b4cuda3std6ranges3__45__cpo6cbeginE,@object
	.size		_ZN57_INTERNAL_fd0236af_26_UnaryGeometricSinKernel_cu_a4d06c7b4cuda3std6ranges3__45__cpo6cbeginE,(_ZN57_INTERNAL_fd0236af_26_UnaryGeometricSinKernel_cu_a4d06c7b4cuda3std3__45__cpo6rbeginE - _ZN57_INTERNAL_fd0236af_26_UnaryGeometricSinKernel_cu_a4d06c7b4cuda3std6ranges3__45__cpo6cbeginE)
_ZN57_INTERNAL_fd0236af_26_UnaryGeometricSinKernel_cu_a4d06c7b4cuda3std6ranges3__45__cpo6cbeginE:
	.zero		1
	.type		_ZN57_INTERNAL_fd0236af_26_UnaryGeometricSinKernel_cu_a4d06c7b4cuda3std3__45__cpo6rbeginE,@object
	.size		_ZN57_INTERNAL_fd0236af_26_UnaryGeometricSinKernel_cu_a4d06c7b4cuda3std3__45__cpo6rbeginE,(_ZN57_INTERNAL_fd0236af_26_UnaryGeometricSinKernel_cu_a4d06c7b4cuda3std6ranges3__45__cpo4nextE - _ZN57_INTERNAL_fd0236af_26_UnaryGeometricSinKernel_cu_a4d06c7b4cuda3std3__45__cpo6rbeginE)
_ZN57_INTERNAL_fd0236af_26_UnaryGeometricSinKernel_cu_a4d06c7b4cuda3std3__45__cpo6rbeginE:
	.zero		1
	.type		_ZN57_INTERNAL_fd0236af_26_UnaryGeometricSinKernel_cu_a4d06c7b4cuda3std6ranges3__45__cpo4nextE,@object
	.size		_ZN57_INTERNAL_fd0236af_26_UnaryGeometricSinKernel_cu_a4d06c7b4cuda3std6ranges3__45__cpo4nextE,(_ZN57_INTERNAL_fd0236af_26_UnaryGeometricSinKernel_cu_a4d06c7b4cuda3std6ranges3__45__cpo4swapE - _ZN57_INTERNAL_fd0236af_26_UnaryGeometricSinKernel_cu_a4d06c7b4cuda3std6ranges3__45__cpo4nextE)
_ZN57_INTERNAL_fd0236af_26_UnaryGeometricSinKernel_cu_a4d06c7b4cuda3std6ranges3__45__cpo4nextE:
	.zero		1
	.type		_ZN57_INTERNAL_fd0236af_26_UnaryGeometricSinKernel_cu_a4d06c7b4cuda3std6ranges3__45__cpo4swapE,@object
	.size		_ZN57_INTERNAL_fd0236af_26_UnaryGeometricSinKernel_cu_a4d06c7b4cuda3std6ranges3__45__cpo4swapE,(_ZN57_INTERNAL_fd0236af_26_UnaryGeometricSinKernel_cu_a4d06c7b4cuda3std3__420unreachable_sentinelE - _ZN57_INTERNAL_fd0236af_26_UnaryGeometricSinKernel_cu_a4d06c7b4cuda3std6ranges3__45__cpo4swapE)
_ZN57_INTERNAL_fd0236af_26_UnaryGeometricSinKernel_cu_a4d06c7b4cuda3std6ranges3__45__cpo4swapE:
	.zero		1
	.type		_ZN57_INTERNAL_fd0236af_26_UnaryGeometricSinKernel_cu_a4d06c7b4cuda3std3__420unreachable_sentinelE,@object
	.size		_ZN57_INTERNAL_fd0236af_26_UnaryGeometricSinKernel_cu_a4d06c7b4cuda3std3__420unreachable_sentinelE,(_ZN57_INTERNAL_fd0236af_26_UnaryGeometricSinKernel_cu_a4d06c7b6thrust23THRUST_300001_SM_800_NS6system6detail10sequential3seqE - _ZN57_INTERNAL_fd0236af_26_UnaryGeometricSinKernel_cu_a4d06c7b4cuda3std3__420unreachable_sentinelE)
_ZN57_INTERNAL_fd0236af_26_UnaryGeometricSinKernel_cu_a4d06c7b4cuda3std3__420unreachable_sentinelE:
	.zero		1
	.type		_ZN57_INTERNAL_fd0236af_26_UnaryGeometricSinKernel_cu_a4d06c7b6thrust23THRUST_300001_SM_800_NS6system6detail10sequential3seqE,@object
	.size		_ZN57_INTERNAL_fd0236af_26_UnaryGeometricSinKernel_cu_a4d06c7b6thrust23THRUST_300001_SM_800_NS6system6detail10sequential3seqE,(_ZN57_INTERNAL_fd0236af_26_UnaryGeometricSinKernel_cu_a4d06c7b4cuda3std3__45__cpo4cendE - _ZN57_INTERNAL_fd0236af_26_UnaryGeometricSinKernel_cu_a4d06c7b6thrust23THRUST_300001_SM_800_NS6system6detail10sequential3seqE)
_ZN57_INTERNAL_fd0236af_26_UnaryGeometricSinKernel_cu_a4d06c7b6thrust23THRUST_300001_SM_800_NS6system6detail10sequential3seqE:
	.zero		1
	.type		_ZN57_INTERNAL_fd0236af_26_UnaryGeometricSinKernel_cu_a4d06c7b4cuda3std3__45__cpo4cendE,@object
	.size		_ZN57_INTERNAL_fd0236af_26_UnaryGeometricSinKernel_cu_a4d06c7b4cuda3std3__45__cpo4cendE,(_ZN57_INTERNAL_fd0236af_26_UnaryGeometricSinKernel_cu_a4d06c7b4cuda3std6ranges3__45__cpo9iter_swapE - _ZN57_INTERNAL_fd0236af_26_UnaryGeometricSinKernel_cu_a4d06c7b4cuda3std3__45__cpo4cendE)
_ZN57_INTERNAL_fd0236af_26_UnaryGeometricSinKernel_cu_a4d06c7b4cuda3std3__45__cpo4cendE:
	.zero		1
	.type		_ZN57_INTERNAL_fd0236af_26_UnaryGeometricSinKernel_cu_a4d06c7b4cuda3std6ranges3__45__cpo9iter_swapE,@object
	.size		_ZN57_INTERNAL_fd0236af_26_UnaryGeometricSinKernel_cu_a4d06c7b4cuda3std6ranges3__45__cpo9iter_swapE,(_ZN57_INTERNAL_fd0236af_26_UnaryGeometricSinKernel_cu_a4d06c7b4cuda3std3__45__cpo5crendE - _ZN57_INTERNAL_fd0236af_26_UnaryGeometricSinKernel_cu_a4d06c7b4cuda3std6ranges3__45__cpo9iter_swapE)
_ZN57_INTERNAL_fd0236af_26_UnaryGeometricSinKernel_cu_a4d06c7b4cuda3std6ranges3__45__cpo9iter_swapE:
	.zero		1
	.type		_ZN57_INTERNAL_fd0236af_26_UnaryGeometricSinKernel_cu_a4d06c7b4cuda3std3__45__cpo5crendE,@object
	.size		_ZN57_INTERNAL_fd0236af_26_UnaryGeometricSinKernel_cu_a4d06c7b4cuda3std3__45__cpo5crendE,(_ZN57_INTERNAL_fd0236af_26_UnaryGeometricSinKernel_cu_a4d06c7b4cuda3std6ranges3__45__cpo5cdataE - _ZN57_INTERNAL_fd0236af_26_UnaryGeometricSinKernel_cu_a4d06c7b4cuda3std3__45__cpo5crendE)
_ZN57_INTERNAL_fd0236af_26_UnaryGeometricSinKernel_cu_a4d06c7b4cuda3std3__45__cpo5crendE:
	.zero		1
	.type		_ZN57_INTERNAL_fd0236af_26_UnaryGeometricSinKernel_cu_a4d06c7b4cuda3std6ranges3__45__cpo5cdataE,@object
	.size		_ZN57_INTERNAL_fd0236af_26_UnaryGeometricSinKernel_cu_a4d06c7b4cuda3std6ranges3__45__cpo5cdataE,(_ZN57_INTERNAL_fd0236af_26_UnaryGeometricSinKernel_cu_a4d06c7b4cuda3std6ranges3__45__cpo3endE - _ZN57_INTERNAL_fd0236af_26_UnaryGeometricSinKernel_cu_a4d06c7b4cuda3std6ranges3__45__cpo5cdataE)
_ZN57_INTERNAL_fd0236af_26_UnaryGeometricSinKernel_cu_a4d06c7b4cuda3std6ranges3__45__cpo5cdataE:
	.zero		1
	.type		_ZN57_INTERNAL_fd0236af_26_UnaryGeometricSinKernel_cu_a4d06c7b4cuda3std6ranges3__45__cpo3endE,@object
	.size		_ZN57_INTERNAL_fd0236af_26_UnaryGeometricSinKernel_cu_a4d06c7b4cuda3std6ranges3__45__cpo3endE,(_ZN57_INTERNAL_fd0236af_26_UnaryGeometricSinKernel_cu_a4d06c7b4cuda3std3__419piecewise_constructE - _ZN57_INTERNAL_fd0236af_26_UnaryGeometricSinKernel_cu_a4d06c7b4cuda3std6ranges3__45__cpo3endE)
_ZN57_INTERNAL_fd0236af_26_UnaryGeometricSinKernel_cu_a4d06c7b4cuda3std6ranges3__45__cpo3endE:
	.zero		1
	.type		_ZN57_INTERNAL_fd0236af_26_UnaryGeometricSinKernel_cu_a4d06c7b4cuda3std3__419piecewise_constructE,@object
	.size		_ZN57_INTERNAL_fd0236af_26_UnaryGeometricSinKernel_cu_a4d06c7b4cuda3std3__419piecewise_constructE,(_ZN57_INTERNAL_fd0236af_26_UnaryGeometricSinKernel_cu_a4d06c7b4cuda3std6ranges3__45__cpo5ssizeE - _ZN57_INTERNAL_fd0236af_26_UnaryGeometricSinKernel_cu_a4d06c7b4cuda3std3__419piecewise_constructE)
_ZN57_INTERNAL_fd0236af_26_UnaryGeometricSinKernel_cu_a4d06c7b4cuda3std3__419piecewise_constructE:
	.zero		1
	.type		_ZN57_INTERNAL_fd0236af_26_UnaryGeometricSinKernel_cu_a4d06c7b4cuda3std6ranges3__45__cpo5ssizeE,@object
	.size		_ZN57_INTERNAL_fd0236af_26_UnaryGeometricSinKernel_cu_a4d06c7b4cuda3std6ranges3__45__cpo5ssizeE,(_ZN57_INTERNAL_fd0236af_26_UnaryGeometricSinKernel_cu_a4d06c7b4cuda3std3__45__cpo3endE - _ZN57_INTERNAL_fd0236af_26_UnaryGeometricSinKernel_cu_a4d06c7b4cuda3std6ranges3__45__cpo5ssizeE)
_ZN57_INTERNAL_fd0236af_26_UnaryGeometricSinKernel_cu_a4d06c7b4cuda3std6ranges3__45__cpo5ssizeE:
	.zero		1
	.type		_ZN57_INTERNAL_fd0236af_26_UnaryGeometricSinKernel_cu_a4d06c7b4cuda3std3__45__cpo3endE,@object
	.size		_ZN57_INTERNAL_fd0236af_26_UnaryGeometricSinKernel_cu_a4d06c7b4cuda3std3__45__cpo3endE,(_ZN57_INTERNAL_fd0236af_26_UnaryGeometricSinKernel_cu_a4d06c7b4cuda3std6ranges3__45__cpo4cendE - _ZN57_INTERNAL_fd0236af_26_UnaryGeometricSinKernel_cu_a4d06c7b4cuda3std3__45__cpo3endE)
_ZN57_INTERNAL_fd0236af_26_UnaryGeometricSinKernel_cu_a4d06c7b4cuda3std3__45__cpo3endE:
	.zero		1
	.type		_ZN57_INTERNAL_fd0236af_26_UnaryGeometricSinKernel_cu_a4d06c7b4cuda3std6ranges3__45__cpo4cendE,@object
	.size		_ZN57_INTERNAL_fd0236af_26_UnaryGeometricSinKernel_cu_a4d06c7b4cuda3std6ranges3__45__cpo4cendE,(_ZN57_INTERNAL_fd0236af_26_UnaryGeometricSinKernel_cu_a4d06c7b4cuda3std3__45__cpo4rendE - _ZN57_INTERNAL_fd0236af_26_UnaryGeometricSinKernel_cu_a4d06c7b4cuda3std6ranges3__45__cpo4cendE)
_ZN57_INTERNAL_fd0236af_26_UnaryGeometricSinKernel_cu_a4d06c7b4cuda3std6ranges3__45__cpo4cendE:
	.zero		1
	.type		_ZN57_INTERNAL_fd0236af_26_UnaryGeometricSinKernel_cu_a4d06c7b4cuda3std3__45__cpo4rendE,@object
	.size		_ZN57_INTERNAL_fd0236af_26_UnaryGeometricSinKernel_cu_a4d06c7b4cuda3std3__45__cpo4rendE,(_ZN57_INTERNAL_fd0236af_26_UnaryGeometricSinKernel_cu_a4d06c7b4cuda3std6ranges3__45__cpo4prevE - _ZN57_INTERNAL_fd0236af_26_UnaryGeometricSinKernel_cu_a4d06c7b4cuda3std3__45__cpo4rendE)
_ZN57_INTERNAL_fd0236af_26_UnaryGeometricSinKernel_cu_a4d06c7b4cuda3std3__45__cpo4rendE:
	.zero		1
	.type		_ZN57_INTERNAL_fd0236af_26_UnaryGeometricSinKernel_cu_a4d06c7b4cuda3std6ranges3__45__cpo4prevE,@object
	.size		_ZN57_INTERNAL_fd0236af_26_UnaryGeometricSinKernel_cu_a4d06c7b4cuda3std6ranges3__45__cpo4prevE,(_ZN57_INTERNAL_fd0236af_26_UnaryGeometricSinKernel_cu_a4d06c7b4cuda3std6ranges3__45__cpo9iter_moveE - _ZN57_INTERNAL_fd0236af_26_UnaryGeometricSinKernel_cu_a4d06c7b4cuda3std6ranges3__45__cpo4prevE)
_ZN57_INTERNAL_fd0236af_26_UnaryGeometricSinKernel_cu_a4d06c7b4cuda3std6ranges3__45__cpo4prevE:
	.zero		1
	.type		_ZN57_INTERNAL_fd0236af_26_UnaryGeometricSinKernel_cu_a4d06c7b4cuda3std6ranges3__45__cpo9iter_moveE,@object
	.size		_ZN57_INTERNAL_fd0236af_26_UnaryGeometricSinKernel_cu_a4d06c7b4cuda3std6ranges3__45__cpo9iter_moveE,(.L_21 - _ZN57_INTERNAL_fd0236af_26_UnaryGeometricSinKernel_cu_a4d06c7b4cuda3std6ranges3__45__cpo9iter_moveE)
_ZN57_INTERNAL_fd0236af_26_UnaryGeometricSinKernel_cu_a4d06c7b4cuda3std6ranges3__45__cpo9iter_moveE:
	.zero		1
.L_21:


//--------------------- SYMBOLS --------------------------

	.type		__assertfail,@function
